//
// Generated by NVIDIA NVVM Compiler
//
// Compiler Build ID: CL-36424714
// Cuda compilation tools, release 13.0, V13.0.88
// Based on NVVM 20.0.0
//

.version 9.0
.target sm_100
.address_size 64

	// .globl	_Z12gre_epg_cudaPfS_S_S_S_S_S_iii
.func  (.param .align 16 .b8 func_retval0[16]) __internal_trig_reduction_slowpathd
(
	.param .b64 __internal_trig_reduction_slowpathd_param_0
)
;
.global .align 4 .b8 __cudart_i2opi_f[24] = {65, 144, 67, 60, 153, 149, 98, 219, 192, 221, 52, 245, 209, 87, 39, 252, 41, 21, 68, 78, 110, 131, 249, 162};
.global .align 8 .b8 __cudart_i2opi_d[144] = {8, 93, 141, 31, 177, 95, 251, 107, 234, 146, 82, 138, 247, 57, 7, 61, 123, 241, 229, 235, 199, 186, 39, 117, 45, 234, 95, 158, 102, 63, 70, 79, 183, 9, 203, 39, 207, 126, 54, 109, 31, 109, 10, 90, 139, 17, 47, 239, 15, 152, 5, 222, 255, 151, 248, 31, 59, 40, 249, 189, 139, 95, 132, 156, 244, 57, 83, 131, 57, 214, 145, 57, 65, 126, 95, 180, 38, 112, 156, 233, 132, 68, 187, 46, 245, 53, 130, 232, 62, 167, 41, 177, 28, 235, 29, 254, 28, 146, 209, 9, 234, 46, 73, 6, 224, 210, 77, 66, 58, 110, 36, 183, 97, 197, 187, 222, 171, 99, 81, 254, 65, 144, 67, 60, 153, 149, 98, 219, 192, 221, 52, 245, 209, 87, 39, 252, 41, 21, 68, 78, 110, 131, 249, 162};
.global .align 16 .b8 __cudart_sin_cos_coeffs[128] = {70, 210, 176, 44, 241, 229, 90, 190, 146, 227, 172, 105, 227, 29, 199, 62, 161, 98, 219, 25, 160, 1, 42, 191, 24, 8, 17, 17, 17, 17, 129, 63, 84, 85, 85, 85, 85, 85, 197, 191, 0, 0, 0, 0, 0, 0, 0, 0, 0, 0, 0, 0, 0, 0, 0, 0, 100, 129, 253, 32, 131, 255, 168, 189, 40, 133, 239, 193, 167, 238, 33, 62, 217, 230, 6, 142, 79, 126, 146, 190, 233, 188, 221, 25, 160, 1, 250, 62, 71, 93, 193, 22, 108, 193, 86, 191, 81, 85, 85, 85, 85, 85, 165, 63, 0, 0, 0, 0, 0, 0, 224, 191, 0, 0, 0, 0, 0, 0, 240, 63};

.visible .entry _Z12gre_epg_cudaPfS_S_S_S_S_S_iii(
	.param .u64 .ptr .align 1 _Z12gre_epg_cudaPfS_S_S_S_S_S_iii_param_0,
	.param .u64 .ptr .align 1 _Z12gre_epg_cudaPfS_S_S_S_S_S_iii_param_1,
	.param .u64 .ptr .align 1 _Z12gre_epg_cudaPfS_S_S_S_S_S_iii_param_2,
	.param .u64 .ptr .align 1 _Z12gre_epg_cudaPfS_S_S_S_S_S_iii_param_3,
	.param .u64 .ptr .align 1 _Z12gre_epg_cudaPfS_S_S_S_S_S_iii_param_4,
	.param .u64 .ptr .align 1 _Z12gre_epg_cudaPfS_S_S_S_S_S_iii_param_5,
	.param .u64 .ptr .align 1 _Z12gre_epg_cudaPfS_S_S_S_S_S_iii_param_6,
	.param .u32 _Z12gre_epg_cudaPfS_S_S_S_S_S_iii_param_7,
	.param .u32 _Z12gre_epg_cudaPfS_S_S_S_S_S_iii_param_8,
	.param .u32 _Z12gre_epg_cudaPfS_S_S_S_S_S_iii_param_9
)
{
	.local .align 16 .b8 	__local_depot0[98720];
	.reg .b64 	%SP;
	.reg .b64 	%SPL;
	.reg .pred 	%p<327>;
	.reg .b16 	%rs<17>;
	.reg .b32 	%r<1455>;
	.reg .b32 	%f<1420>;
	.reg .b64 	%rd<723>;
	.reg .b64 	%fd<158>;

	mov.u64 	%SPL, __local_depot0;
	ld.param.u32 	%r485, [_Z12gre_epg_cudaPfS_S_S_S_S_S_iii_param_8];
	add.u64 	%rd1, %SPL, 0;
	add.u64 	%rd2, %SPL, 0;
	add.u64 	%rd3, %SPL, 0;
	add.u64 	%rd4, %SPL, 0;
	add.u64 	%rd5, %SPL, 0;
	add.u64 	%rd6, %SPL, 0;
	add.u64 	%rd7, %SPL, 0;
	add.u64 	%rd8, %SPL, 0;
	add.u64 	%rd9, %SPL, 0;
	add.u64 	%rd10, %SPL, 0;
	add.u64 	%rd11, %SPL, 0;
	add.u64 	%rd12, %SPL, 0;
	add.u64 	%rd13, %SPL, 0;
	add.u64 	%rd14, %SPL, 0;
	add.u64 	%rd15, %SPL, 0;
	add.u64 	%rd16, %SPL, 0;
	add.u64 	%rd17, %SPL, 0;
	add.u64 	%rd18, %SPL, 0;
	add.u64 	%rd19, %SPL, 0;
	add.u64 	%rd20, %SPL, 0;
	add.u64 	%rd21, %SPL, 0;
	add.u64 	%rd22, %SPL, 0;
	add.u64 	%rd23, %SPL, 0;
	add.u64 	%rd24, %SPL, 0;
	add.u64 	%rd25, %SPL, 0;
	add.u64 	%rd26, %SPL, 0;
	add.u64 	%rd27, %SPL, 0;
	add.u64 	%rd28, %SPL, 0;
	add.u64 	%rd29, %SPL, 0;
	add.u64 	%rd30, %SPL, 0;
	add.u64 	%rd31, %SPL, 0;
	add.u64 	%rd32, %SPL, 0;
	add.u64 	%rd33, %SPL, 0;
	add.u64 	%rd34, %SPL, 0;
	add.u64 	%rd35, %SPL, 32;
	add.u64 	%rd36, %SPL, 24704;
	add.u64 	%rd37, %SPL, 49376;
	add.u64 	%rd38, %SPL, 74048;
	mov.u32 	%r486, %ctaid.x;
	mov.u32 	%r487, %ntid.x;
	mov.u32 	%r488, %tid.x;
	mad.lo.s32 	%r489, %r486, %r487, %r488;
	setp.lt.s32 	%p1, %r489, 0;
	setp.ge.s32 	%p2, %r489, %r485;
	or.pred  	%p3, %p1, %p2;
	@%p3 bra 	$L__BB0_347;
	mov.b32 	%r1295, 0;
$L__BB0_2:
	mul.wide.u32 	%rd205, %r1295, 4;
	add.s64 	%rd206, %rd35, %rd205;
	add.s64 	%rd207, %rd36, %rd205;
	mov.f32 	%f155, 0f00000000;
	st.local.v4.f32 	[%rd206], {%f155, %f155, %f155, %f155};
	st.local.v4.f32 	[%rd207], {%f155, %f155, %f155, %f155};
	st.local.v4.f32 	[%rd206+16], {%f155, %f155, %f155, %f155};
	st.local.v4.f32 	[%rd207+16], {%f155, %f155, %f155, %f155};
	add.s32 	%r1295, %r1295, 8;
	setp.ne.s32 	%p4, %r1295, 2056;
	@%p4 bra 	$L__BB0_2;
	mov.b32 	%r1296, 0;
$L__BB0_4:
	mul.wide.u32 	%rd208, %r1296, 4;
	add.s64 	%rd209, %rd35, %rd208;
	add.s64 	%rd210, %rd36, %rd208;
	mov.f32 	%f156, 0f00000000;
	st.local.v4.f32 	[%rd209+8224], {%f156, %f156, %f156, %f156};
	st.local.v4.f32 	[%rd210+8224], {%f156, %f156, %f156, %f156};
	st.local.v4.f32 	[%rd209+8240], {%f156, %f156, %f156, %f156};
	st.local.v4.f32 	[%rd210+8240], {%f156, %f156, %f156, %f156};
	add.s32 	%r1296, %r1296, 8;
	setp.ne.s32 	%p5, %r1296, 2056;
	@%p5 bra 	$L__BB0_4;
	mov.b32 	%r1297, 0;
$L__BB0_6:
	mul.wide.u32 	%rd211, %r1297, 4;
	add.s64 	%rd212, %rd35, %rd211;
	add.s64 	%rd213, %rd36, %rd211;
	mov.f32 	%f157, 0f00000000;
	st.local.v4.f32 	[%rd212+16448], {%f157, %f157, %f157, %f157};
	st.local.v4.f32 	[%rd213+16448], {%f157, %f157, %f157, %f157};
	st.local.v4.f32 	[%rd212+16464], {%f157, %f157, %f157, %f157};
	st.local.v4.f32 	[%rd213+16464], {%f157, %f157, %f157, %f157};
	add.s32 	%r1297, %r1297, 8;
	setp.ne.s32 	%p6, %r1297, 2056;
	@%p6 bra 	$L__BB0_6;
	ld.param.u32 	%r1294, [_Z12gre_epg_cudaPfS_S_S_S_S_S_iii_param_9];
	ld.param.u32 	%r1291, [_Z12gre_epg_cudaPfS_S_S_S_S_S_iii_param_7];
	setp.eq.s32 	%p7, %r1294, 0;
	selp.f32 	%f158, 0f3F800000, 0fBF800000, %p7;
	st.local.f32 	[%rd35+16448], %f158;
	setp.lt.s32 	%p8, %r1291, 1;
	@%p8 bra 	$L__BB0_347;
	mov.b32 	%r1298, 0;
	mov.b16 	%rs14, 0;
	mov.u64 	%rd262, __cudart_sin_cos_coeffs;
	mov.u16 	%rs15, %rs14;
	mov.u16 	%rs16, %rs14;
$L__BB0_9:
	mov.u32 	%r7, %r1298;
	ld.param.u64 	%rd682, [_Z12gre_epg_cudaPfS_S_S_S_S_S_iii_param_3];
	ld.param.u64 	%rd681, [_Z12gre_epg_cudaPfS_S_S_S_S_S_iii_param_2];
	add.s16 	%rs10, %rs16, 2;
	cvt.u32.u16 	%r494, %rs10;
	and.b32  	%r8, %r494, 7;
	add.s16 	%rs16, %rs16, 1;
	cvta.to.global.u64 	%rd214, %rd681;
	mul.wide.u32 	%rd215, %r7, 4;
	add.s64 	%rd216, %rd214, %rd215;
	ld.global.f32 	%f1, [%rd216];
	cvta.to.global.u64 	%rd217, %rd682;
	add.s64 	%rd218, %rd217, %rd215;
	ld.global.f32 	%f2, [%rd218];
	mul.f32 	%f3, %f1, 0f3F000000;
	mul.f32 	%f159, %f3, 0f3F22F983;
	cvt.rni.s32.f32 	%r1396, %f159;
	cvt.rn.f32.s32 	%f160, %r1396;
	fma.rn.f32 	%f161, %f160, 0fBFC90FDA, %f3;
	fma.rn.f32 	%f162, %f160, 0fB3A22168, %f161;
	fma.rn.f32 	%f1409, %f160, 0fA7C234C5, %f162;
	abs.f32 	%f5, %f3;
	setp.ltu.f32 	%p9, %f5, 0f47CE4780;
	mov.u32 	%r1302, %r1396;
	mov.f32 	%f1386, %f1409;
	@%p9 bra 	$L__BB0_17;
	setp.neu.f32 	%p10, %f5, 0f7F800000;
	@%p10 bra 	$L__BB0_12;
	mov.f32 	%f165, 0f00000000;
	mul.rn.f32 	%f1386, %f3, %f165;
	mov.b32 	%r1302, 0;
	bra.uni 	$L__BB0_17;
$L__BB0_12:
	mov.b32 	%r10, %f3;
	shl.b32 	%r496, %r10, 8;
	or.b32  	%r11, %r496, -2147483648;
	mov.b64 	%rd688, 0;
	mov.b32 	%r1299, 0;
	mov.u64 	%rd686, __cudart_i2opi_f;
	mov.u64 	%rd687, %rd34;
$L__BB0_13:
	.pragma "nounroll";
	ld.global.nc.u32 	%r497, [%rd686];
	mad.wide.u32 	%rd221, %r497, %r11, %rd688;
	shr.u64 	%rd688, %rd221, 32;
	st.local.u32 	[%rd687], %rd221;
	add.s32 	%r1299, %r1299, 1;
	add.s64 	%rd687, %rd687, 4;
	add.s64 	%rd686, %rd686, 4;
	setp.ne.s32 	%p11, %r1299, 6;
	@%p11 bra 	$L__BB0_13;
	shr.u32 	%r498, %r10, 23;
	st.local.u32 	[%rd34+24], %rd688;
	and.b32  	%r14, %r498, 31;
	and.b32  	%r499, %r498, 224;
	add.s32 	%r500, %r499, -128;
	shr.u32 	%r501, %r500, 5;
	mul.wide.u32 	%rd222, %r501, 4;
	sub.s64 	%rd45, %rd34, %rd222;
	ld.local.u32 	%r1300, [%rd45+24];
	ld.local.u32 	%r1301, [%rd45+20];
	setp.eq.s32 	%p12, %r14, 0;
	@%p12 bra 	$L__BB0_16;
	shf.l.wrap.b32 	%r1300, %r1301, %r1300, %r14;
	ld.local.u32 	%r502, [%rd45+16];
	shf.l.wrap.b32 	%r1301, %r502, %r1301, %r14;
$L__BB0_16:
	shr.u32 	%r503, %r1300, 30;
	shf.l.wrap.b32 	%r504, %r1301, %r1300, 2;
	shl.b32 	%r505, %r1301, 2;
	shr.u32 	%r506, %r504, 31;
	add.s32 	%r507, %r506, %r503;
	neg.s32 	%r508, %r507;
	setp.lt.s32 	%p13, %r10, 0;
	selp.b32 	%r1302, %r508, %r507, %p13;
	xor.b32  	%r509, %r504, %r10;
	shr.s32 	%r510, %r504, 31;
	xor.b32  	%r511, %r510, %r504;
	xor.b32  	%r512, %r510, %r505;
	cvt.u64.u32 	%rd223, %r511;
	shl.b64 	%rd224, %rd223, 32;
	cvt.u64.u32 	%rd225, %r512;
	or.b64  	%rd226, %rd224, %rd225;
	cvt.rn.f64.s64 	%fd17, %rd226;
	mul.f64 	%fd18, %fd17, 0d3BF921FB54442D19;
	cvt.rn.f32.f64 	%f163, %fd18;
	neg.f32 	%f164, %f163;
	setp.lt.s32 	%p14, %r509, 0;
	selp.f32 	%f1386, %f164, %f163, %p14;
$L__BB0_17:
	add.s32 	%r514, %r1302, 1;
	mul.rn.f32 	%f166, %f1386, %f1386;
	and.b32  	%r515, %r1302, 1;
	setp.eq.b32 	%p16, %r515, 1;
	selp.f32 	%f167, %f1386, 0f3F800000, %p16;
	fma.rn.f32 	%f168, %f166, %f167, 0f00000000;
	fma.rn.f32 	%f169, %f166, 0f37CBAC00, 0fBAB607ED;
	selp.f32 	%f170, 0fB94D4153, %f169, %p16;
	selp.f32 	%f171, 0f3C0885E4, 0f3D2AAABB, %p16;
	fma.rn.f32 	%f172, %f170, %f166, %f171;
	selp.f32 	%f173, 0fBE2AAAA8, 0fBEFFFFFF, %p16;
	fma.rn.f32 	%f174, %f172, %f166, %f173;
	fma.rn.f32 	%f175, %f174, %f168, %f167;
	and.b32  	%r516, %r514, 2;
	setp.eq.s32 	%p17, %r516, 0;
	mov.f32 	%f176, 0f00000000;
	sub.f32 	%f177, %f176, %f175;
	selp.f32 	%f9, %f175, %f177, %p17;
	mov.u32 	%r1306, %r1396;
	mov.f32 	%f1387, %f1409;
	@%p9 bra 	$L__BB0_25;
	setp.neu.f32 	%p18, %f5, 0f7F800000;
	@%p18 bra 	$L__BB0_20;
	mov.f32 	%f180, 0f00000000;
	mul.rn.f32 	%f1387, %f3, %f180;
	mov.b32 	%r1306, 0;
	bra.uni 	$L__BB0_25;
$L__BB0_20:
	mov.b32 	%r23, %f3;
	shl.b32 	%r518, %r23, 8;
	or.b32  	%r24, %r518, -2147483648;
	mov.b64 	%rd689, 0;
	mov.b32 	%r1303, 0;
$L__BB0_21:
	.pragma "nounroll";
	mul.wide.u32 	%rd228, %r1303, 4;
	mov.u64 	%rd229, __cudart_i2opi_f;
	add.s64 	%rd230, %rd229, %rd228;
	ld.global.nc.u32 	%r519, [%rd230];
	mad.wide.u32 	%rd231, %r519, %r24, %rd689;
	shr.u64 	%rd689, %rd231, 32;
	add.s64 	%rd232, %rd33, %rd228;
	st.local.u32 	[%rd232], %rd231;
	add.s32 	%r1303, %r1303, 1;
	setp.ne.s32 	%p19, %r1303, 6;
	@%p19 bra 	$L__BB0_21;
	shr.u32 	%r520, %r23, 23;
	st.local.u32 	[%rd33+24], %rd689;
	and.b32  	%r27, %r520, 31;
	and.b32  	%r521, %r520, 224;
	add.s32 	%r522, %r521, -128;
	shr.u32 	%r523, %r522, 5;
	mul.wide.u32 	%rd233, %r523, 4;
	sub.s64 	%rd48, %rd33, %rd233;
	ld.local.u32 	%r1304, [%rd48+24];
	ld.local.u32 	%r1305, [%rd48+20];
	setp.eq.s32 	%p20, %r27, 0;
	@%p20 bra 	$L__BB0_24;
	shf.l.wrap.b32 	%r1304, %r1305, %r1304, %r27;
	ld.local.u32 	%r524, [%rd48+16];
	shf.l.wrap.b32 	%r1305, %r524, %r1305, %r27;
$L__BB0_24:
	shr.u32 	%r525, %r1304, 30;
	shf.l.wrap.b32 	%r526, %r1305, %r1304, 2;
	shl.b32 	%r527, %r1305, 2;
	shr.u32 	%r528, %r526, 31;
	add.s32 	%r529, %r528, %r525;
	neg.s32 	%r530, %r529;
	setp.lt.s32 	%p21, %r23, 0;
	selp.b32 	%r1306, %r530, %r529, %p21;
	xor.b32  	%r531, %r526, %r23;
	shr.s32 	%r532, %r526, 31;
	xor.b32  	%r533, %r532, %r526;
	xor.b32  	%r534, %r532, %r527;
	cvt.u64.u32 	%rd234, %r533;
	shl.b64 	%rd235, %rd234, 32;
	cvt.u64.u32 	%rd236, %r534;
	or.b64  	%rd237, %rd235, %rd236;
	cvt.rn.f64.s64 	%fd19, %rd237;
	mul.f64 	%fd20, %fd19, 0d3BF921FB54442D19;
	cvt.rn.f32.f64 	%f178, %fd20;
	neg.f32 	%f179, %f178;
	setp.lt.s32 	%p22, %r531, 0;
	selp.f32 	%f1387, %f179, %f178, %p22;
$L__BB0_25:
	add.s32 	%r536, %r1306, 1;
	mul.rn.f32 	%f181, %f1387, %f1387;
	and.b32  	%r537, %r1306, 1;
	setp.eq.b32 	%p24, %r537, 1;
	selp.f32 	%f182, %f1387, 0f3F800000, %p24;
	fma.rn.f32 	%f183, %f181, %f182, 0f00000000;
	fma.rn.f32 	%f184, %f181, 0f37CBAC00, 0fBAB607ED;
	selp.f32 	%f185, 0fB94D4153, %f184, %p24;
	selp.f32 	%f186, 0f3C0885E4, 0f3D2AAABB, %p24;
	fma.rn.f32 	%f187, %f185, %f181, %f186;
	selp.f32 	%f188, 0fBE2AAAA8, 0fBEFFFFFF, %p24;
	fma.rn.f32 	%f189, %f187, %f181, %f188;
	fma.rn.f32 	%f190, %f189, %f183, %f182;
	and.b32  	%r538, %r536, 2;
	setp.eq.s32 	%p25, %r538, 0;
	mov.f32 	%f191, 0f00000000;
	sub.f32 	%f192, %f191, %f190;
	selp.f32 	%f193, %f190, %f192, %p25;
	mul.f32 	%f13, %f9, %f193;
	mov.u32 	%r1310, %r1396;
	mov.f32 	%f1388, %f1409;
	@%p9 bra 	$L__BB0_33;
	setp.neu.f32 	%p26, %f5, 0f7F800000;
	@%p26 bra 	$L__BB0_28;
	mov.f32 	%f196, 0f00000000;
	mul.rn.f32 	%f1388, %f3, %f196;
	mov.b32 	%r1310, 0;
	bra.uni 	$L__BB0_33;
$L__BB0_28:
	mov.b32 	%r36, %f3;
	shl.b32 	%r540, %r36, 8;
	or.b32  	%r37, %r540, -2147483648;
	mov.b64 	%rd690, 0;
	mov.b32 	%r1307, 0;
$L__BB0_29:
	.pragma "nounroll";
	mul.wide.u32 	%rd239, %r1307, 4;
	mov.u64 	%rd240, __cudart_i2opi_f;
	add.s64 	%rd241, %rd240, %rd239;
	ld.global.nc.u32 	%r541, [%rd241];
	mad.wide.u32 	%rd242, %r541, %r37, %rd690;
	shr.u64 	%rd690, %rd242, 32;
	add.s64 	%rd243, %rd32, %rd239;
	st.local.u32 	[%rd243], %rd242;
	add.s32 	%r1307, %r1307, 1;
	setp.ne.s32 	%p27, %r1307, 6;
	@%p27 bra 	$L__BB0_29;
	shr.u32 	%r542, %r36, 23;
	st.local.u32 	[%rd32+24], %rd690;
	and.b32  	%r40, %r542, 31;
	and.b32  	%r543, %r542, 224;
	add.s32 	%r544, %r543, -128;
	shr.u32 	%r545, %r544, 5;
	mul.wide.u32 	%rd244, %r545, 4;
	sub.s64 	%rd51, %rd32, %rd244;
	ld.local.u32 	%r1308, [%rd51+24];
	ld.local.u32 	%r1309, [%rd51+20];
	setp.eq.s32 	%p28, %r40, 0;
	@%p28 bra 	$L__BB0_32;
	shf.l.wrap.b32 	%r1308, %r1309, %r1308, %r40;
	ld.local.u32 	%r546, [%rd51+16];
	shf.l.wrap.b32 	%r1309, %r546, %r1309, %r40;
$L__BB0_32:
	shr.u32 	%r547, %r1308, 30;
	shf.l.wrap.b32 	%r548, %r1309, %r1308, 2;
	shl.b32 	%r549, %r1309, 2;
	shr.u32 	%r550, %r548, 31;
	add.s32 	%r551, %r550, %r547;
	neg.s32 	%r552, %r551;
	setp.lt.s32 	%p29, %r36, 0;
	selp.b32 	%r1310, %r552, %r551, %p29;
	xor.b32  	%r553, %r548, %r36;
	shr.s32 	%r554, %r548, 31;
	xor.b32  	%r555, %r554, %r548;
	xor.b32  	%r556, %r554, %r549;
	cvt.u64.u32 	%rd245, %r555;
	shl.b64 	%rd246, %rd245, 32;
	cvt.u64.u32 	%rd247, %r556;
	or.b64  	%rd248, %rd246, %rd247;
	cvt.rn.f64.s64 	%fd21, %rd248;
	mul.f64 	%fd22, %fd21, 0d3BF921FB54442D19;
	cvt.rn.f32.f64 	%f194, %fd22;
	neg.f32 	%f195, %f194;
	setp.lt.s32 	%p30, %r553, 0;
	selp.f32 	%f1388, %f195, %f194, %p30;
$L__BB0_33:
	mul.rn.f32 	%f197, %f1388, %f1388;
	and.b32  	%r558, %r1310, 1;
	setp.eq.b32 	%p32, %r558, 1;
	selp.f32 	%f198, 0f3F800000, %f1388, %p32;
	fma.rn.f32 	%f199, %f197, %f198, 0f00000000;
	fma.rn.f32 	%f200, %f197, 0f37CBAC00, 0fBAB607ED;
	selp.f32 	%f201, %f200, 0fB94D4153, %p32;
	selp.f32 	%f202, 0f3D2AAABB, 0f3C0885E4, %p32;
	fma.rn.f32 	%f203, %f201, %f197, %f202;
	selp.f32 	%f204, 0fBEFFFFFF, 0fBE2AAAA8, %p32;
	fma.rn.f32 	%f205, %f203, %f197, %f204;
	fma.rn.f32 	%f206, %f205, %f199, %f198;
	and.b32  	%r559, %r1310, 2;
	setp.eq.s32 	%p33, %r559, 0;
	mov.f32 	%f207, 0f00000000;
	sub.f32 	%f208, %f207, %f206;
	selp.f32 	%f17, %f206, %f208, %p33;
	mov.u32 	%r1314, %r1396;
	mov.f32 	%f1389, %f1409;
	@%p9 bra 	$L__BB0_41;
	setp.neu.f32 	%p34, %f5, 0f7F800000;
	@%p34 bra 	$L__BB0_36;
	mov.f32 	%f211, 0f00000000;
	mul.rn.f32 	%f1389, %f3, %f211;
	mov.b32 	%r1314, 0;
	bra.uni 	$L__BB0_41;
$L__BB0_36:
	mov.b32 	%r49, %f3;
	shl.b32 	%r561, %r49, 8;
	or.b32  	%r50, %r561, -2147483648;
	mov.b64 	%rd691, 0;
	mov.b32 	%r1311, 0;
$L__BB0_37:
	.pragma "nounroll";
	mul.wide.u32 	%rd250, %r1311, 4;
	mov.u64 	%rd251, __cudart_i2opi_f;
	add.s64 	%rd252, %rd251, %rd250;
	ld.global.nc.u32 	%r562, [%rd252];
	mad.wide.u32 	%rd253, %r562, %r50, %rd691;
	shr.u64 	%rd691, %rd253, 32;
	add.s64 	%rd254, %rd31, %rd250;
	st.local.u32 	[%rd254], %rd253;
	add.s32 	%r1311, %r1311, 1;
	setp.ne.s32 	%p35, %r1311, 6;
	@%p35 bra 	$L__BB0_37;
	shr.u32 	%r563, %r49, 23;
	st.local.u32 	[%rd31+24], %rd691;
	and.b32  	%r53, %r563, 31;
	and.b32  	%r564, %r563, 224;
	add.s32 	%r565, %r564, -128;
	shr.u32 	%r566, %r565, 5;
	mul.wide.u32 	%rd255, %r566, 4;
	sub.s64 	%rd54, %rd31, %rd255;
	ld.local.u32 	%r1312, [%rd54+24];
	ld.local.u32 	%r1313, [%rd54+20];
	setp.eq.s32 	%p36, %r53, 0;
	@%p36 bra 	$L__BB0_40;
	shf.l.wrap.b32 	%r1312, %r1313, %r1312, %r53;
	ld.local.u32 	%r567, [%rd54+16];
	shf.l.wrap.b32 	%r1313, %r567, %r1313, %r53;
$L__BB0_40:
	shr.u32 	%r568, %r1312, 30;
	shf.l.wrap.b32 	%r569, %r1313, %r1312, 2;
	shl.b32 	%r570, %r1313, 2;
	shr.u32 	%r571, %r569, 31;
	add.s32 	%r572, %r571, %r568;
	neg.s32 	%r573, %r572;
	setp.lt.s32 	%p37, %r49, 0;
	selp.b32 	%r1314, %r573, %r572, %p37;
	xor.b32  	%r574, %r569, %r49;
	shr.s32 	%r575, %r569, 31;
	xor.b32  	%r576, %r575, %r569;
	xor.b32  	%r577, %r575, %r570;
	cvt.u64.u32 	%rd256, %r576;
	shl.b64 	%rd257, %rd256, 32;
	cvt.u64.u32 	%rd258, %r577;
	or.b64  	%rd259, %rd257, %rd258;
	cvt.rn.f64.s64 	%fd23, %rd259;
	mul.f64 	%fd24, %fd23, 0d3BF921FB54442D19;
	cvt.rn.f32.f64 	%f209, %fd24;
	neg.f32 	%f210, %f209;
	setp.lt.s32 	%p38, %r574, 0;
	selp.f32 	%f1389, %f210, %f209, %p38;
$L__BB0_41:
	mul.rn.f32 	%f212, %f1389, %f1389;
	and.b32  	%r579, %r1314, 1;
	setp.eq.b32 	%p39, %r579, 1;
	selp.f32 	%f213, 0f3F800000, %f1389, %p39;
	fma.rn.f32 	%f214, %f212, %f213, 0f00000000;
	fma.rn.f32 	%f215, %f212, 0f37CBAC00, 0fBAB607ED;
	selp.f32 	%f216, %f215, 0fB94D4153, %p39;
	selp.f32 	%f217, 0f3D2AAABB, 0f3C0885E4, %p39;
	fma.rn.f32 	%f218, %f216, %f212, %f217;
	selp.f32 	%f219, 0fBEFFFFFF, 0fBE2AAAA8, %p39;
	fma.rn.f32 	%f220, %f218, %f212, %f219;
	fma.rn.f32 	%f221, %f220, %f214, %f213;
	and.b32  	%r580, %r1314, 2;
	setp.eq.s32 	%p40, %r580, 0;
	mov.f32 	%f222, 0f00000000;
	sub.f32 	%f223, %f222, %f221;
	selp.f32 	%f224, %f221, %f223, %p40;
	mul.f32 	%f21, %f17, %f224;
	cvt.f64.f32 	%fd25, %f2;
	add.f64 	%fd1, %fd25, %fd25;
	abs.f64 	%fd2, %fd1;
	setp.neu.f64 	%p41, %fd2, 0d7FF0000000000000;
	@%p41 bra 	$L__BB0_43;
	mov.f64 	%fd31, 0d0000000000000000;
	mul.rn.f64 	%fd156, %fd1, %fd31;
	mov.b32 	%r1316, 1;
	bra.uni 	$L__BB0_46;
$L__BB0_43:
	mul.f64 	%fd26, %fd1, 0d3FE45F306DC9C883;
	cvt.rni.s32.f64 	%r1315, %fd26;
	cvt.rn.f64.s32 	%fd27, %r1315;
	fma.rn.f64 	%fd28, %fd27, 0dBFF921FB54442D18, %fd1;
	fma.rn.f64 	%fd29, %fd27, 0dBC91A62633145C00, %fd28;
	fma.rn.f64 	%fd156, %fd27, 0dB97B839A252049C0, %fd29;
	setp.ltu.f64 	%p42, %fd2, 0d41E0000000000000;
	@%p42 bra 	$L__BB0_45;
	{ // callseq 0, 0
	.param .b64 param0;
	st.param.f64 	[param0], %fd1;
	.param .align 16 .b8 retval0[16];
	call.uni (retval0), 
	__internal_trig_reduction_slowpathd, 
	(
	param0
	);
	ld.param.f64 	%fd156, [retval0];
	ld.param.b32 	%r1315, [retval0+8];
	} // callseq 0
$L__BB0_45:
	add.s32 	%r1316, %r1315, 1;
$L__BB0_46:
	shl.b32 	%r583, %r1316, 6;
	cvt.u64.u32 	%rd260, %r583;
	and.b64  	%rd261, %rd260, 64;
	add.s64 	%rd263, %rd262, %rd261;
	mul.rn.f64 	%fd32, %fd156, %fd156;
	and.b32  	%r584, %r1316, 1;
	setp.eq.b32 	%p43, %r584, 1;
	selp.f64 	%fd33, 0dBDA8FF8320FD8164, 0d3DE5DB65F9785EBA, %p43;
	ld.global.nc.v2.f64 	{%fd34, %fd35}, [%rd263];
	fma.rn.f64 	%fd36, %fd33, %fd32, %fd34;
	fma.rn.f64 	%fd37, %fd36, %fd32, %fd35;
	ld.global.nc.v2.f64 	{%fd38, %fd39}, [%rd263+16];
	fma.rn.f64 	%fd40, %fd37, %fd32, %fd38;
	fma.rn.f64 	%fd41, %fd40, %fd32, %fd39;
	ld.global.nc.v2.f64 	{%fd42, %fd43}, [%rd263+32];
	fma.rn.f64 	%fd44, %fd41, %fd32, %fd42;
	fma.rn.f64 	%fd45, %fd44, %fd32, %fd43;
	fma.rn.f64 	%fd46, %fd45, %fd156, %fd156;
	fma.rn.f64 	%fd47, %fd45, %fd32, 0d3FF0000000000000;
	selp.f64 	%fd48, %fd47, %fd46, %p43;
	and.b32  	%r585, %r1316, 2;
	setp.eq.s32 	%p44, %r585, 0;
	mov.f64 	%fd49, 0d0000000000000000;
	sub.f64 	%fd50, %fd49, %fd48;
	selp.f64 	%fd8, %fd48, %fd50, %p44;
	cvt.f64.f32 	%fd51, %f21;
	mul.f64 	%fd52, %fd8, %fd51;
	cvt.rn.f32.f64 	%f22, %fd52;
	mul.f32 	%f225, %f1, 0f3F22F983;
	cvt.rni.s32.f32 	%r1417, %f225;
	cvt.rn.f32.s32 	%f226, %r1417;
	fma.rn.f32 	%f227, %f226, 0fBFC90FDA, %f1;
	fma.rn.f32 	%f228, %f226, 0fB3A22168, %f227;
	fma.rn.f32 	%f1414, %f226, 0fA7C234C5, %f228;
	abs.f32 	%f24, %f1;
	setp.ltu.f32 	%p45, %f24, 0f47CE4780;
	mov.u32 	%r1320, %r1417;
	mov.f32 	%f1390, %f1414;
	@%p45 bra 	$L__BB0_54;
	setp.neu.f32 	%p46, %f24, 0f7F800000;
	@%p46 bra 	$L__BB0_49;
	mov.f32 	%f231, 0f00000000;
	mul.rn.f32 	%f1390, %f1, %f231;
	mov.b32 	%r1320, 0;
	bra.uni 	$L__BB0_54;
$L__BB0_49:
	mov.b32 	%r68, %f1;
	mov.b64 	%rd692, 0;
	mov.b32 	%r1317, 0;
$L__BB0_50:
	.pragma "nounroll";
	mul.wide.u32 	%rd265, %r1317, 4;
	mov.u64 	%rd266, __cudart_i2opi_f;
	add.s64 	%rd267, %rd266, %rd265;
	ld.global.nc.u32 	%r587, [%rd267];
	shl.b32 	%r588, %r68, 8;
	or.b32  	%r589, %r588, -2147483648;
	mad.wide.u32 	%rd268, %r587, %r589, %rd692;
	shr.u64 	%rd692, %rd268, 32;
	add.s64 	%rd269, %rd30, %rd265;
	st.local.u32 	[%rd269], %rd268;
	add.s32 	%r1317, %r1317, 1;
	setp.ne.s32 	%p47, %r1317, 6;
	@%p47 bra 	$L__BB0_50;
	shr.u32 	%r590, %r68, 23;
	st.local.u32 	[%rd30+24], %rd692;
	and.b32  	%r71, %r590, 31;
	and.b32  	%r591, %r590, 224;
	add.s32 	%r592, %r591, -128;
	shr.u32 	%r593, %r592, 5;
	mul.wide.u32 	%rd270, %r593, 4;
	sub.s64 	%rd57, %rd30, %rd270;
	ld.local.u32 	%r1318, [%rd57+24];
	ld.local.u32 	%r1319, [%rd57+20];
	setp.eq.s32 	%p48, %r71, 0;
	@%p48 bra 	$L__BB0_53;
	shf.l.wrap.b32 	%r1318, %r1319, %r1318, %r71;
	ld.local.u32 	%r594, [%rd57+16];
	shf.l.wrap.b32 	%r1319, %r594, %r1319, %r71;
$L__BB0_53:
	shr.u32 	%r595, %r1318, 30;
	shf.l.wrap.b32 	%r596, %r1319, %r1318, 2;
	shl.b32 	%r597, %r1319, 2;
	shr.u32 	%r598, %r596, 31;
	add.s32 	%r599, %r598, %r595;
	neg.s32 	%r600, %r599;
	setp.lt.s32 	%p49, %r68, 0;
	selp.b32 	%r1320, %r600, %r599, %p49;
	xor.b32  	%r601, %r596, %r68;
	shr.s32 	%r602, %r596, 31;
	xor.b32  	%r603, %r602, %r596;
	xor.b32  	%r604, %r602, %r597;
	cvt.u64.u32 	%rd271, %r603;
	shl.b64 	%rd272, %rd271, 32;
	cvt.u64.u32 	%rd273, %r604;
	or.b64  	%rd274, %rd272, %rd273;
	cvt.rn.f64.s64 	%fd53, %rd274;
	mul.f64 	%fd54, %fd53, 0d3BF921FB54442D19;
	cvt.rn.f32.f64 	%f229, %fd54;
	neg.f32 	%f230, %f229;
	setp.lt.s32 	%p50, %r601, 0;
	selp.f32 	%f1390, %f230, %f229, %p50;
$L__BB0_54:
	mul.rn.f32 	%f232, %f1390, %f1390;
	and.b32  	%r606, %r1320, 1;
	setp.eq.b32 	%p51, %r606, 1;
	selp.f32 	%f233, 0f3F800000, %f1390, %p51;
	fma.rn.f32 	%f234, %f232, %f233, 0f00000000;
	fma.rn.f32 	%f235, %f232, 0f37CBAC00, 0fBAB607ED;
	selp.f32 	%f236, %f235, 0fB94D4153, %p51;
	selp.f32 	%f237, 0f3D2AAABB, 0f3C0885E4, %p51;
	fma.rn.f32 	%f238, %f236, %f232, %f237;
	selp.f32 	%f239, 0fBEFFFFFF, 0fBE2AAAA8, %p51;
	fma.rn.f32 	%f240, %f238, %f232, %f239;
	fma.rn.f32 	%f241, %f240, %f234, %f233;
	and.b32  	%r607, %r1320, 2;
	setp.eq.s32 	%p52, %r607, 0;
	mov.f32 	%f242, 0f00000000;
	sub.f32 	%f243, %f242, %f241;
	selp.f32 	%f28, %f241, %f243, %p52;
	mul.f32 	%f244, %f2, 0f3F22F983;
	cvt.rni.s32.f32 	%r1421, %f244;
	cvt.rn.f32.s32 	%f245, %r1421;
	fma.rn.f32 	%f246, %f245, 0fBFC90FDA, %f2;
	fma.rn.f32 	%f247, %f245, 0fB3A22168, %f246;
	fma.rn.f32 	%f1415, %f245, 0fA7C234C5, %f247;
	abs.f32 	%f30, %f2;
	setp.ltu.f32 	%p53, %f30, 0f47CE4780;
	mov.u32 	%r1324, %r1421;
	mov.f32 	%f1391, %f1415;
	@%p53 bra 	$L__BB0_62;
	setp.neu.f32 	%p54, %f30, 0f7F800000;
	@%p54 bra 	$L__BB0_57;
	mov.f32 	%f250, 0f00000000;
	mul.rn.f32 	%f1391, %f2, %f250;
	mov.b32 	%r1324, 0;
	bra.uni 	$L__BB0_62;
$L__BB0_57:
	mov.b32 	%r81, %f2;
	mov.b64 	%rd693, 0;
	mov.b32 	%r1321, 0;
$L__BB0_58:
	.pragma "nounroll";
	mul.wide.u32 	%rd276, %r1321, 4;
	mov.u64 	%rd277, __cudart_i2opi_f;
	add.s64 	%rd278, %rd277, %rd276;
	ld.global.nc.u32 	%r609, [%rd278];
	shl.b32 	%r610, %r81, 8;
	or.b32  	%r611, %r610, -2147483648;
	mad.wide.u32 	%rd279, %r609, %r611, %rd693;
	shr.u64 	%rd693, %rd279, 32;
	add.s64 	%rd280, %rd29, %rd276;
	st.local.u32 	[%rd280], %rd279;
	add.s32 	%r1321, %r1321, 1;
	setp.ne.s32 	%p55, %r1321, 6;
	@%p55 bra 	$L__BB0_58;
	shr.u32 	%r612, %r81, 23;
	st.local.u32 	[%rd29+24], %rd693;
	and.b32  	%r84, %r612, 31;
	and.b32  	%r613, %r612, 224;
	add.s32 	%r614, %r613, -128;
	shr.u32 	%r615, %r614, 5;
	mul.wide.u32 	%rd281, %r615, 4;
	sub.s64 	%rd60, %rd29, %rd281;
	ld.local.u32 	%r1322, [%rd60+24];
	ld.local.u32 	%r1323, [%rd60+20];
	setp.eq.s32 	%p56, %r84, 0;
	@%p56 bra 	$L__BB0_61;
	shf.l.wrap.b32 	%r1322, %r1323, %r1322, %r84;
	ld.local.u32 	%r616, [%rd60+16];
	shf.l.wrap.b32 	%r1323, %r616, %r1323, %r84;
$L__BB0_61:
	shr.u32 	%r617, %r1322, 30;
	shf.l.wrap.b32 	%r618, %r1323, %r1322, 2;
	shl.b32 	%r619, %r1323, 2;
	shr.u32 	%r620, %r618, 31;
	add.s32 	%r621, %r620, %r617;
	neg.s32 	%r622, %r621;
	setp.lt.s32 	%p57, %r81, 0;
	selp.b32 	%r1324, %r622, %r621, %p57;
	xor.b32  	%r623, %r618, %r81;
	shr.s32 	%r624, %r618, 31;
	xor.b32  	%r625, %r624, %r618;
	xor.b32  	%r626, %r624, %r619;
	cvt.u64.u32 	%rd282, %r625;
	shl.b64 	%rd283, %rd282, 32;
	cvt.u64.u32 	%rd284, %r626;
	or.b64  	%rd285, %rd283, %rd284;
	cvt.rn.f64.s64 	%fd55, %rd285;
	mul.f64 	%fd56, %fd55, 0d3BF921FB54442D19;
	cvt.rn.f32.f64 	%f248, %fd56;
	neg.f32 	%f249, %f248;
	setp.lt.s32 	%p58, %r623, 0;
	selp.f32 	%f1391, %f249, %f248, %p58;
$L__BB0_62:
	mul.rn.f32 	%f251, %f1391, %f1391;
	and.b32  	%r628, %r1324, 1;
	setp.eq.b32 	%p60, %r628, 1;
	selp.f32 	%f252, 0f3F800000, %f1391, %p60;
	fma.rn.f32 	%f253, %f251, %f252, 0f00000000;
	fma.rn.f32 	%f254, %f251, 0f37CBAC00, 0fBAB607ED;
	selp.f32 	%f255, %f254, 0fB94D4153, %p60;
	selp.f32 	%f256, 0f3D2AAABB, 0f3C0885E4, %p60;
	fma.rn.f32 	%f257, %f255, %f251, %f256;
	selp.f32 	%f258, 0fBEFFFFFF, 0fBE2AAAA8, %p60;
	fma.rn.f32 	%f259, %f257, %f251, %f258;
	fma.rn.f32 	%f260, %f259, %f253, %f252;
	and.b32  	%r629, %r1324, 2;
	setp.eq.s32 	%p61, %r629, 0;
	mov.f32 	%f261, 0f00000000;
	sub.f32 	%f262, %f261, %f260;
	selp.f32 	%f263, %f260, %f262, %p61;
	mul.f32 	%f34, %f28, %f263;
	mov.u32 	%r1328, %r1396;
	mov.f32 	%f1392, %f1409;
	@%p9 bra 	$L__BB0_70;
	setp.neu.f32 	%p62, %f5, 0f7F800000;
	@%p62 bra 	$L__BB0_65;
	mov.f32 	%f266, 0f00000000;
	mul.rn.f32 	%f1392, %f3, %f266;
	mov.b32 	%r1328, 0;
	bra.uni 	$L__BB0_70;
$L__BB0_65:
	mov.b32 	%r93, %f3;
	mov.b64 	%rd694, 0;
	mov.b32 	%r1325, 0;
$L__BB0_66:
	.pragma "nounroll";
	mul.wide.u32 	%rd287, %r1325, 4;
	mov.u64 	%rd288, __cudart_i2opi_f;
	add.s64 	%rd289, %rd288, %rd287;
	ld.global.nc.u32 	%r631, [%rd289];
	shl.b32 	%r632, %r93, 8;
	or.b32  	%r633, %r632, -2147483648;
	mad.wide.u32 	%rd290, %r631, %r633, %rd694;
	shr.u64 	%rd694, %rd290, 32;
	add.s64 	%rd291, %rd28, %rd287;
	st.local.u32 	[%rd291], %rd290;
	add.s32 	%r1325, %r1325, 1;
	setp.ne.s32 	%p63, %r1325, 6;
	@%p63 bra 	$L__BB0_66;
	shr.u32 	%r634, %r93, 23;
	st.local.u32 	[%rd28+24], %rd694;
	and.b32  	%r96, %r634, 31;
	and.b32  	%r635, %r634, 224;
	add.s32 	%r636, %r635, -128;
	shr.u32 	%r637, %r636, 5;
	mul.wide.u32 	%rd292, %r637, 4;
	sub.s64 	%rd63, %rd28, %rd292;
	ld.local.u32 	%r1326, [%rd63+24];
	ld.local.u32 	%r1327, [%rd63+20];
	setp.eq.s32 	%p64, %r96, 0;
	@%p64 bra 	$L__BB0_69;
	shf.l.wrap.b32 	%r1326, %r1327, %r1326, %r96;
	ld.local.u32 	%r638, [%rd63+16];
	shf.l.wrap.b32 	%r1327, %r638, %r1327, %r96;
$L__BB0_69:
	shr.u32 	%r639, %r1326, 30;
	shf.l.wrap.b32 	%r640, %r1327, %r1326, 2;
	shl.b32 	%r641, %r1327, 2;
	shr.u32 	%r642, %r640, 31;
	add.s32 	%r643, %r642, %r639;
	neg.s32 	%r644, %r643;
	setp.lt.s32 	%p65, %r93, 0;
	selp.b32 	%r1328, %r644, %r643, %p65;
	xor.b32  	%r645, %r640, %r93;
	shr.s32 	%r646, %r640, 31;
	xor.b32  	%r647, %r646, %r640;
	xor.b32  	%r648, %r646, %r641;
	cvt.u64.u32 	%rd293, %r647;
	shl.b64 	%rd294, %rd293, 32;
	cvt.u64.u32 	%rd295, %r648;
	or.b64  	%rd296, %rd294, %rd295;
	cvt.rn.f64.s64 	%fd57, %rd296;
	mul.f64 	%fd58, %fd57, 0d3BF921FB54442D19;
	cvt.rn.f32.f64 	%f264, %fd58;
	neg.f32 	%f265, %f264;
	setp.lt.s32 	%p66, %r645, 0;
	selp.f32 	%f1392, %f265, %f264, %p66;
$L__BB0_70:
	mul.rn.f32 	%f267, %f1392, %f1392;
	and.b32  	%r650, %r1328, 1;
	setp.eq.b32 	%p68, %r650, 1;
	selp.f32 	%f268, 0f3F800000, %f1392, %p68;
	fma.rn.f32 	%f269, %f267, %f268, 0f00000000;
	fma.rn.f32 	%f270, %f267, 0f37CBAC00, 0fBAB607ED;
	selp.f32 	%f271, %f270, 0fB94D4153, %p68;
	selp.f32 	%f272, 0f3D2AAABB, 0f3C0885E4, %p68;
	fma.rn.f32 	%f273, %f271, %f267, %f272;
	selp.f32 	%f274, 0fBEFFFFFF, 0fBE2AAAA8, %p68;
	fma.rn.f32 	%f275, %f273, %f267, %f274;
	fma.rn.f32 	%f276, %f275, %f269, %f268;
	and.b32  	%r651, %r1328, 2;
	setp.eq.s32 	%p69, %r651, 0;
	mov.f32 	%f277, 0f00000000;
	sub.f32 	%f278, %f277, %f276;
	selp.f32 	%f38, %f276, %f278, %p69;
	mov.u32 	%r1332, %r1396;
	mov.f32 	%f1393, %f1409;
	@%p9 bra 	$L__BB0_78;
	setp.neu.f32 	%p70, %f5, 0f7F800000;
	@%p70 bra 	$L__BB0_73;
	mov.f32 	%f281, 0f00000000;
	mul.rn.f32 	%f1393, %f3, %f281;
	mov.b32 	%r1332, 0;
	bra.uni 	$L__BB0_78;
$L__BB0_73:
	mov.b32 	%r105, %f3;
	mov.b64 	%rd695, 0;
	mov.b32 	%r1329, 0;
$L__BB0_74:
	.pragma "nounroll";
	mul.wide.u32 	%rd298, %r1329, 4;
	mov.u64 	%rd299, __cudart_i2opi_f;
	add.s64 	%rd300, %rd299, %rd298;
	ld.global.nc.u32 	%r653, [%rd300];
	shl.b32 	%r654, %r105, 8;
	or.b32  	%r655, %r654, -2147483648;
	mad.wide.u32 	%rd301, %r653, %r655, %rd695;
	shr.u64 	%rd695, %rd301, 32;
	add.s64 	%rd302, %rd27, %rd298;
	st.local.u32 	[%rd302], %rd301;
	add.s32 	%r1329, %r1329, 1;
	setp.ne.s32 	%p71, %r1329, 6;
	@%p71 bra 	$L__BB0_74;
	shr.u32 	%r656, %r105, 23;
	st.local.u32 	[%rd27+24], %rd695;
	and.b32  	%r108, %r656, 31;
	and.b32  	%r657, %r656, 224;
	add.s32 	%r658, %r657, -128;
	shr.u32 	%r659, %r658, 5;
	mul.wide.u32 	%rd303, %r659, 4;
	sub.s64 	%rd66, %rd27, %rd303;
	ld.local.u32 	%r1330, [%rd66+24];
	ld.local.u32 	%r1331, [%rd66+20];
	setp.eq.s32 	%p72, %r108, 0;
	@%p72 bra 	$L__BB0_77;
	shf.l.wrap.b32 	%r1330, %r1331, %r1330, %r108;
	ld.local.u32 	%r660, [%rd66+16];
	shf.l.wrap.b32 	%r1331, %r660, %r1331, %r108;
$L__BB0_77:
	shr.u32 	%r661, %r1330, 30;
	shf.l.wrap.b32 	%r662, %r1331, %r1330, 2;
	shl.b32 	%r663, %r1331, 2;
	shr.u32 	%r664, %r662, 31;
	add.s32 	%r665, %r664, %r661;
	neg.s32 	%r666, %r665;
	setp.lt.s32 	%p73, %r105, 0;
	selp.b32 	%r1332, %r666, %r665, %p73;
	xor.b32  	%r667, %r662, %r105;
	shr.s32 	%r668, %r662, 31;
	xor.b32  	%r669, %r668, %r662;
	xor.b32  	%r670, %r668, %r663;
	cvt.u64.u32 	%rd304, %r669;
	shl.b64 	%rd305, %rd304, 32;
	cvt.u64.u32 	%rd306, %r670;
	or.b64  	%rd307, %rd305, %rd306;
	cvt.rn.f64.s64 	%fd59, %rd307;
	mul.f64 	%fd60, %fd59, 0d3BF921FB54442D19;
	cvt.rn.f32.f64 	%f279, %fd60;
	neg.f32 	%f280, %f279;
	setp.lt.s32 	%p74, %r667, 0;
	selp.f32 	%f1393, %f280, %f279, %p74;
$L__BB0_78:
	mul.rn.f32 	%f282, %f1393, %f1393;
	and.b32  	%r672, %r1332, 1;
	setp.eq.b32 	%p76, %r672, 1;
	selp.f32 	%f283, 0f3F800000, %f1393, %p76;
	fma.rn.f32 	%f284, %f282, %f283, 0f00000000;
	fma.rn.f32 	%f285, %f282, 0f37CBAC00, 0fBAB607ED;
	selp.f32 	%f286, %f285, 0fB94D4153, %p76;
	selp.f32 	%f287, 0f3D2AAABB, 0f3C0885E4, %p76;
	fma.rn.f32 	%f288, %f286, %f282, %f287;
	selp.f32 	%f289, 0fBEFFFFFF, 0fBE2AAAA8, %p76;
	fma.rn.f32 	%f290, %f288, %f282, %f289;
	fma.rn.f32 	%f291, %f290, %f284, %f283;
	and.b32  	%r673, %r1332, 2;
	setp.eq.s32 	%p77, %r673, 0;
	mov.f32 	%f292, 0f00000000;
	sub.f32 	%f293, %f292, %f291;
	selp.f32 	%f294, %f291, %f293, %p77;
	mul.f32 	%f295, %f38, %f294;
	cvt.f64.f32 	%fd61, %f295;
	mul.f64 	%fd62, %fd8, %fd61;
	cvt.rn.f32.f64 	%f42, %fd62;
	mov.u32 	%r1336, %r1396;
	mov.f32 	%f1394, %f1409;
	@%p9 bra 	$L__BB0_86;
	setp.neu.f32 	%p78, %f5, 0f7F800000;
	@%p78 bra 	$L__BB0_81;
	mov.f32 	%f298, 0f00000000;
	mul.rn.f32 	%f1394, %f3, %f298;
	mov.b32 	%r1336, 0;
	bra.uni 	$L__BB0_86;
$L__BB0_81:
	mov.b32 	%r117, %f3;
	mov.b64 	%rd696, 0;
	mov.b32 	%r1333, 0;
$L__BB0_82:
	.pragma "nounroll";
	mul.wide.u32 	%rd309, %r1333, 4;
	mov.u64 	%rd310, __cudart_i2opi_f;
	add.s64 	%rd311, %rd310, %rd309;
	ld.global.nc.u32 	%r675, [%rd311];
	shl.b32 	%r676, %r117, 8;
	or.b32  	%r677, %r676, -2147483648;
	mad.wide.u32 	%rd312, %r675, %r677, %rd696;
	shr.u64 	%rd696, %rd312, 32;
	add.s64 	%rd313, %rd26, %rd309;
	st.local.u32 	[%rd313], %rd312;
	add.s32 	%r1333, %r1333, 1;
	setp.ne.s32 	%p79, %r1333, 6;
	@%p79 bra 	$L__BB0_82;
	shr.u32 	%r678, %r117, 23;
	st.local.u32 	[%rd26+24], %rd696;
	and.b32  	%r120, %r678, 31;
	and.b32  	%r679, %r678, 224;
	add.s32 	%r680, %r679, -128;
	shr.u32 	%r681, %r680, 5;
	mul.wide.u32 	%rd314, %r681, 4;
	sub.s64 	%rd69, %rd26, %rd314;
	ld.local.u32 	%r1334, [%rd69+24];
	ld.local.u32 	%r1335, [%rd69+20];
	setp.eq.s32 	%p80, %r120, 0;
	@%p80 bra 	$L__BB0_85;
	shf.l.wrap.b32 	%r1334, %r1335, %r1334, %r120;
	ld.local.u32 	%r682, [%rd69+16];
	shf.l.wrap.b32 	%r1335, %r682, %r1335, %r120;
$L__BB0_85:
	shr.u32 	%r683, %r1334, 30;
	shf.l.wrap.b32 	%r684, %r1335, %r1334, 2;
	shl.b32 	%r685, %r1335, 2;
	shr.u32 	%r686, %r684, 31;
	add.s32 	%r687, %r686, %r683;
	neg.s32 	%r688, %r687;
	setp.lt.s32 	%p81, %r117, 0;
	selp.b32 	%r1336, %r688, %r687, %p81;
	xor.b32  	%r689, %r684, %r117;
	shr.s32 	%r690, %r684, 31;
	xor.b32  	%r691, %r690, %r684;
	xor.b32  	%r692, %r690, %r685;
	cvt.u64.u32 	%rd315, %r691;
	shl.b64 	%rd316, %rd315, 32;
	cvt.u64.u32 	%rd317, %r692;
	or.b64  	%rd318, %rd316, %rd317;
	cvt.rn.f64.s64 	%fd63, %rd318;
	mul.f64 	%fd64, %fd63, 0d3BF921FB54442D19;
	cvt.rn.f32.f64 	%f296, %fd64;
	neg.f32 	%f297, %f296;
	setp.lt.s32 	%p82, %r689, 0;
	selp.f32 	%f1394, %f297, %f296, %p82;
$L__BB0_86:
	add.s32 	%r694, %r1336, 1;
	mul.rn.f32 	%f299, %f1394, %f1394;
	and.b32  	%r695, %r1336, 1;
	setp.eq.b32 	%p84, %r695, 1;
	selp.f32 	%f300, %f1394, 0f3F800000, %p84;
	fma.rn.f32 	%f301, %f299, %f300, 0f00000000;
	fma.rn.f32 	%f302, %f299, 0f37CBAC00, 0fBAB607ED;
	selp.f32 	%f303, 0fB94D4153, %f302, %p84;
	selp.f32 	%f304, 0f3C0885E4, 0f3D2AAABB, %p84;
	fma.rn.f32 	%f305, %f303, %f299, %f304;
	selp.f32 	%f306, 0fBE2AAAA8, 0fBEFFFFFF, %p84;
	fma.rn.f32 	%f307, %f305, %f299, %f306;
	fma.rn.f32 	%f308, %f307, %f301, %f300;
	and.b32  	%r696, %r694, 2;
	setp.eq.s32 	%p85, %r696, 0;
	mov.f32 	%f309, 0f00000000;
	sub.f32 	%f310, %f309, %f308;
	selp.f32 	%f46, %f308, %f310, %p85;
	mov.u32 	%r1340, %r1396;
	mov.f32 	%f1395, %f1409;
	@%p9 bra 	$L__BB0_94;
	setp.neu.f32 	%p86, %f5, 0f7F800000;
	@%p86 bra 	$L__BB0_89;
	mov.f32 	%f313, 0f00000000;
	mul.rn.f32 	%f1395, %f3, %f313;
	mov.b32 	%r1340, 0;
	bra.uni 	$L__BB0_94;
$L__BB0_89:
	mov.b32 	%r129, %f3;
	mov.b64 	%rd697, 0;
	mov.b32 	%r1337, 0;
$L__BB0_90:
	.pragma "nounroll";
	mul.wide.u32 	%rd320, %r1337, 4;
	mov.u64 	%rd321, __cudart_i2opi_f;
	add.s64 	%rd322, %rd321, %rd320;
	ld.global.nc.u32 	%r698, [%rd322];
	shl.b32 	%r699, %r129, 8;
	or.b32  	%r700, %r699, -2147483648;
	mad.wide.u32 	%rd323, %r698, %r700, %rd697;
	shr.u64 	%rd697, %rd323, 32;
	add.s64 	%rd324, %rd25, %rd320;
	st.local.u32 	[%rd324], %rd323;
	add.s32 	%r1337, %r1337, 1;
	setp.ne.s32 	%p87, %r1337, 6;
	@%p87 bra 	$L__BB0_90;
	shr.u32 	%r701, %r129, 23;
	st.local.u32 	[%rd25+24], %rd697;
	and.b32  	%r132, %r701, 31;
	and.b32  	%r702, %r701, 224;
	add.s32 	%r703, %r702, -128;
	shr.u32 	%r704, %r703, 5;
	mul.wide.u32 	%rd325, %r704, 4;
	sub.s64 	%rd72, %rd25, %rd325;
	ld.local.u32 	%r1338, [%rd72+24];
	ld.local.u32 	%r1339, [%rd72+20];
	setp.eq.s32 	%p88, %r132, 0;
	@%p88 bra 	$L__BB0_93;
	shf.l.wrap.b32 	%r1338, %r1339, %r1338, %r132;
	ld.local.u32 	%r705, [%rd72+16];
	shf.l.wrap.b32 	%r1339, %r705, %r1339, %r132;
$L__BB0_93:
	shr.u32 	%r706, %r1338, 30;
	shf.l.wrap.b32 	%r707, %r1339, %r1338, 2;
	shl.b32 	%r708, %r1339, 2;
	shr.u32 	%r709, %r707, 31;
	add.s32 	%r710, %r709, %r706;
	neg.s32 	%r711, %r710;
	setp.lt.s32 	%p89, %r129, 0;
	selp.b32 	%r1340, %r711, %r710, %p89;
	xor.b32  	%r712, %r707, %r129;
	shr.s32 	%r713, %r707, 31;
	xor.b32  	%r714, %r713, %r707;
	xor.b32  	%r715, %r713, %r708;
	cvt.u64.u32 	%rd326, %r714;
	shl.b64 	%rd327, %rd326, 32;
	cvt.u64.u32 	%rd328, %r715;
	or.b64  	%rd329, %rd327, %rd328;
	cvt.rn.f64.s64 	%fd65, %rd329;
	mul.f64 	%fd66, %fd65, 0d3BF921FB54442D19;
	cvt.rn.f32.f64 	%f311, %fd66;
	neg.f32 	%f312, %f311;
	setp.lt.s32 	%p90, %r712, 0;
	selp.f32 	%f1395, %f312, %f311, %p90;
$L__BB0_94:
	add.s32 	%r717, %r1340, 1;
	mul.rn.f32 	%f314, %f1395, %f1395;
	and.b32  	%r718, %r1340, 1;
	setp.eq.b32 	%p92, %r718, 1;
	selp.f32 	%f315, %f1395, 0f3F800000, %p92;
	fma.rn.f32 	%f316, %f314, %f315, 0f00000000;
	fma.rn.f32 	%f317, %f314, 0f37CBAC00, 0fBAB607ED;
	selp.f32 	%f318, 0fB94D4153, %f317, %p92;
	selp.f32 	%f319, 0f3C0885E4, 0f3D2AAABB, %p92;
	fma.rn.f32 	%f320, %f318, %f314, %f319;
	selp.f32 	%f321, 0fBE2AAAA8, 0fBEFFFFFF, %p92;
	fma.rn.f32 	%f322, %f320, %f314, %f321;
	fma.rn.f32 	%f323, %f322, %f316, %f315;
	and.b32  	%r719, %r717, 2;
	setp.eq.s32 	%p93, %r719, 0;
	mov.f32 	%f324, 0f00000000;
	sub.f32 	%f325, %f324, %f323;
	selp.f32 	%f326, %f323, %f325, %p93;
	mul.f32 	%f50, %f46, %f326;
	mov.u32 	%r1344, %r1417;
	mov.f32 	%f1396, %f1414;
	@%p45 bra 	$L__BB0_102;
	setp.neu.f32 	%p94, %f24, 0f7F800000;
	@%p94 bra 	$L__BB0_97;
	mov.f32 	%f329, 0f00000000;
	mul.rn.f32 	%f1396, %f1, %f329;
	mov.b32 	%r1344, 0;
	bra.uni 	$L__BB0_102;
$L__BB0_97:
	mov.b32 	%r141, %f1;
	mov.b64 	%rd698, 0;
	mov.b32 	%r1341, 0;
$L__BB0_98:
	.pragma "nounroll";
	mul.wide.u32 	%rd331, %r1341, 4;
	mov.u64 	%rd332, __cudart_i2opi_f;
	add.s64 	%rd333, %rd332, %rd331;
	ld.global.nc.u32 	%r721, [%rd333];
	shl.b32 	%r722, %r141, 8;
	or.b32  	%r723, %r722, -2147483648;
	mad.wide.u32 	%rd334, %r721, %r723, %rd698;
	shr.u64 	%rd698, %rd334, 32;
	add.s64 	%rd335, %rd24, %rd331;
	st.local.u32 	[%rd335], %rd334;
	add.s32 	%r1341, %r1341, 1;
	setp.ne.s32 	%p95, %r1341, 6;
	@%p95 bra 	$L__BB0_98;
	shr.u32 	%r724, %r141, 23;
	st.local.u32 	[%rd24+24], %rd698;
	and.b32  	%r144, %r724, 31;
	and.b32  	%r725, %r724, 224;
	add.s32 	%r726, %r725, -128;
	shr.u32 	%r727, %r726, 5;
	mul.wide.u32 	%rd336, %r727, 4;
	sub.s64 	%rd75, %rd24, %rd336;
	ld.local.u32 	%r1342, [%rd75+24];
	ld.local.u32 	%r1343, [%rd75+20];
	setp.eq.s32 	%p96, %r144, 0;
	@%p96 bra 	$L__BB0_101;
	shf.l.wrap.b32 	%r1342, %r1343, %r1342, %r144;
	ld.local.u32 	%r728, [%rd75+16];
	shf.l.wrap.b32 	%r1343, %r728, %r1343, %r144;
$L__BB0_101:
	shr.u32 	%r729, %r1342, 30;
	shf.l.wrap.b32 	%r730, %r1343, %r1342, 2;
	shl.b32 	%r731, %r1343, 2;
	shr.u32 	%r732, %r730, 31;
	add.s32 	%r733, %r732, %r729;
	neg.s32 	%r734, %r733;
	setp.lt.s32 	%p97, %r141, 0;
	selp.b32 	%r1344, %r734, %r733, %p97;
	xor.b32  	%r735, %r730, %r141;
	shr.s32 	%r736, %r730, 31;
	xor.b32  	%r737, %r736, %r730;
	xor.b32  	%r738, %r736, %r731;
	cvt.u64.u32 	%rd337, %r737;
	shl.b64 	%rd338, %rd337, 32;
	cvt.u64.u32 	%rd339, %r738;
	or.b64  	%rd340, %rd338, %rd339;
	cvt.rn.f64.s64 	%fd67, %rd340;
	mul.f64 	%fd68, %fd67, 0d3BF921FB54442D19;
	cvt.rn.f32.f64 	%f327, %fd68;
	neg.f32 	%f328, %f327;
	setp.lt.s32 	%p98, %r735, 0;
	selp.f32 	%f1396, %f328, %f327, %p98;
$L__BB0_102:
	mul.rn.f32 	%f330, %f1396, %f1396;
	and.b32  	%r740, %r1344, 1;
	setp.eq.b32 	%p100, %r740, 1;
	selp.f32 	%f331, 0f3F800000, %f1396, %p100;
	fma.rn.f32 	%f332, %f330, %f331, 0f00000000;
	fma.rn.f32 	%f333, %f330, 0f37CBAC00, 0fBAB607ED;
	selp.f32 	%f334, %f333, 0fB94D4153, %p100;
	selp.f32 	%f335, 0f3D2AAABB, 0f3C0885E4, %p100;
	fma.rn.f32 	%f336, %f334, %f330, %f335;
	selp.f32 	%f337, 0fBEFFFFFF, 0fBE2AAAA8, %p100;
	fma.rn.f32 	%f338, %f336, %f330, %f337;
	fma.rn.f32 	%f339, %f338, %f332, %f331;
	and.b32  	%r741, %r1344, 2;
	setp.eq.s32 	%p101, %r741, 0;
	mov.f32 	%f340, 0f00000000;
	sub.f32 	%f341, %f340, %f339;
	selp.f32 	%f54, %f339, %f341, %p101;
	mov.u32 	%r1348, %r1421;
	mov.f32 	%f1397, %f1415;
	@%p53 bra 	$L__BB0_110;
	setp.neu.f32 	%p102, %f30, 0f7F800000;
	@%p102 bra 	$L__BB0_105;
	mov.f32 	%f344, 0f00000000;
	mul.rn.f32 	%f1397, %f2, %f344;
	mov.b32 	%r1348, 0;
	bra.uni 	$L__BB0_110;
$L__BB0_105:
	mov.b32 	%r153, %f2;
	mov.b64 	%rd699, 0;
	mov.b32 	%r1345, 0;
$L__BB0_106:
	.pragma "nounroll";
	mul.wide.u32 	%rd342, %r1345, 4;
	mov.u64 	%rd343, __cudart_i2opi_f;
	add.s64 	%rd344, %rd343, %rd342;
	ld.global.nc.u32 	%r743, [%rd344];
	shl.b32 	%r744, %r153, 8;
	or.b32  	%r745, %r744, -2147483648;
	mad.wide.u32 	%rd345, %r743, %r745, %rd699;
	shr.u64 	%rd699, %rd345, 32;
	add.s64 	%rd346, %rd23, %rd342;
	st.local.u32 	[%rd346], %rd345;
	add.s32 	%r1345, %r1345, 1;
	setp.ne.s32 	%p103, %r1345, 6;
	@%p103 bra 	$L__BB0_106;
	shr.u32 	%r746, %r153, 23;
	st.local.u32 	[%rd23+24], %rd699;
	and.b32  	%r156, %r746, 31;
	and.b32  	%r747, %r746, 224;
	add.s32 	%r748, %r747, -128;
	shr.u32 	%r749, %r748, 5;
	mul.wide.u32 	%rd347, %r749, 4;
	sub.s64 	%rd78, %rd23, %rd347;
	ld.local.u32 	%r1346, [%rd78+24];
	ld.local.u32 	%r1347, [%rd78+20];
	setp.eq.s32 	%p104, %r156, 0;
	@%p104 bra 	$L__BB0_109;
	shf.l.wrap.b32 	%r1346, %r1347, %r1346, %r156;
	ld.local.u32 	%r750, [%rd78+16];
	shf.l.wrap.b32 	%r1347, %r750, %r1347, %r156;
$L__BB0_109:
	shr.u32 	%r751, %r1346, 30;
	shf.l.wrap.b32 	%r752, %r1347, %r1346, 2;
	shl.b32 	%r753, %r1347, 2;
	shr.u32 	%r754, %r752, 31;
	add.s32 	%r755, %r754, %r751;
	neg.s32 	%r756, %r755;
	setp.lt.s32 	%p105, %r153, 0;
	selp.b32 	%r1348, %r756, %r755, %p105;
	xor.b32  	%r757, %r752, %r153;
	shr.s32 	%r758, %r752, 31;
	xor.b32  	%r759, %r758, %r752;
	xor.b32  	%r760, %r758, %r753;
	cvt.u64.u32 	%rd348, %r759;
	shl.b64 	%rd349, %rd348, 32;
	cvt.u64.u32 	%rd350, %r760;
	or.b64  	%rd351, %rd349, %rd350;
	cvt.rn.f64.s64 	%fd69, %rd351;
	mul.f64 	%fd70, %fd69, 0d3BF921FB54442D19;
	cvt.rn.f32.f64 	%f342, %fd70;
	neg.f32 	%f343, %f342;
	setp.lt.s32 	%p106, %r757, 0;
	selp.f32 	%f1397, %f343, %f342, %p106;
$L__BB0_110:
	mul.rn.f32 	%f345, %f1397, %f1397;
	and.b32  	%r762, %r1348, 1;
	setp.eq.b32 	%p108, %r762, 1;
	selp.f32 	%f346, 0f3F800000, %f1397, %p108;
	fma.rn.f32 	%f347, %f345, %f346, 0f00000000;
	fma.rn.f32 	%f348, %f345, 0f37CBAC00, 0fBAB607ED;
	selp.f32 	%f349, %f348, 0fB94D4153, %p108;
	selp.f32 	%f350, 0f3D2AAABB, 0f3C0885E4, %p108;
	fma.rn.f32 	%f351, %f349, %f345, %f350;
	selp.f32 	%f352, 0fBEFFFFFF, 0fBE2AAAA8, %p108;
	fma.rn.f32 	%f353, %f351, %f345, %f352;
	fma.rn.f32 	%f354, %f353, %f347, %f346;
	and.b32  	%r763, %r1348, 2;
	setp.eq.s32 	%p109, %r763, 0;
	mov.f32 	%f355, 0f00000000;
	sub.f32 	%f356, %f355, %f354;
	selp.f32 	%f357, %f354, %f356, %p109;
	mul.f32 	%f58, %f54, %f357;
	mov.u32 	%r1352, %r1417;
	mov.f32 	%f1398, %f1414;
	@%p45 bra 	$L__BB0_118;
	setp.neu.f32 	%p110, %f24, 0f7F800000;
	@%p110 bra 	$L__BB0_113;
	mov.f32 	%f360, 0f00000000;
	mul.rn.f32 	%f1398, %f1, %f360;
	mov.b32 	%r1352, 0;
	bra.uni 	$L__BB0_118;
$L__BB0_113:
	mov.b32 	%r165, %f1;
	mov.b64 	%rd700, 0;
	mov.b32 	%r1349, 0;
$L__BB0_114:
	.pragma "nounroll";
	mul.wide.u32 	%rd353, %r1349, 4;
	mov.u64 	%rd354, __cudart_i2opi_f;
	add.s64 	%rd355, %rd354, %rd353;
	ld.global.nc.u32 	%r765, [%rd355];
	shl.b32 	%r766, %r165, 8;
	or.b32  	%r767, %r766, -2147483648;
	mad.wide.u32 	%rd356, %r765, %r767, %rd700;
	shr.u64 	%rd700, %rd356, 32;
	add.s64 	%rd357, %rd22, %rd353;
	st.local.u32 	[%rd357], %rd356;
	add.s32 	%r1349, %r1349, 1;
	setp.ne.s32 	%p111, %r1349, 6;
	@%p111 bra 	$L__BB0_114;
	shr.u32 	%r768, %r165, 23;
	st.local.u32 	[%rd22+24], %rd700;
	and.b32  	%r168, %r768, 31;
	and.b32  	%r769, %r768, 224;
	add.s32 	%r770, %r769, -128;
	shr.u32 	%r771, %r770, 5;
	mul.wide.u32 	%rd358, %r771, 4;
	sub.s64 	%rd81, %rd22, %rd358;
	ld.local.u32 	%r1350, [%rd81+24];
	ld.local.u32 	%r1351, [%rd81+20];
	setp.eq.s32 	%p112, %r168, 0;
	@%p112 bra 	$L__BB0_117;
	shf.l.wrap.b32 	%r1350, %r1351, %r1350, %r168;
	ld.local.u32 	%r772, [%rd81+16];
	shf.l.wrap.b32 	%r1351, %r772, %r1351, %r168;
$L__BB0_117:
	shr.u32 	%r773, %r1350, 30;
	shf.l.wrap.b32 	%r774, %r1351, %r1350, 2;
	shl.b32 	%r775, %r1351, 2;
	shr.u32 	%r776, %r774, 31;
	add.s32 	%r777, %r776, %r773;
	neg.s32 	%r778, %r777;
	setp.lt.s32 	%p113, %r165, 0;
	selp.b32 	%r1352, %r778, %r777, %p113;
	xor.b32  	%r779, %r774, %r165;
	shr.s32 	%r780, %r774, 31;
	xor.b32  	%r781, %r780, %r774;
	xor.b32  	%r782, %r780, %r775;
	cvt.u64.u32 	%rd359, %r781;
	shl.b64 	%rd360, %rd359, 32;
	cvt.u64.u32 	%rd361, %r782;
	or.b64  	%rd362, %rd360, %rd361;
	cvt.rn.f64.s64 	%fd71, %rd362;
	mul.f64 	%fd72, %fd71, 0d3BF921FB54442D19;
	cvt.rn.f32.f64 	%f358, %fd72;
	neg.f32 	%f359, %f358;
	setp.lt.s32 	%p114, %r779, 0;
	selp.f32 	%f1398, %f359, %f358, %p114;
$L__BB0_118:
	mul.rn.f32 	%f361, %f1398, %f1398;
	and.b32  	%r784, %r1352, 1;
	setp.eq.b32 	%p116, %r784, 1;
	selp.f32 	%f362, 0f3F800000, %f1398, %p116;
	fma.rn.f32 	%f363, %f361, %f362, 0f00000000;
	fma.rn.f32 	%f364, %f361, 0f37CBAC00, 0fBAB607ED;
	selp.f32 	%f365, %f364, 0fB94D4153, %p116;
	selp.f32 	%f366, 0f3D2AAABB, 0f3C0885E4, %p116;
	fma.rn.f32 	%f367, %f365, %f361, %f366;
	selp.f32 	%f368, 0fBEFFFFFF, 0fBE2AAAA8, %p116;
	fma.rn.f32 	%f369, %f367, %f361, %f368;
	fma.rn.f32 	%f370, %f369, %f363, %f362;
	and.b32  	%r785, %r1352, 2;
	setp.eq.s32 	%p117, %r785, 0;
	mov.f32 	%f371, 0f00000000;
	sub.f32 	%f372, %f371, %f370;
	selp.f32 	%f373, %f370, %f372, %p117;
	cvt.f64.f32 	%fd9, %f373;
	mov.u32 	%r1356, %r1421;
	mov.f32 	%f1399, %f1415;
	@%p53 bra 	$L__BB0_126;
	setp.neu.f32 	%p118, %f30, 0f7F800000;
	@%p118 bra 	$L__BB0_121;
	mov.f32 	%f376, 0f00000000;
	mul.rn.f32 	%f1399, %f2, %f376;
	mov.b32 	%r1356, 0;
	bra.uni 	$L__BB0_126;
$L__BB0_121:
	mov.b32 	%r177, %f2;
	mov.b64 	%rd701, 0;
	mov.b32 	%r1353, 0;
$L__BB0_122:
	.pragma "nounroll";
	mul.wide.u32 	%rd364, %r1353, 4;
	mov.u64 	%rd365, __cudart_i2opi_f;
	add.s64 	%rd366, %rd365, %rd364;
	ld.global.nc.u32 	%r787, [%rd366];
	shl.b32 	%r788, %r177, 8;
	or.b32  	%r789, %r788, -2147483648;
	mad.wide.u32 	%rd367, %r787, %r789, %rd701;
	shr.u64 	%rd701, %rd367, 32;
	add.s64 	%rd368, %rd21, %rd364;
	st.local.u32 	[%rd368], %rd367;
	add.s32 	%r1353, %r1353, 1;
	setp.ne.s32 	%p119, %r1353, 6;
	@%p119 bra 	$L__BB0_122;
	shr.u32 	%r790, %r177, 23;
	st.local.u32 	[%rd21+24], %rd701;
	and.b32  	%r180, %r790, 31;
	and.b32  	%r791, %r790, 224;
	add.s32 	%r792, %r791, -128;
	shr.u32 	%r793, %r792, 5;
	mul.wide.u32 	%rd369, %r793, 4;
	sub.s64 	%rd84, %rd21, %rd369;
	ld.local.u32 	%r1354, [%rd84+24];
	ld.local.u32 	%r1355, [%rd84+20];
	setp.eq.s32 	%p120, %r180, 0;
	@%p120 bra 	$L__BB0_125;
	shf.l.wrap.b32 	%r1354, %r1355, %r1354, %r180;
	ld.local.u32 	%r794, [%rd84+16];
	shf.l.wrap.b32 	%r1355, %r794, %r1355, %r180;
$L__BB0_125:
	shr.u32 	%r795, %r1354, 30;
	shf.l.wrap.b32 	%r796, %r1355, %r1354, 2;
	shl.b32 	%r797, %r1355, 2;
	shr.u32 	%r798, %r796, 31;
	add.s32 	%r799, %r798, %r795;
	neg.s32 	%r800, %r799;
	setp.lt.s32 	%p121, %r177, 0;
	selp.b32 	%r1356, %r800, %r799, %p121;
	xor.b32  	%r801, %r796, %r177;
	shr.s32 	%r802, %r796, 31;
	xor.b32  	%r803, %r802, %r796;
	xor.b32  	%r804, %r802, %r797;
	cvt.u64.u32 	%rd370, %r803;
	shl.b64 	%rd371, %rd370, 32;
	cvt.u64.u32 	%rd372, %r804;
	or.b64  	%rd373, %rd371, %rd372;
	cvt.rn.f64.s64 	%fd73, %rd373;
	mul.f64 	%fd74, %fd73, 0d3BF921FB54442D19;
	cvt.rn.f32.f64 	%f374, %fd74;
	neg.f32 	%f375, %f374;
	setp.lt.s32 	%p122, %r801, 0;
	selp.f32 	%f1399, %f375, %f374, %p122;
$L__BB0_126:
	mul.rn.f32 	%f377, %f1399, %f1399;
	and.b32  	%r806, %r1356, 1;
	setp.eq.b32 	%p124, %r806, 1;
	selp.f32 	%f378, 0f3F800000, %f1399, %p124;
	fma.rn.f32 	%f379, %f377, %f378, 0f00000000;
	fma.rn.f32 	%f380, %f377, 0f37CBAC00, 0fBAB607ED;
	selp.f32 	%f381, %f380, 0fB94D4153, %p124;
	selp.f32 	%f382, 0f3D2AAABB, 0f3C0885E4, %p124;
	fma.rn.f32 	%f383, %f381, %f377, %f382;
	selp.f32 	%f384, 0fBEFFFFFF, 0fBE2AAAA8, %p124;
	fma.rn.f32 	%f385, %f383, %f377, %f384;
	fma.rn.f32 	%f386, %f385, %f379, %f378;
	and.b32  	%r807, %r1356, 2;
	setp.eq.s32 	%p125, %r807, 0;
	mov.f32 	%f387, 0f00000000;
	sub.f32 	%f388, %f387, %f386;
	selp.f32 	%f389, %f386, %f388, %p125;
	cvt.f64.f32 	%fd75, %f389;
	mul.f64 	%fd76, %fd9, 0dBFE0000000000000;
	mul.f64 	%fd77, %fd76, %fd75;
	cvt.rn.f32.f64 	%f65, %fd77;
	mov.u32 	%r1360, %r1417;
	mov.f32 	%f1400, %f1414;
	@%p45 bra 	$L__BB0_134;
	setp.neu.f32 	%p126, %f24, 0f7F800000;
	@%p126 bra 	$L__BB0_129;
	mov.f32 	%f392, 0f00000000;
	mul.rn.f32 	%f1400, %f1, %f392;
	mov.b32 	%r1360, 0;
	bra.uni 	$L__BB0_134;
$L__BB0_129:
	mov.b32 	%r189, %f1;
	mov.b64 	%rd702, 0;
	mov.b32 	%r1357, 0;
$L__BB0_130:
	.pragma "nounroll";
	mul.wide.u32 	%rd375, %r1357, 4;
	mov.u64 	%rd376, __cudart_i2opi_f;
	add.s64 	%rd377, %rd376, %rd375;
	ld.global.nc.u32 	%r809, [%rd377];
	shl.b32 	%r810, %r189, 8;
	or.b32  	%r811, %r810, -2147483648;
	mad.wide.u32 	%rd378, %r809, %r811, %rd702;
	shr.u64 	%rd702, %rd378, 32;
	add.s64 	%rd379, %rd20, %rd375;
	st.local.u32 	[%rd379], %rd378;
	add.s32 	%r1357, %r1357, 1;
	setp.ne.s32 	%p127, %r1357, 6;
	@%p127 bra 	$L__BB0_130;
	shr.u32 	%r812, %r189, 23;
	st.local.u32 	[%rd20+24], %rd702;
	and.b32  	%r192, %r812, 31;
	and.b32  	%r813, %r812, 224;
	add.s32 	%r814, %r813, -128;
	shr.u32 	%r815, %r814, 5;
	mul.wide.u32 	%rd380, %r815, 4;
	sub.s64 	%rd87, %rd20, %rd380;
	ld.local.u32 	%r1358, [%rd87+24];
	ld.local.u32 	%r1359, [%rd87+20];
	setp.eq.s32 	%p128, %r192, 0;
	@%p128 bra 	$L__BB0_133;
	shf.l.wrap.b32 	%r1358, %r1359, %r1358, %r192;
	ld.local.u32 	%r816, [%rd87+16];
	shf.l.wrap.b32 	%r1359, %r816, %r1359, %r192;
$L__BB0_133:
	shr.u32 	%r817, %r1358, 30;
	shf.l.wrap.b32 	%r818, %r1359, %r1358, 2;
	shl.b32 	%r819, %r1359, 2;
	shr.u32 	%r820, %r818, 31;
	add.s32 	%r821, %r820, %r817;
	neg.s32 	%r822, %r821;
	setp.lt.s32 	%p129, %r189, 0;
	selp.b32 	%r1360, %r822, %r821, %p129;
	xor.b32  	%r823, %r818, %r189;
	shr.s32 	%r824, %r818, 31;
	xor.b32  	%r825, %r824, %r818;
	xor.b32  	%r826, %r824, %r819;
	cvt.u64.u32 	%rd381, %r825;
	shl.b64 	%rd382, %rd381, 32;
	cvt.u64.u32 	%rd383, %r826;
	or.b64  	%rd384, %rd382, %rd383;
	cvt.rn.f64.s64 	%fd78, %rd384;
	mul.f64 	%fd79, %fd78, 0d3BF921FB54442D19;
	cvt.rn.f32.f64 	%f390, %fd79;
	neg.f32 	%f391, %f390;
	setp.lt.s32 	%p130, %r823, 0;
	selp.f32 	%f1400, %f391, %f390, %p130;
$L__BB0_134:
	mul.rn.f32 	%f393, %f1400, %f1400;
	and.b32  	%r828, %r1360, 1;
	setp.eq.b32 	%p132, %r828, 1;
	selp.f32 	%f394, 0f3F800000, %f1400, %p132;
	fma.rn.f32 	%f395, %f393, %f394, 0f00000000;
	fma.rn.f32 	%f396, %f393, 0f37CBAC00, 0fBAB607ED;
	selp.f32 	%f397, %f396, 0fB94D4153, %p132;
	selp.f32 	%f398, 0f3D2AAABB, 0f3C0885E4, %p132;
	fma.rn.f32 	%f399, %f397, %f393, %f398;
	selp.f32 	%f400, 0fBEFFFFFF, 0fBE2AAAA8, %p132;
	fma.rn.f32 	%f401, %f399, %f393, %f400;
	fma.rn.f32 	%f402, %f401, %f395, %f394;
	and.b32  	%r829, %r1360, 2;
	setp.eq.s32 	%p133, %r829, 0;
	mov.f32 	%f403, 0f00000000;
	sub.f32 	%f404, %f403, %f402;
	selp.f32 	%f405, %f402, %f404, %p133;
	cvt.f64.f32 	%fd10, %f405;
	mov.u32 	%r1364, %r1421;
	mov.f32 	%f1401, %f1415;
	@%p53 bra 	$L__BB0_142;
	setp.neu.f32 	%p134, %f30, 0f7F800000;
	@%p134 bra 	$L__BB0_137;
	mov.f32 	%f408, 0f00000000;
	mul.rn.f32 	%f1401, %f2, %f408;
	mov.b32 	%r1364, 0;
	bra.uni 	$L__BB0_142;
$L__BB0_137:
	mov.b32 	%r201, %f2;
	mov.b64 	%rd703, 0;
	mov.b32 	%r1361, 0;
$L__BB0_138:
	.pragma "nounroll";
	mul.wide.u32 	%rd386, %r1361, 4;
	mov.u64 	%rd387, __cudart_i2opi_f;
	add.s64 	%rd388, %rd387, %rd386;
	ld.global.nc.u32 	%r831, [%rd388];
	shl.b32 	%r832, %r201, 8;
	or.b32  	%r833, %r832, -2147483648;
	mad.wide.u32 	%rd389, %r831, %r833, %rd703;
	shr.u64 	%rd703, %rd389, 32;
	add.s64 	%rd390, %rd19, %rd386;
	st.local.u32 	[%rd390], %rd389;
	add.s32 	%r1361, %r1361, 1;
	setp.ne.s32 	%p135, %r1361, 6;
	@%p135 bra 	$L__BB0_138;
	shr.u32 	%r834, %r201, 23;
	st.local.u32 	[%rd19+24], %rd703;
	and.b32  	%r204, %r834, 31;
	and.b32  	%r835, %r834, 224;
	add.s32 	%r836, %r835, -128;
	shr.u32 	%r837, %r836, 5;
	mul.wide.u32 	%rd391, %r837, 4;
	sub.s64 	%rd90, %rd19, %rd391;
	ld.local.u32 	%r1362, [%rd90+24];
	ld.local.u32 	%r1363, [%rd90+20];
	setp.eq.s32 	%p136, %r204, 0;
	@%p136 bra 	$L__BB0_141;
	shf.l.wrap.b32 	%r1362, %r1363, %r1362, %r204;
	ld.local.u32 	%r838, [%rd90+16];
	shf.l.wrap.b32 	%r1363, %r838, %r1363, %r204;
$L__BB0_141:
	shr.u32 	%r839, %r1362, 30;
	shf.l.wrap.b32 	%r840, %r1363, %r1362, 2;
	shl.b32 	%r841, %r1363, 2;
	shr.u32 	%r842, %r840, 31;
	add.s32 	%r843, %r842, %r839;
	neg.s32 	%r844, %r843;
	setp.lt.s32 	%p137, %r201, 0;
	selp.b32 	%r1364, %r844, %r843, %p137;
	xor.b32  	%r845, %r840, %r201;
	shr.s32 	%r846, %r840, 31;
	xor.b32  	%r847, %r846, %r840;
	xor.b32  	%r848, %r846, %r841;
	cvt.u64.u32 	%rd392, %r847;
	shl.b64 	%rd393, %rd392, 32;
	cvt.u64.u32 	%rd394, %r848;
	or.b64  	%rd395, %rd393, %rd394;
	cvt.rn.f64.s64 	%fd80, %rd395;
	mul.f64 	%fd81, %fd80, 0d3BF921FB54442D19;
	cvt.rn.f32.f64 	%f406, %fd81;
	neg.f32 	%f407, %f406;
	setp.lt.s32 	%p138, %r845, 0;
	selp.f32 	%f1401, %f407, %f406, %p138;
$L__BB0_142:
	mul.rn.f32 	%f409, %f1401, %f1401;
	and.b32  	%r850, %r1364, 1;
	setp.eq.b32 	%p140, %r850, 1;
	selp.f32 	%f410, 0f3F800000, %f1401, %p140;
	fma.rn.f32 	%f411, %f409, %f410, 0f00000000;
	fma.rn.f32 	%f412, %f409, 0f37CBAC00, 0fBAB607ED;
	selp.f32 	%f413, %f412, 0fB94D4153, %p140;
	selp.f32 	%f414, 0f3D2AAABB, 0f3C0885E4, %p140;
	fma.rn.f32 	%f415, %f413, %f409, %f414;
	selp.f32 	%f416, 0fBEFFFFFF, 0fBE2AAAA8, %p140;
	fma.rn.f32 	%f417, %f415, %f409, %f416;
	fma.rn.f32 	%f418, %f417, %f411, %f410;
	and.b32  	%r851, %r1364, 2;
	setp.eq.s32 	%p141, %r851, 0;
	mov.f32 	%f419, 0f00000000;
	sub.f32 	%f420, %f419, %f418;
	selp.f32 	%f421, %f418, %f420, %p141;
	cvt.f64.f32 	%fd82, %f421;
	mul.f64 	%fd83, %fd10, 0dBFE0000000000000;
	mul.f64 	%fd84, %fd83, %fd82;
	cvt.rn.f32.f64 	%f72, %fd84;
	mov.u32 	%r1368, %r1417;
	mov.f32 	%f1402, %f1414;
	@%p45 bra 	$L__BB0_150;
	setp.neu.f32 	%p142, %f24, 0f7F800000;
	@%p142 bra 	$L__BB0_145;
	mov.f32 	%f424, 0f00000000;
	mul.rn.f32 	%f1402, %f1, %f424;
	mov.b32 	%r1368, 0;
	bra.uni 	$L__BB0_150;
$L__BB0_145:
	mov.b32 	%r213, %f1;
	mov.b64 	%rd704, 0;
	mov.b32 	%r1365, 0;
$L__BB0_146:
	.pragma "nounroll";
	mul.wide.u32 	%rd397, %r1365, 4;
	mov.u64 	%rd398, __cudart_i2opi_f;
	add.s64 	%rd399, %rd398, %rd397;
	ld.global.nc.u32 	%r853, [%rd399];
	shl.b32 	%r854, %r213, 8;
	or.b32  	%r855, %r854, -2147483648;
	mad.wide.u32 	%rd400, %r853, %r855, %rd704;
	shr.u64 	%rd704, %rd400, 32;
	add.s64 	%rd401, %rd18, %rd397;
	st.local.u32 	[%rd401], %rd400;
	add.s32 	%r1365, %r1365, 1;
	setp.ne.s32 	%p143, %r1365, 6;
	@%p143 bra 	$L__BB0_146;
	shr.u32 	%r856, %r213, 23;
	st.local.u32 	[%rd18+24], %rd704;
	and.b32  	%r216, %r856, 31;
	and.b32  	%r857, %r856, 224;
	add.s32 	%r858, %r857, -128;
	shr.u32 	%r859, %r858, 5;
	mul.wide.u32 	%rd402, %r859, 4;
	sub.s64 	%rd93, %rd18, %rd402;
	ld.local.u32 	%r1366, [%rd93+24];
	ld.local.u32 	%r1367, [%rd93+20];
	setp.eq.s32 	%p144, %r216, 0;
	@%p144 bra 	$L__BB0_149;
	shf.l.wrap.b32 	%r1366, %r1367, %r1366, %r216;
	ld.local.u32 	%r860, [%rd93+16];
	shf.l.wrap.b32 	%r1367, %r860, %r1367, %r216;
$L__BB0_149:
	shr.u32 	%r861, %r1366, 30;
	shf.l.wrap.b32 	%r862, %r1367, %r1366, 2;
	shl.b32 	%r863, %r1367, 2;
	shr.u32 	%r864, %r862, 31;
	add.s32 	%r865, %r864, %r861;
	neg.s32 	%r866, %r865;
	setp.lt.s32 	%p145, %r213, 0;
	selp.b32 	%r1368, %r866, %r865, %p145;
	xor.b32  	%r867, %r862, %r213;
	shr.s32 	%r868, %r862, 31;
	xor.b32  	%r869, %r868, %r862;
	xor.b32  	%r870, %r868, %r863;
	cvt.u64.u32 	%rd403, %r869;
	shl.b64 	%rd404, %rd403, 32;
	cvt.u64.u32 	%rd405, %r870;
	or.b64  	%rd406, %rd404, %rd405;
	cvt.rn.f64.s64 	%fd85, %rd406;
	mul.f64 	%fd86, %fd85, 0d3BF921FB54442D19;
	cvt.rn.f32.f64 	%f422, %fd86;
	neg.f32 	%f423, %f422;
	setp.lt.s32 	%p146, %r867, 0;
	selp.f32 	%f1402, %f423, %f422, %p146;
$L__BB0_150:
	add.s32 	%r872, %r1368, 1;
	mul.rn.f32 	%f425, %f1402, %f1402;
	and.b32  	%r873, %r1368, 1;
	setp.eq.b32 	%p148, %r873, 1;
	selp.f32 	%f426, %f1402, 0f3F800000, %p148;
	fma.rn.f32 	%f427, %f425, %f426, 0f00000000;
	fma.rn.f32 	%f428, %f425, 0f37CBAC00, 0fBAB607ED;
	selp.f32 	%f429, 0fB94D4153, %f428, %p148;
	selp.f32 	%f430, 0f3C0885E4, 0f3D2AAABB, %p148;
	fma.rn.f32 	%f431, %f429, %f425, %f430;
	selp.f32 	%f432, 0fBE2AAAA8, 0fBEFFFFFF, %p148;
	fma.rn.f32 	%f433, %f431, %f425, %f432;
	fma.rn.f32 	%f434, %f433, %f427, %f426;
	and.b32  	%r874, %r872, 2;
	setp.eq.s32 	%p149, %r874, 0;
	mov.f32 	%f435, 0f00000000;
	sub.f32 	%f436, %f435, %f434;
	selp.f32 	%f76, %f434, %f436, %p149;
	mov.u32 	%r1372, %r1396;
	mov.f32 	%f1403, %f1409;
	@%p9 bra 	$L__BB0_158;
	setp.neu.f32 	%p150, %f5, 0f7F800000;
	@%p150 bra 	$L__BB0_153;
	mov.f32 	%f439, 0f00000000;
	mul.rn.f32 	%f1403, %f3, %f439;
	mov.b32 	%r1372, 0;
	bra.uni 	$L__BB0_158;
$L__BB0_153:
	mov.b32 	%r225, %f3;
	mov.b64 	%rd705, 0;
	mov.b32 	%r1369, 0;
$L__BB0_154:
	.pragma "nounroll";
	mul.wide.u32 	%rd408, %r1369, 4;
	mov.u64 	%rd409, __cudart_i2opi_f;
	add.s64 	%rd410, %rd409, %rd408;
	ld.global.nc.u32 	%r876, [%rd410];
	shl.b32 	%r877, %r225, 8;
	or.b32  	%r878, %r877, -2147483648;
	mad.wide.u32 	%rd411, %r876, %r878, %rd705;
	shr.u64 	%rd705, %rd411, 32;
	add.s64 	%rd412, %rd17, %rd408;
	st.local.u32 	[%rd412], %rd411;
	add.s32 	%r1369, %r1369, 1;
	setp.ne.s32 	%p151, %r1369, 6;
	@%p151 bra 	$L__BB0_154;
	shr.u32 	%r879, %r225, 23;
	st.local.u32 	[%rd17+24], %rd705;
	and.b32  	%r228, %r879, 31;
	and.b32  	%r880, %r879, 224;
	add.s32 	%r881, %r880, -128;
	shr.u32 	%r882, %r881, 5;
	mul.wide.u32 	%rd413, %r882, 4;
	sub.s64 	%rd96, %rd17, %rd413;
	ld.local.u32 	%r1370, [%rd96+24];
	ld.local.u32 	%r1371, [%rd96+20];
	setp.eq.s32 	%p152, %r228, 0;
	@%p152 bra 	$L__BB0_157;
	shf.l.wrap.b32 	%r1370, %r1371, %r1370, %r228;
	ld.local.u32 	%r883, [%rd96+16];
	shf.l.wrap.b32 	%r1371, %r883, %r1371, %r228;
$L__BB0_157:
	shr.u32 	%r884, %r1370, 30;
	shf.l.wrap.b32 	%r885, %r1371, %r1370, 2;
	shl.b32 	%r886, %r1371, 2;
	shr.u32 	%r887, %r885, 31;
	add.s32 	%r888, %r887, %r884;
	neg.s32 	%r889, %r888;
	setp.lt.s32 	%p153, %r225, 0;
	selp.b32 	%r1372, %r889, %r888, %p153;
	xor.b32  	%r890, %r885, %r225;
	shr.s32 	%r891, %r885, 31;
	xor.b32  	%r892, %r891, %r885;
	xor.b32  	%r893, %r891, %r886;
	cvt.u64.u32 	%rd414, %r892;
	shl.b64 	%rd415, %rd414, 32;
	cvt.u64.u32 	%rd416, %r893;
	or.b64  	%rd417, %rd415, %rd416;
	cvt.rn.f64.s64 	%fd87, %rd417;
	mul.f64 	%fd88, %fd87, 0d3BF921FB54442D19;
	cvt.rn.f32.f64 	%f437, %fd88;
	neg.f32 	%f438, %f437;
	setp.lt.s32 	%p154, %r890, 0;
	selp.f32 	%f1403, %f438, %f437, %p154;
$L__BB0_158:
	mul.rn.f32 	%f440, %f1403, %f1403;
	and.b32  	%r895, %r1372, 1;
	setp.eq.b32 	%p156, %r895, 1;
	selp.f32 	%f441, 0f3F800000, %f1403, %p156;
	fma.rn.f32 	%f442, %f440, %f441, 0f00000000;
	fma.rn.f32 	%f443, %f440, 0f37CBAC00, 0fBAB607ED;
	selp.f32 	%f444, %f443, 0fB94D4153, %p156;
	selp.f32 	%f445, 0f3D2AAABB, 0f3C0885E4, %p156;
	fma.rn.f32 	%f446, %f444, %f440, %f445;
	selp.f32 	%f447, 0fBEFFFFFF, 0fBE2AAAA8, %p156;
	fma.rn.f32 	%f448, %f446, %f440, %f447;
	fma.rn.f32 	%f449, %f448, %f442, %f441;
	and.b32  	%r896, %r1372, 2;
	setp.eq.s32 	%p157, %r896, 0;
	mov.f32 	%f450, 0f00000000;
	sub.f32 	%f451, %f450, %f449;
	selp.f32 	%f80, %f449, %f451, %p157;
	mov.u32 	%r1376, %r1396;
	mov.f32 	%f1404, %f1409;
	@%p9 bra 	$L__BB0_166;
	setp.neu.f32 	%p158, %f5, 0f7F800000;
	@%p158 bra 	$L__BB0_161;
	mov.f32 	%f454, 0f00000000;
	mul.rn.f32 	%f1404, %f3, %f454;
	mov.b32 	%r1376, 0;
	bra.uni 	$L__BB0_166;
$L__BB0_161:
	mov.b32 	%r237, %f3;
	mov.b64 	%rd706, 0;
	mov.b32 	%r1373, 0;
$L__BB0_162:
	.pragma "nounroll";
	mul.wide.u32 	%rd419, %r1373, 4;
	mov.u64 	%rd420, __cudart_i2opi_f;
	add.s64 	%rd421, %rd420, %rd419;
	ld.global.nc.u32 	%r898, [%rd421];
	shl.b32 	%r899, %r237, 8;
	or.b32  	%r900, %r899, -2147483648;
	mad.wide.u32 	%rd422, %r898, %r900, %rd706;
	shr.u64 	%rd706, %rd422, 32;
	add.s64 	%rd423, %rd16, %rd419;
	st.local.u32 	[%rd423], %rd422;
	add.s32 	%r1373, %r1373, 1;
	setp.ne.s32 	%p159, %r1373, 6;
	@%p159 bra 	$L__BB0_162;
	shr.u32 	%r901, %r237, 23;
	st.local.u32 	[%rd16+24], %rd706;
	and.b32  	%r240, %r901, 31;
	and.b32  	%r902, %r901, 224;
	add.s32 	%r903, %r902, -128;
	shr.u32 	%r904, %r903, 5;
	mul.wide.u32 	%rd424, %r904, 4;
	sub.s64 	%rd99, %rd16, %rd424;
	ld.local.u32 	%r1374, [%rd99+24];
	ld.local.u32 	%r1375, [%rd99+20];
	setp.eq.s32 	%p160, %r240, 0;
	@%p160 bra 	$L__BB0_165;
	shf.l.wrap.b32 	%r1374, %r1375, %r1374, %r240;
	ld.local.u32 	%r905, [%rd99+16];
	shf.l.wrap.b32 	%r1375, %r905, %r1375, %r240;
$L__BB0_165:
	shr.u32 	%r906, %r1374, 30;
	shf.l.wrap.b32 	%r907, %r1375, %r1374, 2;
	shl.b32 	%r908, %r1375, 2;
	shr.u32 	%r909, %r907, 31;
	add.s32 	%r910, %r909, %r906;
	neg.s32 	%r911, %r910;
	setp.lt.s32 	%p161, %r237, 0;
	selp.b32 	%r1376, %r911, %r910, %p161;
	xor.b32  	%r912, %r907, %r237;
	shr.s32 	%r913, %r907, 31;
	xor.b32  	%r914, %r913, %r907;
	xor.b32  	%r915, %r913, %r908;
	cvt.u64.u32 	%rd425, %r914;
	shl.b64 	%rd426, %rd425, 32;
	cvt.u64.u32 	%rd427, %r915;
	or.b64  	%rd428, %rd426, %rd427;
	cvt.rn.f64.s64 	%fd89, %rd428;
	mul.f64 	%fd90, %fd89, 0d3BF921FB54442D19;
	cvt.rn.f32.f64 	%f452, %fd90;
	neg.f32 	%f453, %f452;
	setp.lt.s32 	%p162, %r912, 0;
	selp.f32 	%f1404, %f453, %f452, %p162;
$L__BB0_166:
	mul.rn.f32 	%f455, %f1404, %f1404;
	and.b32  	%r917, %r1376, 1;
	setp.eq.b32 	%p163, %r917, 1;
	selp.f32 	%f456, 0f3F800000, %f1404, %p163;
	fma.rn.f32 	%f457, %f455, %f456, 0f00000000;
	fma.rn.f32 	%f458, %f455, 0f37CBAC00, 0fBAB607ED;
	selp.f32 	%f459, %f458, 0fB94D4153, %p163;
	selp.f32 	%f460, 0f3D2AAABB, 0f3C0885E4, %p163;
	fma.rn.f32 	%f461, %f459, %f455, %f460;
	selp.f32 	%f462, 0fBEFFFFFF, 0fBE2AAAA8, %p163;
	fma.rn.f32 	%f463, %f461, %f455, %f462;
	fma.rn.f32 	%f464, %f463, %f457, %f456;
	and.b32  	%r918, %r1376, 2;
	setp.eq.s32 	%p164, %r918, 0;
	mov.f32 	%f465, 0f00000000;
	sub.f32 	%f466, %f465, %f464;
	selp.f32 	%f467, %f464, %f466, %p164;
	mul.f32 	%f84, %f80, %f467;
	add.f32 	%f85, %f2, %f2;
	mul.f32 	%f468, %f85, 0f3F22F983;
	cvt.rni.s32.f32 	%r1380, %f468;
	cvt.rn.f32.s32 	%f469, %r1380;
	fma.rn.f32 	%f470, %f469, 0fBFC90FDA, %f85;
	fma.rn.f32 	%f471, %f469, 0fB3A22168, %f470;
	fma.rn.f32 	%f1405, %f469, 0fA7C234C5, %f471;
	abs.f32 	%f87, %f85;
	setp.ltu.f32 	%p165, %f87, 0f47CE4780;
	@%p165 bra 	$L__BB0_174;
	setp.neu.f32 	%p166, %f87, 0f7F800000;
	@%p166 bra 	$L__BB0_169;
	mov.f32 	%f474, 0f00000000;
	mul.rn.f32 	%f1405, %f85, %f474;
	mov.b32 	%r1380, 0;
	bra.uni 	$L__BB0_174;
$L__BB0_169:
	mov.b32 	%r250, %f85;
	mov.b64 	%rd707, 0;
	mov.b32 	%r1377, 0;
$L__BB0_170:
	.pragma "nounroll";
	mul.wide.u32 	%rd430, %r1377, 4;
	mov.u64 	%rd431, __cudart_i2opi_f;
	add.s64 	%rd432, %rd431, %rd430;
	ld.global.nc.u32 	%r920, [%rd432];
	shl.b32 	%r921, %r250, 8;
	or.b32  	%r922, %r921, -2147483648;
	mad.wide.u32 	%rd433, %r920, %r922, %rd707;
	shr.u64 	%rd707, %rd433, 32;
	add.s64 	%rd434, %rd15, %rd430;
	st.local.u32 	[%rd434], %rd433;
	add.s32 	%r1377, %r1377, 1;
	setp.ne.s32 	%p167, %r1377, 6;
	@%p167 bra 	$L__BB0_170;
	shr.u32 	%r923, %r250, 23;
	st.local.u32 	[%rd15+24], %rd707;
	and.b32  	%r253, %r923, 31;
	and.b32  	%r924, %r923, 224;
	add.s32 	%r925, %r924, -128;
	shr.u32 	%r926, %r925, 5;
	mul.wide.u32 	%rd435, %r926, 4;
	sub.s64 	%rd102, %rd15, %rd435;
	ld.local.u32 	%r1378, [%rd102+24];
	ld.local.u32 	%r1379, [%rd102+20];
	setp.eq.s32 	%p168, %r253, 0;
	@%p168 bra 	$L__BB0_173;
	shf.l.wrap.b32 	%r1378, %r1379, %r1378, %r253;
	ld.local.u32 	%r927, [%rd102+16];
	shf.l.wrap.b32 	%r1379, %r927, %r1379, %r253;
$L__BB0_173:
	shr.u32 	%r928, %r1378, 30;
	shf.l.wrap.b32 	%r929, %r1379, %r1378, 2;
	shl.b32 	%r930, %r1379, 2;
	shr.u32 	%r931, %r929, 31;
	add.s32 	%r932, %r931, %r928;
	neg.s32 	%r933, %r932;
	setp.lt.s32 	%p169, %r250, 0;
	selp.b32 	%r1380, %r933, %r932, %p169;
	xor.b32  	%r934, %r929, %r250;
	shr.s32 	%r935, %r929, 31;
	xor.b32  	%r936, %r935, %r929;
	xor.b32  	%r937, %r935, %r930;
	cvt.u64.u32 	%rd436, %r936;
	shl.b64 	%rd437, %rd436, 32;
	cvt.u64.u32 	%rd438, %r937;
	or.b64  	%rd439, %rd437, %rd438;
	cvt.rn.f64.s64 	%fd91, %rd439;
	mul.f64 	%fd92, %fd91, 0d3BF921FB54442D19;
	cvt.rn.f32.f64 	%f472, %fd92;
	neg.f32 	%f473, %f472;
	setp.lt.s32 	%p170, %r934, 0;
	selp.f32 	%f1405, %f473, %f472, %p170;
$L__BB0_174:
	mul.rn.f32 	%f475, %f1405, %f1405;
	and.b32  	%r939, %r1380, 1;
	setp.eq.b32 	%p172, %r939, 1;
	selp.f32 	%f476, 0f3F800000, %f1405, %p172;
	fma.rn.f32 	%f477, %f475, %f476, 0f00000000;
	fma.rn.f32 	%f478, %f475, 0f37CBAC00, 0fBAB607ED;
	selp.f32 	%f479, %f478, 0fB94D4153, %p172;
	selp.f32 	%f480, 0f3D2AAABB, 0f3C0885E4, %p172;
	fma.rn.f32 	%f481, %f479, %f475, %f480;
	selp.f32 	%f482, 0fBEFFFFFF, 0fBE2AAAA8, %p172;
	fma.rn.f32 	%f483, %f481, %f475, %f482;
	fma.rn.f32 	%f484, %f483, %f477, %f476;
	and.b32  	%r940, %r1380, 2;
	setp.eq.s32 	%p173, %r940, 0;
	mov.f32 	%f485, 0f00000000;
	sub.f32 	%f486, %f485, %f484;
	selp.f32 	%f487, %f484, %f486, %p173;
	mul.f32 	%f91, %f84, %f487;
	mov.u32 	%r1384, %r1417;
	mov.f32 	%f1406, %f1414;
	@%p45 bra 	$L__BB0_182;
	setp.neu.f32 	%p174, %f24, 0f7F800000;
	@%p174 bra 	$L__BB0_177;
	mov.f32 	%f490, 0f00000000;
	mul.rn.f32 	%f1406, %f1, %f490;
	mov.b32 	%r1384, 0;
	bra.uni 	$L__BB0_182;
$L__BB0_177:
	mov.b32 	%r262, %f1;
	mov.b64 	%rd708, 0;
	mov.b32 	%r1381, 0;
$L__BB0_178:
	.pragma "nounroll";
	mul.wide.u32 	%rd441, %r1381, 4;
	mov.u64 	%rd442, __cudart_i2opi_f;
	add.s64 	%rd443, %rd442, %rd441;
	ld.global.nc.u32 	%r942, [%rd443];
	shl.b32 	%r943, %r262, 8;
	or.b32  	%r944, %r943, -2147483648;
	mad.wide.u32 	%rd444, %r942, %r944, %rd708;
	shr.u64 	%rd708, %rd444, 32;
	add.s64 	%rd445, %rd14, %rd441;
	st.local.u32 	[%rd445], %rd444;
	add.s32 	%r1381, %r1381, 1;
	setp.ne.s32 	%p175, %r1381, 6;
	@%p175 bra 	$L__BB0_178;
	shr.u32 	%r945, %r262, 23;
	st.local.u32 	[%rd14+24], %rd708;
	and.b32  	%r265, %r945, 31;
	and.b32  	%r946, %r945, 224;
	add.s32 	%r947, %r946, -128;
	shr.u32 	%r948, %r947, 5;
	mul.wide.u32 	%rd446, %r948, 4;
	sub.s64 	%rd105, %rd14, %rd446;
	ld.local.u32 	%r1382, [%rd105+24];
	ld.local.u32 	%r1383, [%rd105+20];
	setp.eq.s32 	%p176, %r265, 0;
	@%p176 bra 	$L__BB0_181;
	shf.l.wrap.b32 	%r1382, %r1383, %r1382, %r265;
	ld.local.u32 	%r949, [%rd105+16];
	shf.l.wrap.b32 	%r1383, %r949, %r1383, %r265;
$L__BB0_181:
	shr.u32 	%r950, %r1382, 30;
	shf.l.wrap.b32 	%r951, %r1383, %r1382, 2;
	shl.b32 	%r952, %r1383, 2;
	shr.u32 	%r953, %r951, 31;
	add.s32 	%r954, %r953, %r950;
	neg.s32 	%r955, %r954;
	setp.lt.s32 	%p177, %r262, 0;
	selp.b32 	%r1384, %r955, %r954, %p177;
	xor.b32  	%r956, %r951, %r262;
	shr.s32 	%r957, %r951, 31;
	xor.b32  	%r958, %r957, %r951;
	xor.b32  	%r959, %r957, %r952;
	cvt.u64.u32 	%rd447, %r958;
	shl.b64 	%rd448, %rd447, 32;
	cvt.u64.u32 	%rd449, %r959;
	or.b64  	%rd450, %rd448, %rd449;
	cvt.rn.f64.s64 	%fd93, %rd450;
	mul.f64 	%fd94, %fd93, 0d3BF921FB54442D19;
	cvt.rn.f32.f64 	%f488, %fd94;
	neg.f32 	%f489, %f488;
	setp.lt.s32 	%p178, %r956, 0;
	selp.f32 	%f1406, %f489, %f488, %p178;
$L__BB0_182:
	abs.f32 	%f95, %f2;
	setp.ltu.f32 	%p179, %f95, 0f47CE4780;
	mul.rn.f32 	%f491, %f1406, %f1406;
	and.b32  	%r961, %r1384, 1;
	setp.eq.b32 	%p180, %r961, 1;
	selp.f32 	%f492, 0f3F800000, %f1406, %p180;
	fma.rn.f32 	%f493, %f491, %f492, 0f00000000;
	fma.rn.f32 	%f494, %f491, 0f37CBAC00, 0fBAB607ED;
	selp.f32 	%f495, %f494, 0fB94D4153, %p180;
	selp.f32 	%f496, 0f3D2AAABB, 0f3C0885E4, %p180;
	fma.rn.f32 	%f497, %f495, %f491, %f496;
	selp.f32 	%f498, 0fBEFFFFFF, 0fBE2AAAA8, %p180;
	fma.rn.f32 	%f499, %f497, %f491, %f498;
	fma.rn.f32 	%f500, %f499, %f493, %f492;
	and.b32  	%r962, %r1384, 2;
	setp.eq.s32 	%p181, %r962, 0;
	mov.f32 	%f501, 0f00000000;
	sub.f32 	%f502, %f501, %f500;
	selp.f32 	%f96, %f500, %f502, %p181;
	mov.u32 	%r1388, %r1421;
	mov.f32 	%f1407, %f1415;
	@%p179 bra 	$L__BB0_190;
	setp.neu.f32 	%p182, %f95, 0f7F800000;
	@%p182 bra 	$L__BB0_185;
	mov.f32 	%f505, 0f00000000;
	mul.rn.f32 	%f1407, %f2, %f505;
	mov.b32 	%r1388, 0;
	bra.uni 	$L__BB0_190;
$L__BB0_185:
	mov.b32 	%r274, %f2;
	mov.b64 	%rd709, 0;
	mov.b32 	%r1385, 0;
$L__BB0_186:
	.pragma "nounroll";
	mul.wide.u32 	%rd452, %r1385, 4;
	mov.u64 	%rd453, __cudart_i2opi_f;
	add.s64 	%rd454, %rd453, %rd452;
	ld.global.nc.u32 	%r964, [%rd454];
	shl.b32 	%r965, %r274, 8;
	or.b32  	%r966, %r965, -2147483648;
	mad.wide.u32 	%rd455, %r964, %r966, %rd709;
	shr.u64 	%rd709, %rd455, 32;
	add.s64 	%rd456, %rd13, %rd452;
	st.local.u32 	[%rd456], %rd455;
	add.s32 	%r1385, %r1385, 1;
	setp.ne.s32 	%p183, %r1385, 6;
	@%p183 bra 	$L__BB0_186;
	shr.u32 	%r967, %r274, 23;
	st.local.u32 	[%rd13+24], %rd709;
	and.b32  	%r277, %r967, 31;
	and.b32  	%r968, %r967, 224;
	add.s32 	%r969, %r968, -128;
	shr.u32 	%r970, %r969, 5;
	mul.wide.u32 	%rd457, %r970, 4;
	sub.s64 	%rd108, %rd13, %rd457;
	ld.local.u32 	%r1386, [%rd108+24];
	ld.local.u32 	%r1387, [%rd108+20];
	setp.eq.s32 	%p184, %r277, 0;
	@%p184 bra 	$L__BB0_189;
	shf.l.wrap.b32 	%r1386, %r1387, %r1386, %r277;
	ld.local.u32 	%r971, [%rd108+16];
	shf.l.wrap.b32 	%r1387, %r971, %r1387, %r277;
$L__BB0_189:
	shr.u32 	%r972, %r1386, 30;
	shf.l.wrap.b32 	%r973, %r1387, %r1386, 2;
	shl.b32 	%r974, %r1387, 2;
	shr.u32 	%r975, %r973, 31;
	add.s32 	%r976, %r975, %r972;
	neg.s32 	%r977, %r976;
	setp.lt.s32 	%p185, %r274, 0;
	selp.b32 	%r1388, %r977, %r976, %p185;
	xor.b32  	%r978, %r973, %r274;
	shr.s32 	%r979, %r973, 31;
	xor.b32  	%r980, %r979, %r973;
	xor.b32  	%r981, %r979, %r974;
	cvt.u64.u32 	%rd458, %r980;
	shl.b64 	%rd459, %rd458, 32;
	cvt.u64.u32 	%rd460, %r981;
	or.b64  	%rd461, %rd459, %rd460;
	cvt.rn.f64.s64 	%fd95, %rd461;
	mul.f64 	%fd96, %fd95, 0d3BF921FB54442D19;
	cvt.rn.f32.f64 	%f503, %fd96;
	neg.f32 	%f504, %f503;
	setp.lt.s32 	%p186, %r978, 0;
	selp.f32 	%f1407, %f504, %f503, %p186;
$L__BB0_190:
	add.s32 	%r983, %r1388, 1;
	mul.rn.f32 	%f506, %f1407, %f1407;
	and.b32  	%r984, %r1388, 1;
	setp.eq.b32 	%p188, %r984, 1;
	selp.f32 	%f507, %f1407, 0f3F800000, %p188;
	fma.rn.f32 	%f508, %f506, %f507, 0f00000000;
	fma.rn.f32 	%f509, %f506, 0f37CBAC00, 0fBAB607ED;
	selp.f32 	%f510, 0fB94D4153, %f509, %p188;
	selp.f32 	%f511, 0f3C0885E4, 0f3D2AAABB, %p188;
	fma.rn.f32 	%f512, %f510, %f506, %f511;
	selp.f32 	%f513, 0fBE2AAAA8, 0fBEFFFFFF, %p188;
	fma.rn.f32 	%f514, %f512, %f506, %f513;
	fma.rn.f32 	%f515, %f514, %f508, %f507;
	and.b32  	%r985, %r983, 2;
	setp.eq.s32 	%p189, %r985, 0;
	mov.f32 	%f516, 0f00000000;
	sub.f32 	%f517, %f516, %f515;
	selp.f32 	%f518, %f515, %f517, %p189;
	neg.f32 	%f519, %f96;
	mul.f32 	%f100, %f518, %f519;
	mov.u32 	%r1392, %r1396;
	mov.f32 	%f1408, %f1409;
	@%p9 bra 	$L__BB0_198;
	setp.neu.f32 	%p190, %f5, 0f7F800000;
	@%p190 bra 	$L__BB0_193;
	mov.f32 	%f522, 0f00000000;
	mul.rn.f32 	%f1408, %f3, %f522;
	mov.b32 	%r1392, 0;
	bra.uni 	$L__BB0_198;
$L__BB0_193:
	mov.b32 	%r286, %f3;
	mov.b64 	%rd710, 0;
	mov.b32 	%r1389, 0;
$L__BB0_194:
	.pragma "nounroll";
	mul.wide.u32 	%rd463, %r1389, 4;
	mov.u64 	%rd464, __cudart_i2opi_f;
	add.s64 	%rd465, %rd464, %rd463;
	ld.global.nc.u32 	%r987, [%rd465];
	shl.b32 	%r988, %r286, 8;
	or.b32  	%r989, %r988, -2147483648;
	mad.wide.u32 	%rd466, %r987, %r989, %rd710;
	shr.u64 	%rd710, %rd466, 32;
	add.s64 	%rd467, %rd12, %rd463;
	st.local.u32 	[%rd467], %rd466;
	add.s32 	%r1389, %r1389, 1;
	setp.ne.s32 	%p191, %r1389, 6;
	@%p191 bra 	$L__BB0_194;
	shr.u32 	%r990, %r286, 23;
	st.local.u32 	[%rd12+24], %rd710;
	and.b32  	%r289, %r990, 31;
	and.b32  	%r991, %r990, 224;
	add.s32 	%r992, %r991, -128;
	shr.u32 	%r993, %r992, 5;
	mul.wide.u32 	%rd468, %r993, 4;
	sub.s64 	%rd111, %rd12, %rd468;
	ld.local.u32 	%r1390, [%rd111+24];
	ld.local.u32 	%r1391, [%rd111+20];
	setp.eq.s32 	%p192, %r289, 0;
	@%p192 bra 	$L__BB0_197;
	shf.l.wrap.b32 	%r1390, %r1391, %r1390, %r289;
	ld.local.u32 	%r994, [%rd111+16];
	shf.l.wrap.b32 	%r1391, %r994, %r1391, %r289;
$L__BB0_197:
	shr.u32 	%r995, %r1390, 30;
	shf.l.wrap.b32 	%r996, %r1391, %r1390, 2;
	shl.b32 	%r997, %r1391, 2;
	shr.u32 	%r998, %r996, 31;
	add.s32 	%r999, %r998, %r995;
	neg.s32 	%r1000, %r999;
	setp.lt.s32 	%p193, %r286, 0;
	selp.b32 	%r1392, %r1000, %r999, %p193;
	xor.b32  	%r1001, %r996, %r286;
	shr.s32 	%r1002, %r996, 31;
	xor.b32  	%r1003, %r1002, %r996;
	xor.b32  	%r1004, %r1002, %r997;
	cvt.u64.u32 	%rd469, %r1003;
	shl.b64 	%rd470, %rd469, 32;
	cvt.u64.u32 	%rd471, %r1004;
	or.b64  	%rd472, %rd470, %rd471;
	cvt.rn.f64.s64 	%fd97, %rd472;
	mul.f64 	%fd98, %fd97, 0d3BF921FB54442D19;
	cvt.rn.f32.f64 	%f520, %fd98;
	neg.f32 	%f521, %f520;
	setp.lt.s32 	%p194, %r1001, 0;
	selp.f32 	%f1408, %f521, %f520, %p194;
$L__BB0_198:
	mul.rn.f32 	%f523, %f1408, %f1408;
	and.b32  	%r1006, %r1392, 1;
	setp.eq.b32 	%p196, %r1006, 1;
	selp.f32 	%f524, 0f3F800000, %f1408, %p196;
	fma.rn.f32 	%f525, %f523, %f524, 0f00000000;
	fma.rn.f32 	%f526, %f523, 0f37CBAC00, 0fBAB607ED;
	selp.f32 	%f527, %f526, 0fB94D4153, %p196;
	selp.f32 	%f528, 0f3D2AAABB, 0f3C0885E4, %p196;
	fma.rn.f32 	%f529, %f527, %f523, %f528;
	selp.f32 	%f530, 0fBEFFFFFF, 0fBE2AAAA8, %p196;
	fma.rn.f32 	%f531, %f529, %f523, %f530;
	fma.rn.f32 	%f532, %f531, %f525, %f524;
	and.b32  	%r1007, %r1392, 2;
	setp.eq.s32 	%p197, %r1007, 0;
	mov.f32 	%f533, 0f00000000;
	sub.f32 	%f534, %f533, %f532;
	selp.f32 	%f104, %f532, %f534, %p197;
	@%p9 bra 	$L__BB0_206;
	setp.neu.f32 	%p198, %f5, 0f7F800000;
	@%p198 bra 	$L__BB0_201;
	mov.f32 	%f537, 0f00000000;
	mul.rn.f32 	%f1409, %f3, %f537;
	mov.b32 	%r1396, 0;
	bra.uni 	$L__BB0_206;
$L__BB0_201:
	mov.b32 	%r298, %f3;
	mov.b64 	%rd711, 0;
	mov.b32 	%r1393, 0;
$L__BB0_202:
	.pragma "nounroll";
	mul.wide.u32 	%rd474, %r1393, 4;
	mov.u64 	%rd475, __cudart_i2opi_f;
	add.s64 	%rd476, %rd475, %rd474;
	ld.global.nc.u32 	%r1009, [%rd476];
	shl.b32 	%r1010, %r298, 8;
	or.b32  	%r1011, %r1010, -2147483648;
	mad.wide.u32 	%rd477, %r1009, %r1011, %rd711;
	shr.u64 	%rd711, %rd477, 32;
	add.s64 	%rd478, %rd11, %rd474;
	st.local.u32 	[%rd478], %rd477;
	add.s32 	%r1393, %r1393, 1;
	setp.ne.s32 	%p199, %r1393, 6;
	@%p199 bra 	$L__BB0_202;
	shr.u32 	%r1012, %r298, 23;
	st.local.u32 	[%rd11+24], %rd711;
	and.b32  	%r301, %r1012, 31;
	and.b32  	%r1013, %r1012, 224;
	add.s32 	%r1014, %r1013, -128;
	shr.u32 	%r1015, %r1014, 5;
	mul.wide.u32 	%rd479, %r1015, 4;
	sub.s64 	%rd114, %rd11, %rd479;
	ld.local.u32 	%r1394, [%rd114+24];
	ld.local.u32 	%r1395, [%rd114+20];
	setp.eq.s32 	%p200, %r301, 0;
	@%p200 bra 	$L__BB0_205;
	shf.l.wrap.b32 	%r1394, %r1395, %r1394, %r301;
	ld.local.u32 	%r1016, [%rd114+16];
	shf.l.wrap.b32 	%r1395, %r1016, %r1395, %r301;
$L__BB0_205:
	shr.u32 	%r1017, %r1394, 30;
	shf.l.wrap.b32 	%r1018, %r1395, %r1394, 2;
	shl.b32 	%r1019, %r1395, 2;
	shr.u32 	%r1020, %r1018, 31;
	add.s32 	%r1021, %r1020, %r1017;
	neg.s32 	%r1022, %r1021;
	setp.lt.s32 	%p201, %r298, 0;
	selp.b32 	%r1396, %r1022, %r1021, %p201;
	xor.b32  	%r1023, %r1018, %r298;
	shr.s32 	%r1024, %r1018, 31;
	xor.b32  	%r1025, %r1024, %r1018;
	xor.b32  	%r1026, %r1024, %r1019;
	cvt.u64.u32 	%rd480, %r1025;
	shl.b64 	%rd481, %rd480, 32;
	cvt.u64.u32 	%rd482, %r1026;
	or.b64  	%rd483, %rd481, %rd482;
	cvt.rn.f64.s64 	%fd99, %rd483;
	mul.f64 	%fd100, %fd99, 0d3BF921FB54442D19;
	cvt.rn.f32.f64 	%f535, %fd100;
	neg.f32 	%f536, %f535;
	setp.lt.s32 	%p202, %r1023, 0;
	selp.f32 	%f1409, %f536, %f535, %p202;
$L__BB0_206:
	mul.rn.f32 	%f538, %f1409, %f1409;
	and.b32  	%r1028, %r1396, 1;
	setp.eq.b32 	%p204, %r1028, 1;
	selp.f32 	%f539, 0f3F800000, %f1409, %p204;
	fma.rn.f32 	%f540, %f538, %f539, 0f00000000;
	fma.rn.f32 	%f541, %f538, 0f37CBAC00, 0fBAB607ED;
	selp.f32 	%f542, %f541, 0fB94D4153, %p204;
	selp.f32 	%f543, 0f3D2AAABB, 0f3C0885E4, %p204;
	fma.rn.f32 	%f544, %f542, %f538, %f543;
	selp.f32 	%f545, 0fBEFFFFFF, 0fBE2AAAA8, %p204;
	fma.rn.f32 	%f546, %f544, %f538, %f545;
	fma.rn.f32 	%f547, %f546, %f540, %f539;
	and.b32  	%r1029, %r1396, 2;
	setp.eq.s32 	%p205, %r1029, 0;
	mov.f32 	%f548, 0f00000000;
	sub.f32 	%f549, %f548, %f547;
	selp.f32 	%f550, %f547, %f549, %p205;
	neg.f32 	%f551, %f104;
	mul.f32 	%f108, %f550, %f551;
	@%p41 bra 	$L__BB0_208;
	mov.f64 	%fd106, 0d0000000000000000;
	mul.rn.f64 	%fd157, %fd1, %fd106;
	mov.b32 	%r1397, 0;
	bra.uni 	$L__BB0_210;
$L__BB0_208:
	mul.f64 	%fd101, %fd1, 0d3FE45F306DC9C883;
	cvt.rni.s32.f64 	%r1397, %fd101;
	cvt.rn.f64.s32 	%fd102, %r1397;
	fma.rn.f64 	%fd103, %fd102, 0dBFF921FB54442D18, %fd1;
	fma.rn.f64 	%fd104, %fd102, 0dBC91A62633145C00, %fd103;
	fma.rn.f64 	%fd157, %fd102, 0dB97B839A252049C0, %fd104;
	setp.ltu.f64 	%p206, %fd2, 0d41E0000000000000;
	@%p206 bra 	$L__BB0_210;
	{ // callseq 1, 0
	.param .b64 param0;
	st.param.f64 	[param0], %fd1;
	.param .align 16 .b8 retval0[16];
	call.uni (retval0), 
	__internal_trig_reduction_slowpathd, 
	(
	param0
	);
	ld.param.f64 	%fd157, [retval0];
	ld.param.b32 	%r1397, [retval0+8];
	} // callseq 1
$L__BB0_210:
	abs.f32 	%f109, %f1;
	setp.ltu.f32 	%p207, %f109, 0f47CE4780;
	shl.b32 	%r1032, %r1397, 6;
	cvt.u64.u32 	%rd484, %r1032;
	and.b64  	%rd485, %rd484, 64;
	add.s64 	%rd487, %rd262, %rd485;
	mul.rn.f64 	%fd107, %fd157, %fd157;
	and.b32  	%r1033, %r1397, 1;
	setp.eq.b32 	%p208, %r1033, 1;
	selp.f64 	%fd108, 0dBDA8FF8320FD8164, 0d3DE5DB65F9785EBA, %p208;
	ld.global.nc.v2.f64 	{%fd109, %fd110}, [%rd487];
	fma.rn.f64 	%fd111, %fd108, %fd107, %fd109;
	fma.rn.f64 	%fd112, %fd111, %fd107, %fd110;
	ld.global.nc.v2.f64 	{%fd113, %fd114}, [%rd487+16];
	fma.rn.f64 	%fd115, %fd112, %fd107, %fd113;
	fma.rn.f64 	%fd116, %fd115, %fd107, %fd114;
	ld.global.nc.v2.f64 	{%fd117, %fd118}, [%rd487+32];
	fma.rn.f64 	%fd119, %fd116, %fd107, %fd117;
	fma.rn.f64 	%fd120, %fd119, %fd107, %fd118;
	fma.rn.f64 	%fd121, %fd120, %fd157, %fd157;
	fma.rn.f64 	%fd122, %fd120, %fd107, 0d3FF0000000000000;
	selp.f64 	%fd123, %fd122, %fd121, %p208;
	and.b32  	%r1034, %r1397, 2;
	setp.eq.s32 	%p209, %r1034, 0;
	mov.f64 	%fd124, 0d0000000000000000;
	sub.f64 	%fd125, %fd124, %fd123;
	selp.f64 	%fd126, %fd123, %fd125, %p209;
	cvt.f64.f32 	%fd127, %f108;
	mul.f64 	%fd128, %fd126, %fd127;
	cvt.rn.f32.f64 	%f110, %fd128;
	mov.u32 	%r1401, %r1417;
	mov.f32 	%f1410, %f1414;
	@%p207 bra 	$L__BB0_218;
	setp.neu.f32 	%p210, %f109, 0f7F800000;
	@%p210 bra 	$L__BB0_213;
	mov.f32 	%f554, 0f00000000;
	mul.rn.f32 	%f1410, %f1, %f554;
	mov.b32 	%r1401, 0;
	bra.uni 	$L__BB0_218;
$L__BB0_213:
	mov.b32 	%r313, %f1;
	mov.b64 	%rd712, 0;
	mov.b32 	%r1398, 0;
$L__BB0_214:
	.pragma "nounroll";
	mul.wide.u32 	%rd489, %r1398, 4;
	mov.u64 	%rd490, __cudart_i2opi_f;
	add.s64 	%rd491, %rd490, %rd489;
	ld.global.nc.u32 	%r1036, [%rd491];
	shl.b32 	%r1037, %r313, 8;
	or.b32  	%r1038, %r1037, -2147483648;
	mad.wide.u32 	%rd492, %r1036, %r1038, %rd712;
	shr.u64 	%rd712, %rd492, 32;
	add.s64 	%rd493, %rd10, %rd489;
	st.local.u32 	[%rd493], %rd492;
	add.s32 	%r1398, %r1398, 1;
	setp.ne.s32 	%p211, %r1398, 6;
	@%p211 bra 	$L__BB0_214;
	shr.u32 	%r1039, %r313, 23;
	st.local.u32 	[%rd10+24], %rd712;
	and.b32  	%r316, %r1039, 31;
	and.b32  	%r1040, %r1039, 224;
	add.s32 	%r1041, %r1040, -128;
	shr.u32 	%r1042, %r1041, 5;
	mul.wide.u32 	%rd494, %r1042, 4;
	sub.s64 	%rd117, %rd10, %rd494;
	ld.local.u32 	%r1399, [%rd117+24];
	ld.local.u32 	%r1400, [%rd117+20];
	setp.eq.s32 	%p212, %r316, 0;
	@%p212 bra 	$L__BB0_217;
	shf.l.wrap.b32 	%r1399, %r1400, %r1399, %r316;
	ld.local.u32 	%r1043, [%rd117+16];
	shf.l.wrap.b32 	%r1400, %r1043, %r1400, %r316;
$L__BB0_217:
	shr.u32 	%r1044, %r1399, 30;
	shf.l.wrap.b32 	%r1045, %r1400, %r1399, 2;
	shl.b32 	%r1046, %r1400, 2;
	shr.u32 	%r1047, %r1045, 31;
	add.s32 	%r1048, %r1047, %r1044;
	neg.s32 	%r1049, %r1048;
	setp.lt.s32 	%p213, %r313, 0;
	selp.b32 	%r1401, %r1049, %r1048, %p213;
	xor.b32  	%r1050, %r1045, %r313;
	shr.s32 	%r1051, %r1045, 31;
	xor.b32  	%r1052, %r1051, %r1045;
	xor.b32  	%r1053, %r1051, %r1046;
	cvt.u64.u32 	%rd495, %r1052;
	shl.b64 	%rd496, %rd495, 32;
	cvt.u64.u32 	%rd497, %r1053;
	or.b64  	%rd498, %rd496, %rd497;
	cvt.rn.f64.s64 	%fd129, %rd498;
	mul.f64 	%fd130, %fd129, 0d3BF921FB54442D19;
	cvt.rn.f32.f64 	%f552, %fd130;
	neg.f32 	%f553, %f552;
	setp.lt.s32 	%p214, %r1050, 0;
	selp.f32 	%f1410, %f553, %f552, %p214;
$L__BB0_218:
	abs.f32 	%f114, %f2;
	setp.ltu.f32 	%p215, %f114, 0f47CE4780;
	mul.rn.f32 	%f555, %f1410, %f1410;
	and.b32  	%r1055, %r1401, 1;
	setp.eq.b32 	%p216, %r1055, 1;
	selp.f32 	%f556, 0f3F800000, %f1410, %p216;
	fma.rn.f32 	%f557, %f555, %f556, 0f00000000;
	fma.rn.f32 	%f558, %f555, 0f37CBAC00, 0fBAB607ED;
	selp.f32 	%f559, %f558, 0fB94D4153, %p216;
	selp.f32 	%f560, 0f3D2AAABB, 0f3C0885E4, %p216;
	fma.rn.f32 	%f561, %f559, %f555, %f560;
	selp.f32 	%f562, 0fBEFFFFFF, 0fBE2AAAA8, %p216;
	fma.rn.f32 	%f563, %f561, %f555, %f562;
	fma.rn.f32 	%f564, %f563, %f557, %f556;
	and.b32  	%r1056, %r1401, 2;
	setp.eq.s32 	%p217, %r1056, 0;
	mov.f32 	%f565, 0f00000000;
	sub.f32 	%f566, %f565, %f564;
	selp.f32 	%f115, %f564, %f566, %p217;
	mov.u32 	%r1405, %r1421;
	mov.f32 	%f1411, %f1415;
	@%p215 bra 	$L__BB0_226;
	setp.neu.f32 	%p218, %f114, 0f7F800000;
	@%p218 bra 	$L__BB0_221;
	mov.f32 	%f569, 0f00000000;
	mul.rn.f32 	%f1411, %f2, %f569;
	mov.b32 	%r1405, 0;
	bra.uni 	$L__BB0_226;
$L__BB0_221:
	mov.b32 	%r325, %f2;
	mov.b64 	%rd713, 0;
	mov.b32 	%r1402, 0;
$L__BB0_222:
	.pragma "nounroll";
	mul.wide.u32 	%rd500, %r1402, 4;
	mov.u64 	%rd501, __cudart_i2opi_f;
	add.s64 	%rd502, %rd501, %rd500;
	ld.global.nc.u32 	%r1058, [%rd502];
	shl.b32 	%r1059, %r325, 8;
	or.b32  	%r1060, %r1059, -2147483648;
	mad.wide.u32 	%rd503, %r1058, %r1060, %rd713;
	shr.u64 	%rd713, %rd503, 32;
	add.s64 	%rd504, %rd9, %rd500;
	st.local.u32 	[%rd504], %rd503;
	add.s32 	%r1402, %r1402, 1;
	setp.ne.s32 	%p219, %r1402, 6;
	@%p219 bra 	$L__BB0_222;
	shr.u32 	%r1061, %r325, 23;
	st.local.u32 	[%rd9+24], %rd713;
	and.b32  	%r328, %r1061, 31;
	and.b32  	%r1062, %r1061, 224;
	add.s32 	%r1063, %r1062, -128;
	shr.u32 	%r1064, %r1063, 5;
	mul.wide.u32 	%rd505, %r1064, 4;
	sub.s64 	%rd120, %rd9, %rd505;
	ld.local.u32 	%r1403, [%rd120+24];
	ld.local.u32 	%r1404, [%rd120+20];
	setp.eq.s32 	%p220, %r328, 0;
	@%p220 bra 	$L__BB0_225;
	shf.l.wrap.b32 	%r1403, %r1404, %r1403, %r328;
	ld.local.u32 	%r1065, [%rd120+16];
	shf.l.wrap.b32 	%r1404, %r1065, %r1404, %r328;
$L__BB0_225:
	shr.u32 	%r1066, %r1403, 30;
	shf.l.wrap.b32 	%r1067, %r1404, %r1403, 2;
	shl.b32 	%r1068, %r1404, 2;
	shr.u32 	%r1069, %r1067, 31;
	add.s32 	%r1070, %r1069, %r1066;
	neg.s32 	%r1071, %r1070;
	setp.lt.s32 	%p221, %r325, 0;
	selp.b32 	%r1405, %r1071, %r1070, %p221;
	xor.b32  	%r1072, %r1067, %r325;
	shr.s32 	%r1073, %r1067, 31;
	xor.b32  	%r1074, %r1073, %r1067;
	xor.b32  	%r1075, %r1073, %r1068;
	cvt.u64.u32 	%rd506, %r1074;
	shl.b64 	%rd507, %rd506, 32;
	cvt.u64.u32 	%rd508, %r1075;
	or.b64  	%rd509, %rd507, %rd508;
	cvt.rn.f64.s64 	%fd131, %rd509;
	mul.f64 	%fd132, %fd131, 0d3BF921FB54442D19;
	cvt.rn.f32.f64 	%f567, %fd132;
	neg.f32 	%f568, %f567;
	setp.lt.s32 	%p222, %r1072, 0;
	selp.f32 	%f1411, %f568, %f567, %p222;
$L__BB0_226:
	add.s32 	%r1077, %r1405, 1;
	mul.rn.f32 	%f570, %f1411, %f1411;
	and.b32  	%r1078, %r1405, 1;
	setp.eq.b32 	%p224, %r1078, 1;
	selp.f32 	%f571, %f1411, 0f3F800000, %p224;
	fma.rn.f32 	%f572, %f570, %f571, 0f00000000;
	fma.rn.f32 	%f573, %f570, 0f37CBAC00, 0fBAB607ED;
	selp.f32 	%f574, 0fB94D4153, %f573, %p224;
	selp.f32 	%f575, 0f3C0885E4, 0f3D2AAABB, %p224;
	fma.rn.f32 	%f576, %f574, %f570, %f575;
	selp.f32 	%f577, 0fBE2AAAA8, 0fBEFFFFFF, %p224;
	fma.rn.f32 	%f578, %f576, %f570, %f577;
	fma.rn.f32 	%f579, %f578, %f572, %f571;
	and.b32  	%r1079, %r1077, 2;
	setp.eq.s32 	%p225, %r1079, 0;
	mov.f32 	%f580, 0f00000000;
	sub.f32 	%f581, %f580, %f579;
	selp.f32 	%f582, %f579, %f581, %p225;
	mul.f32 	%f119, %f115, %f582;
	mov.u32 	%r1409, %r1417;
	mov.f32 	%f1412, %f1414;
	@%p207 bra 	$L__BB0_234;
	setp.neu.f32 	%p226, %f109, 0f7F800000;
	@%p226 bra 	$L__BB0_229;
	mov.f32 	%f585, 0f00000000;
	mul.rn.f32 	%f1412, %f1, %f585;
	mov.b32 	%r1409, 0;
	bra.uni 	$L__BB0_234;
$L__BB0_229:
	mov.b32 	%r337, %f1;
	mov.b64 	%rd714, 0;
	mov.b32 	%r1406, 0;
$L__BB0_230:
	.pragma "nounroll";
	mul.wide.u32 	%rd511, %r1406, 4;
	mov.u64 	%rd512, __cudart_i2opi_f;
	add.s64 	%rd513, %rd512, %rd511;
	ld.global.nc.u32 	%r1081, [%rd513];
	shl.b32 	%r1082, %r337, 8;
	or.b32  	%r1083, %r1082, -2147483648;
	mad.wide.u32 	%rd514, %r1081, %r1083, %rd714;
	shr.u64 	%rd714, %rd514, 32;
	add.s64 	%rd515, %rd8, %rd511;
	st.local.u32 	[%rd515], %rd514;
	add.s32 	%r1406, %r1406, 1;
	setp.ne.s32 	%p227, %r1406, 6;
	@%p227 bra 	$L__BB0_230;
	shr.u32 	%r1084, %r337, 23;
	st.local.u32 	[%rd8+24], %rd714;
	and.b32  	%r340, %r1084, 31;
	and.b32  	%r1085, %r1084, 224;
	add.s32 	%r1086, %r1085, -128;
	shr.u32 	%r1087, %r1086, 5;
	mul.wide.u32 	%rd516, %r1087, 4;
	sub.s64 	%rd123, %rd8, %rd516;
	ld.local.u32 	%r1407, [%rd123+24];
	ld.local.u32 	%r1408, [%rd123+20];
	setp.eq.s32 	%p228, %r340, 0;
	@%p228 bra 	$L__BB0_233;
	shf.l.wrap.b32 	%r1407, %r1408, %r1407, %r340;
	ld.local.u32 	%r1088, [%rd123+16];
	shf.l.wrap.b32 	%r1408, %r1088, %r1408, %r340;
$L__BB0_233:
	shr.u32 	%r1089, %r1407, 30;
	shf.l.wrap.b32 	%r1090, %r1408, %r1407, 2;
	shl.b32 	%r1091, %r1408, 2;
	shr.u32 	%r1092, %r1090, 31;
	add.s32 	%r1093, %r1092, %r1089;
	neg.s32 	%r1094, %r1093;
	setp.lt.s32 	%p229, %r337, 0;
	selp.b32 	%r1409, %r1094, %r1093, %p229;
	xor.b32  	%r1095, %r1090, %r337;
	shr.s32 	%r1096, %r1090, 31;
	xor.b32  	%r1097, %r1096, %r1090;
	xor.b32  	%r1098, %r1096, %r1091;
	cvt.u64.u32 	%rd517, %r1097;
	shl.b64 	%rd518, %rd517, 32;
	cvt.u64.u32 	%rd519, %r1098;
	or.b64  	%rd520, %rd518, %rd519;
	cvt.rn.f64.s64 	%fd133, %rd520;
	mul.f64 	%fd134, %fd133, 0d3BF921FB54442D19;
	cvt.rn.f32.f64 	%f583, %fd134;
	neg.f32 	%f584, %f583;
	setp.lt.s32 	%p230, %r1095, 0;
	selp.f32 	%f1412, %f584, %f583, %p230;
$L__BB0_234:
	mul.rn.f32 	%f586, %f1412, %f1412;
	and.b32  	%r1100, %r1409, 1;
	setp.eq.b32 	%p232, %r1100, 1;
	selp.f32 	%f587, 0f3F800000, %f1412, %p232;
	fma.rn.f32 	%f588, %f586, %f587, 0f00000000;
	fma.rn.f32 	%f589, %f586, 0f37CBAC00, 0fBAB607ED;
	selp.f32 	%f590, %f589, 0fB94D4153, %p232;
	selp.f32 	%f591, 0f3D2AAABB, 0f3C0885E4, %p232;
	fma.rn.f32 	%f592, %f590, %f586, %f591;
	selp.f32 	%f593, 0fBEFFFFFF, 0fBE2AAAA8, %p232;
	fma.rn.f32 	%f594, %f592, %f586, %f593;
	fma.rn.f32 	%f595, %f594, %f588, %f587;
	and.b32  	%r1101, %r1409, 2;
	setp.eq.s32 	%p233, %r1101, 0;
	mov.f32 	%f596, 0f00000000;
	sub.f32 	%f597, %f596, %f595;
	selp.f32 	%f598, %f595, %f597, %p233;
	cvt.f64.f32 	%fd15, %f598;
	mov.u32 	%r1413, %r1421;
	mov.f32 	%f1413, %f1415;
	@%p215 bra 	$L__BB0_242;
	setp.neu.f32 	%p234, %f114, 0f7F800000;
	@%p234 bra 	$L__BB0_237;
	mov.f32 	%f601, 0f00000000;
	mul.rn.f32 	%f1413, %f2, %f601;
	mov.b32 	%r1413, 0;
	bra.uni 	$L__BB0_242;
$L__BB0_237:
	mov.b32 	%r349, %f2;
	mov.b64 	%rd715, 0;
	mov.b32 	%r1410, 0;
$L__BB0_238:
	.pragma "nounroll";
	mul.wide.u32 	%rd522, %r1410, 4;
	mov.u64 	%rd523, __cudart_i2opi_f;
	add.s64 	%rd524, %rd523, %rd522;
	ld.global.nc.u32 	%r1103, [%rd524];
	shl.b32 	%r1104, %r349, 8;
	or.b32  	%r1105, %r1104, -2147483648;
	mad.wide.u32 	%rd525, %r1103, %r1105, %rd715;
	shr.u64 	%rd715, %rd525, 32;
	add.s64 	%rd526, %rd7, %rd522;
	st.local.u32 	[%rd526], %rd525;
	add.s32 	%r1410, %r1410, 1;
	setp.ne.s32 	%p235, %r1410, 6;
	@%p235 bra 	$L__BB0_238;
	shr.u32 	%r1106, %r349, 23;
	st.local.u32 	[%rd7+24], %rd715;
	and.b32  	%r352, %r1106, 31;
	and.b32  	%r1107, %r1106, 224;
	add.s32 	%r1108, %r1107, -128;
	shr.u32 	%r1109, %r1108, 5;
	mul.wide.u32 	%rd527, %r1109, 4;
	sub.s64 	%rd126, %rd7, %rd527;
	ld.local.u32 	%r1411, [%rd126+24];
	ld.local.u32 	%r1412, [%rd126+20];
	setp.eq.s32 	%p236, %r352, 0;
	@%p236 bra 	$L__BB0_241;
	shf.l.wrap.b32 	%r1411, %r1412, %r1411, %r352;
	ld.local.u32 	%r1110, [%rd126+16];
	shf.l.wrap.b32 	%r1412, %r1110, %r1412, %r352;
$L__BB0_241:
	shr.u32 	%r1111, %r1411, 30;
	shf.l.wrap.b32 	%r1112, %r1412, %r1411, 2;
	shl.b32 	%r1113, %r1412, 2;
	shr.u32 	%r1114, %r1112, 31;
	add.s32 	%r1115, %r1114, %r1111;
	neg.s32 	%r1116, %r1115;
	setp.lt.s32 	%p237, %r349, 0;
	selp.b32 	%r1413, %r1116, %r1115, %p237;
	xor.b32  	%r1117, %r1112, %r349;
	shr.s32 	%r1118, %r1112, 31;
	xor.b32  	%r1119, %r1118, %r1112;
	xor.b32  	%r1120, %r1118, %r1113;
	cvt.u64.u32 	%rd528, %r1119;
	shl.b64 	%rd529, %rd528, 32;
	cvt.u64.u32 	%rd530, %r1120;
	or.b64  	%rd531, %rd529, %rd530;
	cvt.rn.f64.s64 	%fd135, %rd531;
	mul.f64 	%fd136, %fd135, 0d3BF921FB54442D19;
	cvt.rn.f32.f64 	%f599, %fd136;
	neg.f32 	%f600, %f599;
	setp.lt.s32 	%p238, %r1117, 0;
	selp.f32 	%f1413, %f600, %f599, %p238;
$L__BB0_242:
	add.s32 	%r1122, %r1413, 1;
	mul.rn.f32 	%f602, %f1413, %f1413;
	and.b32  	%r1123, %r1413, 1;
	setp.eq.b32 	%p240, %r1123, 1;
	selp.f32 	%f603, %f1413, 0f3F800000, %p240;
	fma.rn.f32 	%f604, %f602, %f603, 0f00000000;
	fma.rn.f32 	%f605, %f602, 0f37CBAC00, 0fBAB607ED;
	selp.f32 	%f606, 0fB94D4153, %f605, %p240;
	selp.f32 	%f607, 0f3C0885E4, 0f3D2AAABB, %p240;
	fma.rn.f32 	%f608, %f606, %f602, %f607;
	selp.f32 	%f609, 0fBE2AAAA8, 0fBEFFFFFF, %p240;
	fma.rn.f32 	%f610, %f608, %f602, %f609;
	fma.rn.f32 	%f611, %f610, %f604, %f603;
	and.b32  	%r1124, %r1122, 2;
	setp.eq.s32 	%p241, %r1124, 0;
	mov.f32 	%f612, 0f00000000;
	sub.f32 	%f613, %f612, %f611;
	selp.f32 	%f614, %f611, %f613, %p241;
	cvt.f64.f32 	%fd137, %f614;
	mul.f64 	%fd138, %fd15, 0dBFE0000000000000;
	mul.f64 	%fd139, %fd138, %fd137;
	cvt.rn.f32.f64 	%f126, %fd139;
	@%p207 bra 	$L__BB0_250;
	setp.neu.f32 	%p242, %f109, 0f7F800000;
	@%p242 bra 	$L__BB0_245;
	mov.f32 	%f617, 0f00000000;
	mul.rn.f32 	%f1414, %f1, %f617;
	mov.b32 	%r1417, 0;
	bra.uni 	$L__BB0_250;
$L__BB0_245:
	mov.b32 	%r361, %f1;
	mov.b64 	%rd716, 0;
	mov.b32 	%r1414, 0;
$L__BB0_246:
	.pragma "nounroll";
	mul.wide.u32 	%rd533, %r1414, 4;
	mov.u64 	%rd534, __cudart_i2opi_f;
	add.s64 	%rd535, %rd534, %rd533;
	ld.global.nc.u32 	%r1126, [%rd535];
	shl.b32 	%r1127, %r361, 8;
	or.b32  	%r1128, %r1127, -2147483648;
	mad.wide.u32 	%rd536, %r1126, %r1128, %rd716;
	shr.u64 	%rd716, %rd536, 32;
	add.s64 	%rd537, %rd6, %rd533;
	st.local.u32 	[%rd537], %rd536;
	add.s32 	%r1414, %r1414, 1;
	setp.ne.s32 	%p243, %r1414, 6;
	@%p243 bra 	$L__BB0_246;
	shr.u32 	%r1129, %r361, 23;
	st.local.u32 	[%rd6+24], %rd716;
	and.b32  	%r364, %r1129, 31;
	and.b32  	%r1130, %r1129, 224;
	add.s32 	%r1131, %r1130, -128;
	shr.u32 	%r1132, %r1131, 5;
	mul.wide.u32 	%rd538, %r1132, 4;
	sub.s64 	%rd129, %rd6, %rd538;
	ld.local.u32 	%r1415, [%rd129+24];
	ld.local.u32 	%r1416, [%rd129+20];
	setp.eq.s32 	%p244, %r364, 0;
	@%p244 bra 	$L__BB0_249;
	shf.l.wrap.b32 	%r1415, %r1416, %r1415, %r364;
	ld.local.u32 	%r1133, [%rd129+16];
	shf.l.wrap.b32 	%r1416, %r1133, %r1416, %r364;
$L__BB0_249:
	shr.u32 	%r1134, %r1415, 30;
	shf.l.wrap.b32 	%r1135, %r1416, %r1415, 2;
	shl.b32 	%r1136, %r1416, 2;
	shr.u32 	%r1137, %r1135, 31;
	add.s32 	%r1138, %r1137, %r1134;
	neg.s32 	%r1139, %r1138;
	setp.lt.s32 	%p245, %r361, 0;
	selp.b32 	%r1417, %r1139, %r1138, %p245;
	xor.b32  	%r1140, %r1135, %r361;
	shr.s32 	%r1141, %r1135, 31;
	xor.b32  	%r1142, %r1141, %r1135;
	xor.b32  	%r1143, %r1141, %r1136;
	cvt.u64.u32 	%rd539, %r1142;
	shl.b64 	%rd540, %rd539, 32;
	cvt.u64.u32 	%rd541, %r1143;
	or.b64  	%rd542, %rd540, %rd541;
	cvt.rn.f64.s64 	%fd140, %rd542;
	mul.f64 	%fd141, %fd140, 0d3BF921FB54442D19;
	cvt.rn.f32.f64 	%f615, %fd141;
	neg.f32 	%f616, %f615;
	setp.lt.s32 	%p246, %r1140, 0;
	selp.f32 	%f1414, %f616, %f615, %p246;
$L__BB0_250:
	mul.rn.f32 	%f618, %f1414, %f1414;
	and.b32  	%r1145, %r1417, 1;
	setp.eq.b32 	%p248, %r1145, 1;
	selp.f32 	%f619, 0f3F800000, %f1414, %p248;
	fma.rn.f32 	%f620, %f618, %f619, 0f00000000;
	fma.rn.f32 	%f621, %f618, 0f37CBAC00, 0fBAB607ED;
	selp.f32 	%f622, %f621, 0fB94D4153, %p248;
	selp.f32 	%f623, 0f3D2AAABB, 0f3C0885E4, %p248;
	fma.rn.f32 	%f624, %f622, %f618, %f623;
	selp.f32 	%f625, 0fBEFFFFFF, 0fBE2AAAA8, %p248;
	fma.rn.f32 	%f626, %f624, %f618, %f625;
	fma.rn.f32 	%f627, %f626, %f620, %f619;
	and.b32  	%r1146, %r1417, 2;
	setp.eq.s32 	%p249, %r1146, 0;
	mov.f32 	%f628, 0f00000000;
	sub.f32 	%f629, %f628, %f627;
	selp.f32 	%f630, %f627, %f629, %p249;
	cvt.f64.f32 	%fd16, %f630;
	@%p215 bra 	$L__BB0_258;
	setp.neu.f32 	%p250, %f114, 0f7F800000;
	@%p250 bra 	$L__BB0_253;
	mov.f32 	%f633, 0f00000000;
	mul.rn.f32 	%f1415, %f2, %f633;
	mov.b32 	%r1421, 0;
	bra.uni 	$L__BB0_258;
$L__BB0_253:
	mov.b32 	%r373, %f2;
	mov.b64 	%rd717, 0;
	mov.b32 	%r1418, 0;
$L__BB0_254:
	.pragma "nounroll";
	mul.wide.u32 	%rd544, %r1418, 4;
	mov.u64 	%rd545, __cudart_i2opi_f;
	add.s64 	%rd546, %rd545, %rd544;
	ld.global.nc.u32 	%r1148, [%rd546];
	shl.b32 	%r1149, %r373, 8;
	or.b32  	%r1150, %r1149, -2147483648;
	mad.wide.u32 	%rd547, %r1148, %r1150, %rd717;
	shr.u64 	%rd717, %rd547, 32;
	add.s64 	%rd548, %rd5, %rd544;
	st.local.u32 	[%rd548], %rd547;
	add.s32 	%r1418, %r1418, 1;
	setp.ne.s32 	%p251, %r1418, 6;
	@%p251 bra 	$L__BB0_254;
	shr.u32 	%r1151, %r373, 23;
	st.local.u32 	[%rd5+24], %rd717;
	and.b32  	%r376, %r1151, 31;
	and.b32  	%r1152, %r1151, 224;
	add.s32 	%r1153, %r1152, -128;
	shr.u32 	%r1154, %r1153, 5;
	mul.wide.u32 	%rd549, %r1154, 4;
	sub.s64 	%rd132, %rd5, %rd549;
	ld.local.u32 	%r1419, [%rd132+24];
	ld.local.u32 	%r1420, [%rd132+20];
	setp.eq.s32 	%p252, %r376, 0;
	@%p252 bra 	$L__BB0_257;
	shf.l.wrap.b32 	%r1419, %r1420, %r1419, %r376;
	ld.local.u32 	%r1155, [%rd132+16];
	shf.l.wrap.b32 	%r1420, %r1155, %r1420, %r376;
$L__BB0_257:
	shr.u32 	%r1156, %r1419, 30;
	shf.l.wrap.b32 	%r1157, %r1420, %r1419, 2;
	shl.b32 	%r1158, %r1420, 2;
	shr.u32 	%r1159, %r1157, 31;
	add.s32 	%r1160, %r1159, %r1156;
	neg.s32 	%r1161, %r1160;
	setp.lt.s32 	%p253, %r373, 0;
	selp.b32 	%r1421, %r1161, %r1160, %p253;
	xor.b32  	%r1162, %r1157, %r373;
	shr.s32 	%r1163, %r1157, 31;
	xor.b32  	%r1164, %r1163, %r1157;
	xor.b32  	%r1165, %r1163, %r1158;
	cvt.u64.u32 	%rd550, %r1164;
	shl.b64 	%rd551, %rd550, 32;
	cvt.u64.u32 	%rd552, %r1165;
	or.b64  	%rd553, %rd551, %rd552;
	cvt.rn.f64.s64 	%fd142, %rd553;
	mul.f64 	%fd143, %fd142, 0d3BF921FB54442D19;
	cvt.rn.f32.f64 	%f631, %fd143;
	neg.f32 	%f632, %f631;
	setp.lt.s32 	%p254, %r1162, 0;
	selp.f32 	%f1415, %f632, %f631, %p254;
$L__BB0_258:
	add.s32 	%r1167, %r1421, 1;
	mul.rn.f32 	%f634, %f1415, %f1415;
	and.b32  	%r1168, %r1421, 1;
	setp.eq.b32 	%p255, %r1168, 1;
	selp.f32 	%f635, %f1415, 0f3F800000, %p255;
	fma.rn.f32 	%f636, %f634, %f635, 0f00000000;
	fma.rn.f32 	%f637, %f634, 0f37CBAC00, 0fBAB607ED;
	selp.f32 	%f638, 0fB94D4153, %f637, %p255;
	selp.f32 	%f639, 0f3C0885E4, 0f3D2AAABB, %p255;
	fma.rn.f32 	%f640, %f638, %f634, %f639;
	selp.f32 	%f641, 0fBE2AAAA8, 0fBEFFFFFF, %p255;
	fma.rn.f32 	%f642, %f640, %f634, %f641;
	fma.rn.f32 	%f643, %f642, %f636, %f635;
	and.b32  	%r1169, %r1167, 2;
	setp.eq.s32 	%p256, %r1169, 0;
	mov.f32 	%f644, 0f00000000;
	sub.f32 	%f645, %f644, %f643;
	selp.f32 	%f646, %f643, %f645, %p256;
	cvt.f64.f32 	%fd144, %f646;
	mul.f64 	%fd145, %fd16, 0d3FE0000000000000;
	mul.f64 	%fd146, %fd145, %fd144;
	cvt.rn.f32.f64 	%f133, %fd146;
	setp.eq.s32 	%p257, %r7, 0;
	mov.b64 	%rd718, 0;
	@%p257 bra 	$L__BB0_262;
	mov.b32 	%r1422, 0;
$L__BB0_260:
	mul.wide.u32 	%rd555, %r1422, 4;
	add.s64 	%rd556, %rd35, %rd555;
	add.s64 	%rd557, %rd36, %rd555;
	ld.local.v2.f32 	{%f647, %f648}, [%rd556];
	mul.f32 	%f649, %f13, %f647;
	ld.local.v2.f32 	{%f650, %f651}, [%rd557];
	mul.f32 	%f652, %f650, 0f00000000;
	sub.f32 	%f653, %f649, %f652;
	add.f32 	%f654, %f653, 0f00000000;
	mul.f32 	%f655, %f647, 0f00000000;
	fma.rn.f32 	%f656, %f13, %f650, %f655;
	add.f32 	%f657, %f656, 0f00000000;
	ld.local.v2.f32 	{%f658, %f659}, [%rd556+8224];
	mul.f32 	%f660, %f658, %f22;
	ld.local.v2.f32 	{%f661, %f662}, [%rd557+8224];
	mul.f32 	%f663, %f91, %f661;
	sub.f32 	%f664, %f660, %f663;
	add.f32 	%f665, %f654, %f664;
	mul.f32 	%f666, %f91, %f658;
	fma.rn.f32 	%f667, %f661, %f22, %f666;
	add.f32 	%f668, %f657, %f667;
	ld.local.v2.f32 	{%f669, %f670}, [%rd556+16448];
	mul.f32 	%f671, %f34, %f669;
	ld.local.v2.f32 	{%f672, %f673}, [%rd557+16448];
	mul.f32 	%f674, %f100, %f672;
	sub.f32 	%f675, %f671, %f674;
	add.f32 	%f676, %f665, %f675;
	mul.f32 	%f677, %f100, %f669;
	fma.rn.f32 	%f678, %f34, %f672, %f677;
	add.f32 	%f679, %f668, %f678;
	mul.f32 	%f680, %f647, %f42;
	mul.f32 	%f681, %f650, %f110;
	sub.f32 	%f682, %f680, %f681;
	add.f32 	%f683, %f682, 0f00000000;
	mul.f32 	%f684, %f647, %f110;
	fma.rn.f32 	%f685, %f650, %f42, %f684;
	add.f32 	%f686, %f685, 0f00000000;
	mul.f32 	%f687, %f50, %f658;
	mul.f32 	%f688, %f661, 0f00000000;
	sub.f32 	%f689, %f687, %f688;
	add.f32 	%f690, %f683, %f689;
	mul.f32 	%f691, %f658, 0f00000000;
	fma.rn.f32 	%f692, %f50, %f661, %f691;
	add.f32 	%f693, %f686, %f692;
	mul.f32 	%f694, %f58, %f669;
	mul.f32 	%f695, %f119, %f672;
	sub.f32 	%f696, %f694, %f695;
	add.f32 	%f697, %f690, %f696;
	mul.f32 	%f698, %f119, %f669;
	fma.rn.f32 	%f699, %f58, %f672, %f698;
	add.f32 	%f700, %f693, %f699;
	mul.f32 	%f701, %f647, %f65;
	mul.f32 	%f702, %f650, %f126;
	sub.f32 	%f703, %f701, %f702;
	add.f32 	%f704, %f703, 0f00000000;
	mul.f32 	%f705, %f647, %f126;
	fma.rn.f32 	%f706, %f650, %f65, %f705;
	add.f32 	%f707, %f706, 0f00000000;
	mul.f32 	%f708, %f658, %f72;
	mul.f32 	%f709, %f661, %f133;
	sub.f32 	%f710, %f708, %f709;
	add.f32 	%f711, %f704, %f710;
	mul.f32 	%f712, %f658, %f133;
	fma.rn.f32 	%f713, %f661, %f72, %f712;
	add.f32 	%f714, %f707, %f713;
	mul.f32 	%f715, %f76, %f669;
	mul.f32 	%f716, %f672, 0f00000000;
	sub.f32 	%f717, %f715, %f716;
	add.f32 	%f718, %f711, %f717;
	mul.f32 	%f719, %f669, 0f00000000;
	fma.rn.f32 	%f720, %f76, %f672, %f719;
	add.f32 	%f721, %f714, %f720;
	mul.f32 	%f722, %f13, %f648;
	mul.f32 	%f723, %f651, 0f00000000;
	sub.f32 	%f724, %f722, %f723;
	add.f32 	%f725, %f724, 0f00000000;
	mul.f32 	%f726, %f648, 0f00000000;
	fma.rn.f32 	%f727, %f13, %f651, %f726;
	add.f32 	%f728, %f727, 0f00000000;
	mul.f32 	%f729, %f659, %f22;
	mul.f32 	%f730, %f91, %f662;
	sub.f32 	%f731, %f729, %f730;
	add.f32 	%f732, %f725, %f731;
	mul.f32 	%f733, %f91, %f659;
	fma.rn.f32 	%f734, %f662, %f22, %f733;
	add.f32 	%f735, %f728, %f734;
	mul.f32 	%f736, %f34, %f670;
	mul.f32 	%f737, %f100, %f673;
	sub.f32 	%f738, %f736, %f737;
	add.f32 	%f739, %f732, %f738;
	mul.f32 	%f740, %f100, %f670;
	fma.rn.f32 	%f741, %f34, %f673, %f740;
	add.f32 	%f742, %f735, %f741;
	mul.f32 	%f743, %f648, %f42;
	mul.f32 	%f744, %f651, %f110;
	sub.f32 	%f745, %f743, %f744;
	add.f32 	%f746, %f745, 0f00000000;
	mul.f32 	%f747, %f648, %f110;
	fma.rn.f32 	%f748, %f651, %f42, %f747;
	add.f32 	%f749, %f748, 0f00000000;
	mul.f32 	%f750, %f50, %f659;
	mul.f32 	%f751, %f662, 0f00000000;
	sub.f32 	%f752, %f750, %f751;
	add.f32 	%f753, %f746, %f752;
	mul.f32 	%f754, %f659, 0f00000000;
	fma.rn.f32 	%f755, %f50, %f662, %f754;
	add.f32 	%f756, %f749, %f755;
	mul.f32 	%f757, %f58, %f670;
	mul.f32 	%f758, %f119, %f673;
	sub.f32 	%f759, %f757, %f758;
	add.f32 	%f760, %f753, %f759;
	mul.f32 	%f761, %f119, %f670;
	fma.rn.f32 	%f762, %f58, %f673, %f761;
	add.f32 	%f763, %f756, %f762;
	mul.f32 	%f764, %f648, %f65;
	mul.f32 	%f765, %f651, %f126;
	sub.f32 	%f766, %f764, %f765;
	add.f32 	%f767, %f766, 0f00000000;
	mul.f32 	%f768, %f648, %f126;
	fma.rn.f32 	%f769, %f651, %f65, %f768;
	add.f32 	%f770, %f769, 0f00000000;
	mul.f32 	%f771, %f659, %f72;
	mul.f32 	%f772, %f662, %f133;
	sub.f32 	%f773, %f771, %f772;
	add.f32 	%f774, %f767, %f773;
	mul.f32 	%f775, %f659, %f133;
	fma.rn.f32 	%f776, %f662, %f72, %f775;
	add.f32 	%f777, %f770, %f776;
	mul.f32 	%f778, %f76, %f670;
	mul.f32 	%f779, %f673, 0f00000000;
	sub.f32 	%f780, %f778, %f779;
	add.f32 	%f781, %f774, %f780;
	mul.f32 	%f782, %f670, 0f00000000;
	fma.rn.f32 	%f783, %f76, %f673, %f782;
	add.f32 	%f784, %f777, %f783;
	st.local.v2.f32 	[%rd556], {%f676, %f739};
	st.local.v2.f32 	[%rd557], {%f679, %f742};
	st.local.v2.f32 	[%rd556+8224], {%f697, %f760};
	st.local.v2.f32 	[%rd557+8224], {%f700, %f763};
	st.local.v2.f32 	[%rd556+16448], {%f718, %f781};
	st.local.v2.f32 	[%rd557+16448], {%f721, %f784};
	add.s32 	%r1422, %r1422, 2;
	add.s32 	%r1171, %r7, 1;
	and.b32  	%r387, %r1171, -2;
	setp.ne.s32 	%p258, %r1422, %r387;
	@%p258 bra 	$L__BB0_260;
	cvt.u64.u32 	%rd718, %r387;
$L__BB0_262:
	and.b32  	%r1172, %r7, 1;
	setp.eq.b32 	%p259, %r1172, 1;
	@%p259 bra 	$L__BB0_264;
	shl.b64 	%rd558, %rd718, 2;
	add.s64 	%rd559, %rd35, %rd558;
	add.s64 	%rd560, %rd36, %rd558;
	ld.local.f32 	%f785, [%rd559];
	mul.f32 	%f786, %f13, %f785;
	ld.local.f32 	%f787, [%rd560];
	mul.f32 	%f788, %f787, 0f00000000;
	sub.f32 	%f789, %f786, %f788;
	add.f32 	%f790, %f789, 0f00000000;
	mul.f32 	%f791, %f785, 0f00000000;
	fma.rn.f32 	%f792, %f13, %f787, %f791;
	add.f32 	%f793, %f792, 0f00000000;
	ld.local.f32 	%f794, [%rd559+8224];
	mul.f32 	%f795, %f794, %f22;
	ld.local.f32 	%f796, [%rd560+8224];
	mul.f32 	%f797, %f91, %f796;
	sub.f32 	%f798, %f795, %f797;
	add.f32 	%f799, %f790, %f798;
	mul.f32 	%f800, %f91, %f794;
	fma.rn.f32 	%f801, %f796, %f22, %f800;
	add.f32 	%f802, %f793, %f801;
	ld.local.f32 	%f803, [%rd559+16448];
	mul.f32 	%f804, %f34, %f803;
	ld.local.f32 	%f805, [%rd560+16448];
	mul.f32 	%f806, %f100, %f805;
	sub.f32 	%f807, %f804, %f806;
	add.f32 	%f808, %f799, %f807;
	mul.f32 	%f809, %f100, %f803;
	fma.rn.f32 	%f810, %f34, %f805, %f809;
	add.f32 	%f811, %f802, %f810;
	mul.f32 	%f812, %f785, %f42;
	mul.f32 	%f813, %f787, %f110;
	sub.f32 	%f814, %f812, %f813;
	add.f32 	%f815, %f814, 0f00000000;
	mul.f32 	%f816, %f785, %f110;
	fma.rn.f32 	%f817, %f787, %f42, %f816;
	add.f32 	%f818, %f817, 0f00000000;
	mul.f32 	%f819, %f50, %f794;
	mul.f32 	%f820, %f796, 0f00000000;
	sub.f32 	%f821, %f819, %f820;
	add.f32 	%f822, %f815, %f821;
	mul.f32 	%f823, %f794, 0f00000000;
	fma.rn.f32 	%f824, %f50, %f796, %f823;
	add.f32 	%f825, %f818, %f824;
	mul.f32 	%f826, %f58, %f803;
	mul.f32 	%f827, %f119, %f805;
	sub.f32 	%f828, %f826, %f827;
	add.f32 	%f829, %f822, %f828;
	mul.f32 	%f830, %f119, %f803;
	fma.rn.f32 	%f831, %f58, %f805, %f830;
	add.f32 	%f832, %f825, %f831;
	mul.f32 	%f833, %f785, %f65;
	mul.f32 	%f834, %f787, %f126;
	sub.f32 	%f835, %f833, %f834;
	add.f32 	%f836, %f835, 0f00000000;
	mul.f32 	%f837, %f785, %f126;
	fma.rn.f32 	%f838, %f787, %f65, %f837;
	add.f32 	%f839, %f838, 0f00000000;
	mul.f32 	%f840, %f794, %f72;
	mul.f32 	%f841, %f796, %f133;
	sub.f32 	%f842, %f840, %f841;
	add.f32 	%f843, %f836, %f842;
	mul.f32 	%f844, %f794, %f133;
	fma.rn.f32 	%f845, %f796, %f72, %f844;
	add.f32 	%f846, %f839, %f845;
	mul.f32 	%f847, %f76, %f803;
	mul.f32 	%f848, %f805, 0f00000000;
	sub.f32 	%f849, %f847, %f848;
	add.f32 	%f850, %f843, %f849;
	mul.f32 	%f851, %f803, 0f00000000;
	fma.rn.f32 	%f852, %f76, %f805, %f851;
	add.f32 	%f853, %f846, %f852;
	st.local.f32 	[%rd559], %f808;
	st.local.f32 	[%rd560], %f811;
	st.local.f32 	[%rd559+8224], %f829;
	st.local.f32 	[%rd560+8224], %f832;
	st.local.f32 	[%rd559+16448], %f850;
	st.local.f32 	[%rd560+16448], %f853;
$L__BB0_264:
	ld.param.u32 	%r1292, [_Z12gre_epg_cudaPfS_S_S_S_S_S_iii_param_7];
	mov.u32 	%r1173, %ctaid.x;
	mov.u32 	%r1174, %ntid.x;
	mov.u32 	%r1175, %tid.x;
	mad.lo.s32 	%r1176, %r1173, %r1174, %r1175;
	mad.lo.s32 	%r1177, %r1292, %r1176, %r7;
	cvt.u64.u32 	%rd135, %r1177;
	neg.f32 	%f134, %f2;
	ld.local.f32 	%f135, [%rd35];
	mul.f32 	%f854, %f2, 0fBF22F983;
	cvt.rni.s32.f32 	%r1438, %f854;
	cvt.rn.f32.s32 	%f855, %r1438;
	fma.rn.f32 	%f856, %f855, 0fBFC90FDA, %f134;
	fma.rn.f32 	%f857, %f855, 0fB3A22168, %f856;
	fma.rn.f32 	%f1419, %f855, 0fA7C234C5, %f857;
	abs.f32 	%f137, %f134;
	setp.ltu.f32 	%p260, %f137, 0f47CE4780;
	mov.u32 	%r1426, %r1438;
	mov.f32 	%f1416, %f1419;
	@%p260 bra 	$L__BB0_272;
	setp.neu.f32 	%p261, %f137, 0f7F800000;
	@%p261 bra 	$L__BB0_267;
	mov.f32 	%f860, 0f00000000;
	mul.rn.f32 	%f1416, %f134, %f860;
	mov.b32 	%r1426, 0;
	bra.uni 	$L__BB0_272;
$L__BB0_267:
	mov.b32 	%r389, %f134;
	shl.b32 	%r1179, %r389, 8;
	or.b32  	%r390, %r1179, -2147483648;
	mov.b64 	%rd719, 0;
	mov.b32 	%r1423, 0;
$L__BB0_268:
	.pragma "nounroll";
	mul.wide.u32 	%rd562, %r1423, 4;
	mov.u64 	%rd563, __cudart_i2opi_f;
	add.s64 	%rd564, %rd563, %rd562;
	ld.global.nc.u32 	%r1180, [%rd564];
	mad.wide.u32 	%rd565, %r1180, %r390, %rd719;
	shr.u64 	%rd719, %rd565, 32;
	add.s64 	%rd566, %rd4, %rd562;
	st.local.u32 	[%rd566], %rd565;
	add.s32 	%r1423, %r1423, 1;
	setp.ne.s32 	%p262, %r1423, 6;
	@%p262 bra 	$L__BB0_268;
	shr.u32 	%r1181, %r389, 23;
	st.local.u32 	[%rd4+24], %rd719;
	and.b32  	%r393, %r1181, 31;
	and.b32  	%r1182, %r1181, 224;
	add.s32 	%r1183, %r1182, -128;
	shr.u32 	%r1184, %r1183, 5;
	mul.wide.u32 	%rd567, %r1184, 4;
	sub.s64 	%rd138, %rd4, %rd567;
	ld.local.u32 	%r1424, [%rd138+24];
	ld.local.u32 	%r1425, [%rd138+20];
	setp.eq.s32 	%p263, %r393, 0;
	@%p263 bra 	$L__BB0_271;
	shf.l.wrap.b32 	%r1424, %r1425, %r1424, %r393;
	ld.local.u32 	%r1185, [%rd138+16];
	shf.l.wrap.b32 	%r1425, %r1185, %r1425, %r393;
$L__BB0_271:
	shr.u32 	%r1186, %r1424, 30;
	shf.l.wrap.b32 	%r1187, %r1425, %r1424, 2;
	shl.b32 	%r1188, %r1425, 2;
	shr.u32 	%r1189, %r1187, 31;
	add.s32 	%r1190, %r1189, %r1186;
	neg.s32 	%r1191, %r1190;
	setp.lt.s32 	%p264, %r389, 0;
	selp.b32 	%r1426, %r1191, %r1190, %p264;
	xor.b32  	%r1192, %r1187, %r389;
	shr.s32 	%r1193, %r1187, 31;
	xor.b32  	%r1194, %r1193, %r1187;
	xor.b32  	%r1195, %r1193, %r1188;
	cvt.u64.u32 	%rd568, %r1194;
	shl.b64 	%rd569, %rd568, 32;
	cvt.u64.u32 	%rd570, %r1195;
	or.b64  	%rd571, %rd569, %rd570;
	cvt.rn.f64.s64 	%fd147, %rd571;
	mul.f64 	%fd148, %fd147, 0d3BF921FB54442D19;
	cvt.rn.f32.f64 	%f858, %fd148;
	neg.f32 	%f859, %f858;
	setp.lt.s32 	%p265, %r1192, 0;
	selp.f32 	%f1416, %f859, %f858, %p265;
$L__BB0_272:
	add.s32 	%r1197, %r1426, 1;
	mul.rn.f32 	%f861, %f1416, %f1416;
	and.b32  	%r1198, %r1426, 1;
	setp.eq.b32 	%p267, %r1198, 1;
	selp.f32 	%f862, %f1416, 0f3F800000, %p267;
	fma.rn.f32 	%f863, %f861, %f862, 0f00000000;
	fma.rn.f32 	%f864, %f861, 0f37CBAC00, 0fBAB607ED;
	selp.f32 	%f865, 0fB94D4153, %f864, %p267;
	selp.f32 	%f866, 0f3C0885E4, 0f3D2AAABB, %p267;
	fma.rn.f32 	%f867, %f865, %f861, %f866;
	selp.f32 	%f868, 0fBE2AAAA8, 0fBEFFFFFF, %p267;
	fma.rn.f32 	%f869, %f867, %f861, %f868;
	fma.rn.f32 	%f870, %f869, %f863, %f862;
	and.b32  	%r1199, %r1197, 2;
	setp.eq.s32 	%p268, %r1199, 0;
	mov.f32 	%f871, 0f00000000;
	sub.f32 	%f872, %f871, %f870;
	selp.f32 	%f141, %f870, %f872, %p268;
	ld.local.f32 	%f142, [%rd36];
	mov.u32 	%r1430, %r1438;
	mov.f32 	%f1417, %f1419;
	@%p260 bra 	$L__BB0_280;
	setp.neu.f32 	%p269, %f137, 0f7F800000;
	@%p269 bra 	$L__BB0_275;
	mov.f32 	%f875, 0f00000000;
	mul.rn.f32 	%f1417, %f134, %f875;
	mov.b32 	%r1430, 0;
	bra.uni 	$L__BB0_280;
$L__BB0_275:
	mov.b32 	%r402, %f134;
	shl.b32 	%r1201, %r402, 8;
	or.b32  	%r403, %r1201, -2147483648;
	mov.b64 	%rd720, 0;
	mov.b32 	%r1427, 0;
$L__BB0_276:
	.pragma "nounroll";
	mul.wide.u32 	%rd573, %r1427, 4;
	mov.u64 	%rd574, __cudart_i2opi_f;
	add.s64 	%rd575, %rd574, %rd573;
	ld.global.nc.u32 	%r1202, [%rd575];
	mad.wide.u32 	%rd576, %r1202, %r403, %rd720;
	shr.u64 	%rd720, %rd576, 32;
	add.s64 	%rd577, %rd3, %rd573;
	st.local.u32 	[%rd577], %rd576;
	add.s32 	%r1427, %r1427, 1;
	setp.ne.s32 	%p270, %r1427, 6;
	@%p270 bra 	$L__BB0_276;
	shr.u32 	%r1203, %r402, 23;
	st.local.u32 	[%rd3+24], %rd720;
	and.b32  	%r406, %r1203, 31;
	and.b32  	%r1204, %r1203, 224;
	add.s32 	%r1205, %r1204, -128;
	shr.u32 	%r1206, %r1205, 5;
	mul.wide.u32 	%rd578, %r1206, 4;
	sub.s64 	%rd141, %rd3, %rd578;
	ld.local.u32 	%r1428, [%rd141+24];
	ld.local.u32 	%r1429, [%rd141+20];
	setp.eq.s32 	%p271, %r406, 0;
	@%p271 bra 	$L__BB0_279;
	shf.l.wrap.b32 	%r1428, %r1429, %r1428, %r406;
	ld.local.u32 	%r1207, [%rd141+16];
	shf.l.wrap.b32 	%r1429, %r1207, %r1429, %r406;
$L__BB0_279:
	shr.u32 	%r1208, %r1428, 30;
	shf.l.wrap.b32 	%r1209, %r1429, %r1428, 2;
	shl.b32 	%r1210, %r1429, 2;
	shr.u32 	%r1211, %r1209, 31;
	add.s32 	%r1212, %r1211, %r1208;
	neg.s32 	%r1213, %r1212;
	setp.lt.s32 	%p272, %r402, 0;
	selp.b32 	%r1430, %r1213, %r1212, %p272;
	xor.b32  	%r1214, %r1209, %r402;
	shr.s32 	%r1215, %r1209, 31;
	xor.b32  	%r1216, %r1215, %r1209;
	xor.b32  	%r1217, %r1215, %r1210;
	cvt.u64.u32 	%rd579, %r1216;
	shl.b64 	%rd580, %rd579, 32;
	cvt.u64.u32 	%rd581, %r1217;
	or.b64  	%rd582, %rd580, %rd581;
	cvt.rn.f64.s64 	%fd149, %rd582;
	mul.f64 	%fd150, %fd149, 0d3BF921FB54442D19;
	cvt.rn.f32.f64 	%f873, %fd150;
	neg.f32 	%f874, %f873;
	setp.lt.s32 	%p273, %r1214, 0;
	selp.f32 	%f1417, %f874, %f873, %p273;
$L__BB0_280:
	ld.param.u64 	%rd679, [_Z12gre_epg_cudaPfS_S_S_S_S_S_iii_param_0];
	mul.rn.f32 	%f876, %f1417, %f1417;
	and.b32  	%r1219, %r1430, 1;
	setp.eq.b32 	%p275, %r1219, 1;
	selp.f32 	%f877, 0f3F800000, %f1417, %p275;
	fma.rn.f32 	%f878, %f876, %f877, 0f00000000;
	fma.rn.f32 	%f879, %f876, 0f37CBAC00, 0fBAB607ED;
	selp.f32 	%f880, %f879, 0fB94D4153, %p275;
	selp.f32 	%f881, 0f3D2AAABB, 0f3C0885E4, %p275;
	fma.rn.f32 	%f882, %f880, %f876, %f881;
	selp.f32 	%f883, 0fBEFFFFFF, 0fBE2AAAA8, %p275;
	fma.rn.f32 	%f884, %f882, %f876, %f883;
	fma.rn.f32 	%f885, %f884, %f878, %f877;
	and.b32  	%r1220, %r1430, 2;
	setp.eq.s32 	%p276, %r1220, 0;
	mov.f32 	%f886, 0f00000000;
	sub.f32 	%f887, %f886, %f885;
	selp.f32 	%f888, %f885, %f887, %p276;
	mul.f32 	%f889, %f142, %f888;
	mul.f32 	%f890, %f135, %f141;
	sub.f32 	%f891, %f890, %f889;
	cvta.to.global.u64 	%rd583, %rd679;
	shl.b64 	%rd584, %rd135, 2;
	add.s64 	%rd585, %rd583, %rd584;
	st.global.f32 	[%rd585], %f891;
	mov.u32 	%r1434, %r1438;
	mov.f32 	%f1418, %f1419;
	@%p260 bra 	$L__BB0_288;
	setp.neu.f32 	%p277, %f137, 0f7F800000;
	@%p277 bra 	$L__BB0_283;
	mov.f32 	%f894, 0f00000000;
	mul.rn.f32 	%f1418, %f134, %f894;
	mov.b32 	%r1434, 0;
	bra.uni 	$L__BB0_288;
$L__BB0_283:
	mov.b32 	%r415, %f134;
	shl.b32 	%r1222, %r415, 8;
	or.b32  	%r416, %r1222, -2147483648;
	mov.b64 	%rd721, 0;
	mov.b32 	%r1431, 0;
$L__BB0_284:
	.pragma "nounroll";
	mul.wide.u32 	%rd587, %r1431, 4;
	mov.u64 	%rd588, __cudart_i2opi_f;
	add.s64 	%rd589, %rd588, %rd587;
	ld.global.nc.u32 	%r1223, [%rd589];
	mad.wide.u32 	%rd590, %r1223, %r416, %rd721;
	shr.u64 	%rd721, %rd590, 32;
	add.s64 	%rd591, %rd2, %rd587;
	st.local.u32 	[%rd591], %rd590;
	add.s32 	%r1431, %r1431, 1;
	setp.ne.s32 	%p278, %r1431, 6;
	@%p278 bra 	$L__BB0_284;
	shr.u32 	%r1224, %r415, 23;
	st.local.u32 	[%rd2+24], %rd721;
	and.b32  	%r419, %r1224, 31;
	and.b32  	%r1225, %r1224, 224;
	add.s32 	%r1226, %r1225, -128;
	shr.u32 	%r1227, %r1226, 5;
	mul.wide.u32 	%rd592, %r1227, 4;
	sub.s64 	%rd144, %rd2, %rd592;
	ld.local.u32 	%r1432, [%rd144+24];
	ld.local.u32 	%r1433, [%rd144+20];
	setp.eq.s32 	%p279, %r419, 0;
	@%p279 bra 	$L__BB0_287;
	shf.l.wrap.b32 	%r1432, %r1433, %r1432, %r419;
	ld.local.u32 	%r1228, [%rd144+16];
	shf.l.wrap.b32 	%r1433, %r1228, %r1433, %r419;
$L__BB0_287:
	shr.u32 	%r1229, %r1432, 30;
	shf.l.wrap.b32 	%r1230, %r1433, %r1432, 2;
	shl.b32 	%r1231, %r1433, 2;
	shr.u32 	%r1232, %r1230, 31;
	add.s32 	%r1233, %r1232, %r1229;
	neg.s32 	%r1234, %r1233;
	setp.lt.s32 	%p280, %r415, 0;
	selp.b32 	%r1434, %r1234, %r1233, %p280;
	xor.b32  	%r1235, %r1230, %r415;
	shr.s32 	%r1236, %r1230, 31;
	xor.b32  	%r1237, %r1236, %r1230;
	xor.b32  	%r1238, %r1236, %r1231;
	cvt.u64.u32 	%rd593, %r1237;
	shl.b64 	%rd594, %rd593, 32;
	cvt.u64.u32 	%rd595, %r1238;
	or.b64  	%rd596, %rd594, %rd595;
	cvt.rn.f64.s64 	%fd151, %rd596;
	mul.f64 	%fd152, %fd151, 0d3BF921FB54442D19;
	cvt.rn.f32.f64 	%f892, %fd152;
	neg.f32 	%f893, %f892;
	setp.lt.s32 	%p281, %r1235, 0;
	selp.f32 	%f1418, %f893, %f892, %p281;
$L__BB0_288:
	mul.rn.f32 	%f895, %f1418, %f1418;
	and.b32  	%r1240, %r1434, 1;
	setp.eq.b32 	%p283, %r1240, 1;
	selp.f32 	%f896, 0f3F800000, %f1418, %p283;
	fma.rn.f32 	%f897, %f895, %f896, 0f00000000;
	fma.rn.f32 	%f898, %f895, 0f37CBAC00, 0fBAB607ED;
	selp.f32 	%f899, %f898, 0fB94D4153, %p283;
	selp.f32 	%f900, 0f3D2AAABB, 0f3C0885E4, %p283;
	fma.rn.f32 	%f901, %f899, %f895, %f900;
	selp.f32 	%f902, 0fBEFFFFFF, 0fBE2AAAA8, %p283;
	fma.rn.f32 	%f903, %f901, %f895, %f902;
	fma.rn.f32 	%f904, %f903, %f897, %f896;
	and.b32  	%r1241, %r1434, 2;
	setp.eq.s32 	%p284, %r1241, 0;
	mov.f32 	%f905, 0f00000000;
	sub.f32 	%f906, %f905, %f904;
	selp.f32 	%f907, %f904, %f906, %p284;
	mul.f32 	%f149, %f135, %f907;
	@%p260 bra 	$L__BB0_296;
	setp.neu.f32 	%p285, %f137, 0f7F800000;
	@%p285 bra 	$L__BB0_291;
	mov.f32 	%f910, 0f00000000;
	mul.rn.f32 	%f1419, %f134, %f910;
	mov.b32 	%r1438, 0;
	bra.uni 	$L__BB0_296;
$L__BB0_291:
	mov.b32 	%r428, %f134;
	shl.b32 	%r1243, %r428, 8;
	or.b32  	%r429, %r1243, -2147483648;
	mov.b64 	%rd722, 0;
	mov.b32 	%r1435, 0;
$L__BB0_292:
	.pragma "nounroll";
	mul.wide.u32 	%rd598, %r1435, 4;
	mov.u64 	%rd599, __cudart_i2opi_f;
	add.s64 	%rd600, %rd599, %rd598;
	ld.global.nc.u32 	%r1244, [%rd600];
	mad.wide.u32 	%rd601, %r1244, %r429, %rd722;
	shr.u64 	%rd722, %rd601, 32;
	add.s64 	%rd602, %rd1, %rd598;
	st.local.u32 	[%rd602], %rd601;
	add.s32 	%r1435, %r1435, 1;
	setp.ne.s32 	%p286, %r1435, 6;
	@%p286 bra 	$L__BB0_292;
	shr.u32 	%r1245, %r428, 23;
	st.local.u32 	[%rd1+24], %rd722;
	and.b32  	%r432, %r1245, 31;
	and.b32  	%r1246, %r1245, 224;
	add.s32 	%r1247, %r1246, -128;
	shr.u32 	%r1248, %r1247, 5;
	mul.wide.u32 	%rd603, %r1248, 4;
	sub.s64 	%rd147, %rd1, %rd603;
	ld.local.u32 	%r1436, [%rd147+24];
	ld.local.u32 	%r1437, [%rd147+20];
	setp.eq.s32 	%p287, %r432, 0;
	@%p287 bra 	$L__BB0_295;
	shf.l.wrap.b32 	%r1436, %r1437, %r1436, %r432;
	ld.local.u32 	%r1249, [%rd147+16];
	shf.l.wrap.b32 	%r1437, %r1249, %r1437, %r432;
$L__BB0_295:
	shr.u32 	%r1250, %r1436, 30;
	shf.l.wrap.b32 	%r1251, %r1437, %r1436, 2;
	shl.b32 	%r1252, %r1437, 2;
	shr.u32 	%r1253, %r1251, 31;
	add.s32 	%r1254, %r1253, %r1250;
	neg.s32 	%r1255, %r1254;
	setp.lt.s32 	%p288, %r428, 0;
	selp.b32 	%r1438, %r1255, %r1254, %p288;
	xor.b32  	%r1256, %r1251, %r428;
	shr.s32 	%r1257, %r1251, 31;
	xor.b32  	%r1258, %r1257, %r1251;
	xor.b32  	%r1259, %r1257, %r1252;
	cvt.u64.u32 	%rd604, %r1258;
	shl.b64 	%rd605, %rd604, 32;
	cvt.u64.u32 	%rd606, %r1259;
	or.b64  	%rd607, %rd605, %rd606;
	cvt.rn.f64.s64 	%fd153, %rd607;
	mul.f64 	%fd154, %fd153, 0d3BF921FB54442D19;
	cvt.rn.f32.f64 	%f908, %fd154;
	neg.f32 	%f909, %f908;
	setp.lt.s32 	%p289, %r1256, 0;
	selp.f32 	%f1419, %f909, %f908, %p289;
$L__BB0_296:
	ld.param.u64 	%rd685, [_Z12gre_epg_cudaPfS_S_S_S_S_S_iii_param_6];
	ld.param.u64 	%rd684, [_Z12gre_epg_cudaPfS_S_S_S_S_S_iii_param_5];
	ld.param.u64 	%rd683, [_Z12gre_epg_cudaPfS_S_S_S_S_S_iii_param_4];
	ld.param.u64 	%rd680, [_Z12gre_epg_cudaPfS_S_S_S_S_S_iii_param_1];
	add.s32 	%r1262, %r1438, 1;
	mul.rn.f32 	%f911, %f1419, %f1419;
	and.b32  	%r1263, %r1438, 1;
	setp.eq.b32 	%p290, %r1263, 1;
	selp.f32 	%f912, %f1419, 0f3F800000, %p290;
	fma.rn.f32 	%f913, %f911, %f912, 0f00000000;
	fma.rn.f32 	%f914, %f911, 0f37CBAC00, 0fBAB607ED;
	selp.f32 	%f915, 0fB94D4153, %f914, %p290;
	selp.f32 	%f916, 0f3C0885E4, 0f3D2AAABB, %p290;
	fma.rn.f32 	%f917, %f915, %f911, %f916;
	selp.f32 	%f918, 0fBE2AAAA8, 0fBEFFFFFF, %p290;
	fma.rn.f32 	%f919, %f917, %f911, %f918;
	fma.rn.f32 	%f920, %f919, %f913, %f912;
	and.b32  	%r1264, %r1262, 2;
	setp.eq.s32 	%p291, %r1264, 0;
	mov.f32 	%f921, 0f00000000;
	sub.f32 	%f922, %f921, %f920;
	selp.f32 	%f923, %f920, %f922, %p291;
	fma.rn.f32 	%f924, %f142, %f923, %f149;
	cvta.to.global.u64 	%rd608, %rd680;
	add.s64 	%rd610, %rd608, %rd584;
	st.global.f32 	[%rd610], %f924;
	cvta.to.global.u64 	%rd611, %rd684;
	mov.u32 	%r1265, %ctaid.x;
	mov.u32 	%r1266, %ntid.x;
	mov.u32 	%r1267, %tid.x;
	mad.lo.s32 	%r1268, %r1265, %r1266, %r1267;
	mul.wide.u32 	%rd612, %r1268, 4;
	add.s64 	%rd613, %rd611, %rd612;
	ld.global.f32 	%f925, [%rd613];
	cvta.to.global.u64 	%rd614, %rd685;
	add.s64 	%rd615, %rd614, %rd612;
	ld.global.f32 	%f926, [%rd615];
	cvta.to.global.u64 	%rd616, %rd683;
	mul.wide.u32 	%rd617, %r7, 4;
	add.s64 	%rd618, %rd616, %rd617;
	ld.global.f32 	%f927, [%rd618];
	neg.f32 	%f928, %f927;
	div.rn.f32 	%f929, %f928, %f925;
	fma.rn.f32 	%f930, %f929, 0f3BBB989D, 0f3F000000;
	cvt.sat.f32.f32 	%f931, %f930;
	mov.f32 	%f932, 0f4B400001;
	mov.f32 	%f933, 0f437C0000;
	fma.rm.f32 	%f934, %f931, %f933, %f932;
	add.f32 	%f935, %f934, 0fCB40007F;
	neg.f32 	%f936, %f935;
	fma.rn.f32 	%f937, %f929, 0f3FB8AA3B, %f936;
	fma.rn.f32 	%f938, %f929, 0f32A57060, %f937;
	mov.b32 	%r1269, %f934;
	shl.b32 	%r1270, %r1269, 23;
	mov.b32 	%f939, %r1270;
	ex2.approx.ftz.f32 	%f940, %f938;
	mul.f32 	%f153, %f940, %f939;
	div.rn.f32 	%f941, %f928, %f926;
	fma.rn.f32 	%f942, %f941, 0f3BBB989D, 0f3F000000;
	cvt.sat.f32.f32 	%f943, %f942;
	fma.rm.f32 	%f944, %f943, %f933, %f932;
	add.f32 	%f945, %f944, 0fCB40007F;
	neg.f32 	%f946, %f945;
	fma.rn.f32 	%f947, %f941, 0f3FB8AA3B, %f946;
	fma.rn.f32 	%f948, %f941, 0f32A57060, %f947;
	mov.b32 	%r1271, %f944;
	shl.b32 	%r1272, %r1271, 23;
	mov.b32 	%f949, %r1272;
	ex2.approx.ftz.f32 	%f950, %f948;
	mul.f32 	%f154, %f950, %f949;
	setp.lt.u32 	%p292, %r7, 7;
	mov.b32 	%r1441, 0;
	@%p292 bra 	$L__BB0_299;
	mov.b32 	%r1439, 0;
$L__BB0_298:
	.pragma "nounroll";
	mul.wide.u32 	%rd619, %r1439, 4;
	add.s64 	%rd620, %rd35, %rd619;
	ld.local.v4.f32 	{%f951, %f952, %f953, %f954}, [%rd620];
	mul.f32 	%f955, %f154, %f951;
	add.s64 	%rd621, %rd36, %rd619;
	ld.local.v4.f32 	{%f956, %f957, %f958, %f959}, [%rd621];
	mul.f32 	%f960, %f154, %f956;
	ld.local.v4.f32 	{%f961, %f962, %f963, %f964}, [%rd620+8224];
	mul.f32 	%f965, %f154, %f961;
	ld.local.v4.f32 	{%f966, %f967, %f968, %f969}, [%rd621+8224];
	mul.f32 	%f970, %f154, %f966;
	ld.local.v4.f32 	{%f971, %f972, %f973, %f974}, [%rd620+16448];
	mul.f32 	%f975, %f153, %f971;
	ld.local.v4.f32 	{%f976, %f977, %f978, %f979}, [%rd621+16448];
	mul.f32 	%f980, %f153, %f976;
	mul.f32 	%f981, %f154, %f952;
	mul.f32 	%f982, %f154, %f957;
	mul.f32 	%f983, %f154, %f962;
	mul.f32 	%f984, %f154, %f967;
	mul.f32 	%f985, %f153, %f972;
	mul.f32 	%f986, %f153, %f977;
	mul.f32 	%f987, %f154, %f953;
	mul.f32 	%f988, %f154, %f958;
	mul.f32 	%f989, %f154, %f963;
	mul.f32 	%f990, %f154, %f968;
	mul.f32 	%f991, %f153, %f973;
	mul.f32 	%f992, %f153, %f978;
	mul.f32 	%f993, %f154, %f954;
	st.local.v4.f32 	[%rd620], {%f955, %f981, %f987, %f993};
	mul.f32 	%f994, %f154, %f959;
	st.local.v4.f32 	[%rd621], {%f960, %f982, %f988, %f994};
	mul.f32 	%f995, %f154, %f964;
	st.local.v4.f32 	[%rd620+8224], {%f965, %f983, %f989, %f995};
	mul.f32 	%f996, %f154, %f969;
	st.local.v4.f32 	[%rd621+8224], {%f970, %f984, %f990, %f996};
	mul.f32 	%f997, %f153, %f974;
	st.local.v4.f32 	[%rd620+16448], {%f975, %f985, %f991, %f997};
	mul.f32 	%f998, %f153, %f979;
	st.local.v4.f32 	[%rd621+16448], {%f980, %f986, %f992, %f998};
	ld.local.v4.f32 	{%f999, %f1000, %f1001, %f1002}, [%rd620+16];
	mul.f32 	%f1003, %f154, %f999;
	ld.local.v4.f32 	{%f1004, %f1005, %f1006, %f1007}, [%rd621+16];
	mul.f32 	%f1008, %f154, %f1004;
	ld.local.v4.f32 	{%f1009, %f1010, %f1011, %f1012}, [%rd620+8240];
	mul.f32 	%f1013, %f154, %f1009;
	ld.local.v4.f32 	{%f1014, %f1015, %f1016, %f1017}, [%rd621+8240];
	mul.f32 	%f1018, %f154, %f1014;
	ld.local.v4.f32 	{%f1019, %f1020, %f1021, %f1022}, [%rd620+16464];
	mul.f32 	%f1023, %f153, %f1019;
	ld.local.v4.f32 	{%f1024, %f1025, %f1026, %f1027}, [%rd621+16464];
	mul.f32 	%f1028, %f153, %f1024;
	mul.f32 	%f1029, %f154, %f1000;
	mul.f32 	%f1030, %f154, %f1005;
	mul.f32 	%f1031, %f154, %f1010;
	mul.f32 	%f1032, %f154, %f1015;
	mul.f32 	%f1033, %f153, %f1020;
	mul.f32 	%f1034, %f153, %f1025;
	mul.f32 	%f1035, %f154, %f1001;
	mul.f32 	%f1036, %f154, %f1006;
	mul.f32 	%f1037, %f154, %f1011;
	mul.f32 	%f1038, %f154, %f1016;
	mul.f32 	%f1039, %f153, %f1021;
	mul.f32 	%f1040, %f153, %f1026;
	mul.f32 	%f1041, %f154, %f1002;
	st.local.v4.f32 	[%rd620+16], {%f1003, %f1029, %f1035, %f1041};
	mul.f32 	%f1042, %f154, %f1007;
	st.local.v4.f32 	[%rd621+16], {%f1008, %f1030, %f1036, %f1042};
	mul.f32 	%f1043, %f154, %f1012;
	st.local.v4.f32 	[%rd620+8240], {%f1013, %f1031, %f1037, %f1043};
	mul.f32 	%f1044, %f154, %f1017;
	st.local.v4.f32 	[%rd621+8240], {%f1018, %f1032, %f1038, %f1044};
	mul.f32 	%f1045, %f153, %f1022;
	st.local.v4.f32 	[%rd620+16464], {%f1023, %f1033, %f1039, %f1045};
	mul.f32 	%f1046, %f153, %f1027;
	st.local.v4.f32 	[%rd621+16464], {%f1028, %f1034, %f1040, %f1046};
	add.s32 	%r1439, %r1439, 8;
	add.s32 	%r1274, %r7, 1;
	and.b32  	%r1441, %r1274, -8;
	setp.ne.s32 	%p293, %r1439, %r1441;
	@%p293 bra 	$L__BB0_298;
$L__BB0_299:
	add.s32 	%r1298, %r7, 1;
	and.b32  	%r1275, %r1298, 7;
	setp.eq.s32 	%p294, %r1275, 0;
	@%p294 bra 	$L__BB0_307;
	cvt.u32.u16 	%r1276, %rs16;
	and.b32  	%r446, %r1276, 7;
	add.s32 	%r1277, %r446, -1;
	setp.lt.u32 	%p295, %r1277, 3;
	@%p295 bra 	$L__BB0_302;
	mul.wide.u32 	%rd622, %r1441, 4;
	add.s64 	%rd623, %rd35, %rd622;
	ld.local.f32 	%f1047, [%rd623];
	mul.f32 	%f1048, %f154, %f1047;
	st.local.f32 	[%rd623], %f1048;
	add.s64 	%rd624, %rd36, %rd622;
	ld.local.f32 	%f1049, [%rd624];
	mul.f32 	%f1050, %f154, %f1049;
	st.local.f32 	[%rd624], %f1050;
	ld.local.f32 	%f1051, [%rd623+8224];
	mul.f32 	%f1052, %f154, %f1051;
	st.local.f32 	[%rd623+8224], %f1052;
	ld.local.f32 	%f1053, [%rd624+8224];
	mul.f32 	%f1054, %f154, %f1053;
	st.local.f32 	[%rd624+8224], %f1054;
	ld.local.f32 	%f1055, [%rd623+16448];
	mul.f32 	%f1056, %f153, %f1055;
	st.local.f32 	[%rd623+16448], %f1056;
	ld.local.f32 	%f1057, [%rd624+16448];
	mul.f32 	%f1058, %f153, %f1057;
	st.local.f32 	[%rd624+16448], %f1058;
	ld.local.f32 	%f1059, [%rd623+4];
	mul.f32 	%f1060, %f154, %f1059;
	st.local.f32 	[%rd623+4], %f1060;
	ld.local.f32 	%f1061, [%rd624+4];
	mul.f32 	%f1062, %f154, %f1061;
	st.local.f32 	[%rd624+4], %f1062;
	ld.local.f32 	%f1063, [%rd623+8228];
	mul.f32 	%f1064, %f154, %f1063;
	st.local.f32 	[%rd623+8228], %f1064;
	ld.local.f32 	%f1065, [%rd624+8228];
	mul.f32 	%f1066, %f154, %f1065;
	st.local.f32 	[%rd624+8228], %f1066;
	ld.local.f32 	%f1067, [%rd623+16452];
	mul.f32 	%f1068, %f153, %f1067;
	st.local.f32 	[%rd623+16452], %f1068;
	ld.local.f32 	%f1069, [%rd624+16452];
	mul.f32 	%f1070, %f153, %f1069;
	st.local.f32 	[%rd624+16452], %f1070;
	ld.local.f32 	%f1071, [%rd623+8];
	mul.f32 	%f1072, %f154, %f1071;
	st.local.f32 	[%rd623+8], %f1072;
	ld.local.f32 	%f1073, [%rd624+8];
	mul.f32 	%f1074, %f154, %f1073;
	st.local.f32 	[%rd624+8], %f1074;
	ld.local.f32 	%f1075, [%rd623+8232];
	mul.f32 	%f1076, %f154, %f1075;
	st.local.f32 	[%rd623+8232], %f1076;
	ld.local.f32 	%f1077, [%rd624+8232];
	mul.f32 	%f1078, %f154, %f1077;
	st.local.f32 	[%rd624+8232], %f1078;
	ld.local.f32 	%f1079, [%rd623+16456];
	mul.f32 	%f1080, %f153, %f1079;
	st.local.f32 	[%rd623+16456], %f1080;
	ld.local.f32 	%f1081, [%rd624+16456];
	mul.f32 	%f1082, %f153, %f1081;
	st.local.f32 	[%rd624+16456], %f1082;
	ld.local.f32 	%f1083, [%rd623+12];
	mul.f32 	%f1084, %f154, %f1083;
	st.local.f32 	[%rd623+12], %f1084;
	ld.local.f32 	%f1085, [%rd624+12];
	mul.f32 	%f1086, %f154, %f1085;
	st.local.f32 	[%rd624+12], %f1086;
	ld.local.f32 	%f1087, [%rd623+8236];
	mul.f32 	%f1088, %f154, %f1087;
	st.local.f32 	[%rd623+8236], %f1088;
	ld.local.f32 	%f1089, [%rd624+8236];
	mul.f32 	%f1090, %f154, %f1089;
	st.local.f32 	[%rd624+8236], %f1090;
	ld.local.f32 	%f1091, [%rd623+16460];
	mul.f32 	%f1092, %f153, %f1091;
	st.local.f32 	[%rd623+16460], %f1092;
	ld.local.f32 	%f1093, [%rd624+16460];
	mul.f32 	%f1094, %f153, %f1093;
	st.local.f32 	[%rd624+16460], %f1094;
	add.s32 	%r1441, %r1441, 4;
$L__BB0_302:
	and.b32  	%r1278, %r446, 3;
	setp.eq.s32 	%p296, %r1278, 0;
	@%p296 bra 	$L__BB0_307;
	and.b16  	%rs11, %rs15, 3;
	setp.eq.s16 	%p297, %rs11, 0;
	@%p297 bra 	$L__BB0_305;
	mul.wide.u32 	%rd625, %r1441, 4;
	add.s64 	%rd626, %rd35, %rd625;
	ld.local.f32 	%f1095, [%rd626];
	mul.f32 	%f1096, %f154, %f1095;
	st.local.f32 	[%rd626], %f1096;
	add.s64 	%rd627, %rd36, %rd625;
	ld.local.f32 	%f1097, [%rd627];
	mul.f32 	%f1098, %f154, %f1097;
	st.local.f32 	[%rd627], %f1098;
	ld.local.f32 	%f1099, [%rd626+8224];
	mul.f32 	%f1100, %f154, %f1099;
	st.local.f32 	[%rd626+8224], %f1100;
	ld.local.f32 	%f1101, [%rd627+8224];
	mul.f32 	%f1102, %f154, %f1101;
	st.local.f32 	[%rd627+8224], %f1102;
	ld.local.f32 	%f1103, [%rd626+16448];
	mul.f32 	%f1104, %f153, %f1103;
	st.local.f32 	[%rd626+16448], %f1104;
	ld.local.f32 	%f1105, [%rd627+16448];
	mul.f32 	%f1106, %f153, %f1105;
	st.local.f32 	[%rd627+16448], %f1106;
	ld.local.f32 	%f1107, [%rd626+4];
	mul.f32 	%f1108, %f154, %f1107;
	st.local.f32 	[%rd626+4], %f1108;
	ld.local.f32 	%f1109, [%rd627+4];
	mul.f32 	%f1110, %f154, %f1109;
	st.local.f32 	[%rd627+4], %f1110;
	ld.local.f32 	%f1111, [%rd626+8228];
	mul.f32 	%f1112, %f154, %f1111;
	st.local.f32 	[%rd626+8228], %f1112;
	ld.local.f32 	%f1113, [%rd627+8228];
	mul.f32 	%f1114, %f154, %f1113;
	st.local.f32 	[%rd627+8228], %f1114;
	ld.local.f32 	%f1115, [%rd626+16452];
	mul.f32 	%f1116, %f153, %f1115;
	st.local.f32 	[%rd626+16452], %f1116;
	ld.local.f32 	%f1117, [%rd627+16452];
	mul.f32 	%f1118, %f153, %f1117;
	st.local.f32 	[%rd627+16452], %f1118;
	add.s32 	%r1441, %r1441, 2;
$L__BB0_305:
	and.b16  	%rs12, %rs15, 1;
	setp.eq.b16 	%p298, %rs12, 1;
	@%p298 bra 	$L__BB0_307;
	mul.wide.u32 	%rd628, %r1441, 4;
	add.s64 	%rd629, %rd35, %rd628;
	ld.local.f32 	%f1119, [%rd629];
	mul.f32 	%f1120, %f154, %f1119;
	st.local.f32 	[%rd629], %f1120;
	add.s64 	%rd630, %rd36, %rd628;
	ld.local.f32 	%f1121, [%rd630];
	mul.f32 	%f1122, %f154, %f1121;
	st.local.f32 	[%rd630], %f1122;
	ld.local.f32 	%f1123, [%rd629+8224];
	mul.f32 	%f1124, %f154, %f1123;
	st.local.f32 	[%rd629+8224], %f1124;
	ld.local.f32 	%f1125, [%rd630+8224];
	mul.f32 	%f1126, %f154, %f1125;
	st.local.f32 	[%rd630+8224], %f1126;
	ld.local.f32 	%f1127, [%rd629+16448];
	mul.f32 	%f1128, %f153, %f1127;
	st.local.f32 	[%rd629+16448], %f1128;
	ld.local.f32 	%f1129, [%rd630+16448];
	mul.f32 	%f1130, %f153, %f1129;
	st.local.f32 	[%rd630+16448], %f1130;
$L__BB0_307:
	mov.f32 	%f1131, 0f3F800000;
	sub.f32 	%f1132, %f1131, %f153;
	ld.local.f32 	%f1133, [%rd35+16448];
	add.f32 	%f1134, %f1132, %f1133;
	st.local.f32 	[%rd35+16448], %f1134;
	add.s32 	%r451, %r7, 2;
	and.b32  	%r452, %r451, 15;
	setp.lt.u32 	%p299, %r7, 14;
	mov.b32 	%r1445, 0;
	@%p299 bra 	$L__BB0_310;
	and.b32  	%r1445, %r451, -16;
	mov.b32 	%r1443, 0;
$L__BB0_309:
	.pragma "nounroll";
	mul.wide.u32 	%rd631, %r1443, 4;
	add.s64 	%rd632, %rd35, %rd631;
	ld.local.v4.f32 	{%f1135, %f1136, %f1137, %f1138}, [%rd632];
	add.s64 	%rd633, %rd37, %rd631;
	add.s64 	%rd634, %rd36, %rd631;
	ld.local.v4.f32 	{%f1139, %f1140, %f1141, %f1142}, [%rd634];
	add.s64 	%rd635, %rd38, %rd631;
	st.local.v4.f32 	[%rd633], {%f1135, %f1136, %f1137, %f1138};
	st.local.v4.f32 	[%rd635], {%f1139, %f1140, %f1141, %f1142};
	ld.local.v4.f32 	{%f1143, %f1144, %f1145, %f1146}, [%rd632+16];
	ld.local.v4.f32 	{%f1147, %f1148, %f1149, %f1150}, [%rd634+16];
	st.local.v4.f32 	[%rd633+16], {%f1143, %f1144, %f1145, %f1146};
	st.local.v4.f32 	[%rd635+16], {%f1147, %f1148, %f1149, %f1150};
	ld.local.v4.f32 	{%f1151, %f1152, %f1153, %f1154}, [%rd632+32];
	ld.local.v4.f32 	{%f1155, %f1156, %f1157, %f1158}, [%rd634+32];
	st.local.v4.f32 	[%rd633+32], {%f1151, %f1152, %f1153, %f1154};
	st.local.v4.f32 	[%rd635+32], {%f1155, %f1156, %f1157, %f1158};
	ld.local.v4.f32 	{%f1159, %f1160, %f1161, %f1162}, [%rd632+48];
	ld.local.v4.f32 	{%f1163, %f1164, %f1165, %f1166}, [%rd634+48];
	st.local.v4.f32 	[%rd633+48], {%f1159, %f1160, %f1161, %f1162};
	st.local.v4.f32 	[%rd635+48], {%f1163, %f1164, %f1165, %f1166};
	add.s32 	%r1443, %r1443, 16;
	setp.ne.s32 	%p300, %r1443, %r1445;
	@%p300 bra 	$L__BB0_309;
$L__BB0_310:
	add.s32 	%r457, %r8, -1;
	add.s16 	%rs13, %rs14, 2;
	cvt.u32.u16 	%r1281, %rs13;
	and.b32  	%r458, %r1281, 15;
	add.s32 	%r459, %r458, -1;
	setp.eq.s32 	%p301, %r452, 0;
	@%p301 bra 	$L__BB0_320;
	setp.lt.u32 	%p302, %r459, 7;
	@%p302 bra 	$L__BB0_313;
	mul.wide.u32 	%rd636, %r1445, 4;
	add.s64 	%rd637, %rd35, %rd636;
	ld.local.f32 	%f1167, [%rd637];
	add.s64 	%rd638, %rd37, %rd636;
	st.local.f32 	[%rd638], %f1167;
	add.s64 	%rd639, %rd36, %rd636;
	ld.local.f32 	%f1168, [%rd639];
	add.s64 	%rd640, %rd38, %rd636;
	st.local.f32 	[%rd640], %f1168;
	ld.local.f32 	%f1169, [%rd637+4];
	st.local.f32 	[%rd638+4], %f1169;
	ld.local.f32 	%f1170, [%rd639+4];
	st.local.f32 	[%rd640+4], %f1170;
	ld.local.f32 	%f1171, [%rd637+8];
	st.local.f32 	[%rd638+8], %f1171;
	ld.local.f32 	%f1172, [%rd639+8];
	st.local.f32 	[%rd640+8], %f1172;
	ld.local.f32 	%f1173, [%rd637+12];
	st.local.f32 	[%rd638+12], %f1173;
	ld.local.f32 	%f1174, [%rd639+12];
	st.local.f32 	[%rd640+12], %f1174;
	ld.local.f32 	%f1175, [%rd637+16];
	st.local.f32 	[%rd638+16], %f1175;
	ld.local.f32 	%f1176, [%rd639+16];
	st.local.f32 	[%rd640+16], %f1176;
	ld.local.f32 	%f1177, [%rd637+20];
	st.local.f32 	[%rd638+20], %f1177;
	ld.local.f32 	%f1178, [%rd639+20];
	st.local.f32 	[%rd640+20], %f1178;
	ld.local.f32 	%f1179, [%rd637+24];
	st.local.f32 	[%rd638+24], %f1179;
	ld.local.f32 	%f1180, [%rd639+24];
	st.local.f32 	[%rd640+24], %f1180;
	ld.local.f32 	%f1181, [%rd637+28];
	st.local.f32 	[%rd638+28], %f1181;
	ld.local.f32 	%f1182, [%rd639+28];
	st.local.f32 	[%rd640+28], %f1182;
	add.s32 	%r1445, %r1445, 8;
$L__BB0_313:
	and.b32  	%r1282, %r458, 7;
	setp.eq.s32 	%p303, %r1282, 0;
	@%p303 bra 	$L__BB0_320;
	and.b32  	%r462, %r8, 3;
	setp.lt.u32 	%p304, %r457, 3;
	@%p304 bra 	$L__BB0_316;
	mul.wide.u32 	%rd641, %r1445, 4;
	add.s64 	%rd642, %rd35, %rd641;
	ld.local.f32 	%f1183, [%rd642];
	add.s64 	%rd643, %rd37, %rd641;
	st.local.f32 	[%rd643], %f1183;
	add.s64 	%rd644, %rd36, %rd641;
	ld.local.f32 	%f1184, [%rd644];
	add.s64 	%rd645, %rd38, %rd641;
	st.local.f32 	[%rd645], %f1184;
	ld.local.f32 	%f1185, [%rd642+4];
	st.local.f32 	[%rd643+4], %f1185;
	ld.local.f32 	%f1186, [%rd644+4];
	st.local.f32 	[%rd645+4], %f1186;
	ld.local.f32 	%f1187, [%rd642+8];
	st.local.f32 	[%rd643+8], %f1187;
	ld.local.f32 	%f1188, [%rd644+8];
	st.local.f32 	[%rd645+8], %f1188;
	ld.local.f32 	%f1189, [%rd642+12];
	st.local.f32 	[%rd643+12], %f1189;
	ld.local.f32 	%f1190, [%rd644+12];
	st.local.f32 	[%rd645+12], %f1190;
	add.s32 	%r1445, %r1445, 4;
$L__BB0_316:
	setp.eq.s32 	%p305, %r462, 0;
	@%p305 bra 	$L__BB0_320;
	mul.wide.u32 	%rd646, %r1445, 4;
	add.s64 	%rd148, %rd35, %rd646;
	ld.local.f32 	%f1191, [%rd148];
	add.s64 	%rd149, %rd37, %rd646;
	st.local.f32 	[%rd149], %f1191;
	add.s64 	%rd150, %rd36, %rd646;
	ld.local.f32 	%f1192, [%rd150];
	add.s64 	%rd151, %rd38, %rd646;
	st.local.f32 	[%rd151], %f1192;
	setp.eq.s32 	%p306, %r462, 1;
	@%p306 bra 	$L__BB0_320;
	ld.local.f32 	%f1193, [%rd148+4];
	st.local.f32 	[%rd149+4], %f1193;
	ld.local.f32 	%f1194, [%rd150+4];
	st.local.f32 	[%rd151+4], %f1194;
	setp.eq.s32 	%p307, %r462, 2;
	@%p307 bra 	$L__BB0_320;
	ld.local.f32 	%f1195, [%rd148+8];
	st.local.f32 	[%rd149+8], %f1195;
	ld.local.f32 	%f1196, [%rd150+8];
	st.local.f32 	[%rd151+8], %f1196;
$L__BB0_320:
	mov.b32 	%r1449, 0;
	@%p299 bra 	$L__BB0_323;
	and.b32  	%r1449, %r451, -16;
	mov.b32 	%r1447, 0;
$L__BB0_322:
	.pragma "nounroll";
	mul.wide.u32 	%rd647, %r1447, 4;
	add.s64 	%rd648, %rd35, %rd647;
	ld.local.v4.f32 	{%f1197, %f1198, %f1199, %f1200}, [%rd648+8224];
	add.s64 	%rd649, %rd37, %rd647;
	add.s64 	%rd650, %rd36, %rd647;
	ld.local.v4.f32 	{%f1201, %f1202, %f1203, %f1204}, [%rd650+8224];
	add.s64 	%rd651, %rd38, %rd647;
	st.local.v4.f32 	[%rd649+8224], {%f1197, %f1198, %f1199, %f1200};
	st.local.v4.f32 	[%rd651+8224], {%f1201, %f1202, %f1203, %f1204};
	ld.local.v4.f32 	{%f1205, %f1206, %f1207, %f1208}, [%rd648+8240];
	ld.local.v4.f32 	{%f1209, %f1210, %f1211, %f1212}, [%rd650+8240];
	st.local.v4.f32 	[%rd649+8240], {%f1205, %f1206, %f1207, %f1208};
	st.local.v4.f32 	[%rd651+8240], {%f1209, %f1210, %f1211, %f1212};
	ld.local.v4.f32 	{%f1213, %f1214, %f1215, %f1216}, [%rd648+8256];
	ld.local.v4.f32 	{%f1217, %f1218, %f1219, %f1220}, [%rd650+8256];
	st.local.v4.f32 	[%rd649+8256], {%f1213, %f1214, %f1215, %f1216};
	st.local.v4.f32 	[%rd651+8256], {%f1217, %f1218, %f1219, %f1220};
	ld.local.v4.f32 	{%f1221, %f1222, %f1223, %f1224}, [%rd648+8272];
	ld.local.v4.f32 	{%f1225, %f1226, %f1227, %f1228}, [%rd650+8272];
	st.local.v4.f32 	[%rd649+8272], {%f1221, %f1222, %f1223, %f1224};
	st.local.v4.f32 	[%rd651+8272], {%f1225, %f1226, %f1227, %f1228};
	add.s32 	%r1447, %r1447, 16;
	setp.ne.s32 	%p309, %r1447, %r1449;
	@%p309 bra 	$L__BB0_322;
$L__BB0_323:
	@%p301 bra 	$L__BB0_333;
	setp.lt.u32 	%p311, %r459, 7;
	@%p311 bra 	$L__BB0_326;
	mul.wide.u32 	%rd652, %r1449, 4;
	add.s64 	%rd653, %rd35, %rd652;
	ld.local.f32 	%f1229, [%rd653+8224];
	add.s64 	%rd654, %rd37, %rd652;
	st.local.f32 	[%rd654+8224], %f1229;
	add.s64 	%rd655, %rd36, %rd652;
	ld.local.f32 	%f1230, [%rd655+8224];
	add.s64 	%rd656, %rd38, %rd652;
	st.local.f32 	[%rd656+8224], %f1230;
	ld.local.f32 	%f1231, [%rd653+8228];
	st.local.f32 	[%rd654+8228], %f1231;
	ld.local.f32 	%f1232, [%rd655+8228];
	st.local.f32 	[%rd656+8228], %f1232;
	ld.local.f32 	%f1233, [%rd653+8232];
	st.local.f32 	[%rd654+8232], %f1233;
	ld.local.f32 	%f1234, [%rd655+8232];
	st.local.f32 	[%rd656+8232], %f1234;
	ld.local.f32 	%f1235, [%rd653+8236];
	st.local.f32 	[%rd654+8236], %f1235;
	ld.local.f32 	%f1236, [%rd655+8236];
	st.local.f32 	[%rd656+8236], %f1236;
	ld.local.f32 	%f1237, [%rd653+8240];
	st.local.f32 	[%rd654+8240], %f1237;
	ld.local.f32 	%f1238, [%rd655+8240];
	st.local.f32 	[%rd656+8240], %f1238;
	ld.local.f32 	%f1239, [%rd653+8244];
	st.local.f32 	[%rd654+8244], %f1239;
	ld.local.f32 	%f1240, [%rd655+8244];
	st.local.f32 	[%rd656+8244], %f1240;
	ld.local.f32 	%f1241, [%rd653+8248];
	st.local.f32 	[%rd654+8248], %f1241;
	ld.local.f32 	%f1242, [%rd655+8248];
	st.local.f32 	[%rd656+8248], %f1242;
	ld.local.f32 	%f1243, [%rd653+8252];
	st.local.f32 	[%rd654+8252], %f1243;
	ld.local.f32 	%f1244, [%rd655+8252];
	st.local.f32 	[%rd656+8252], %f1244;
	add.s32 	%r1449, %r1449, 8;
$L__BB0_326:
	and.b32  	%r1285, %r458, 7;
	setp.eq.s32 	%p312, %r1285, 0;
	@%p312 bra 	$L__BB0_333;
	and.b32  	%r471, %r8, 3;
	setp.lt.u32 	%p313, %r457, 3;
	@%p313 bra 	$L__BB0_329;
	mul.wide.u32 	%rd657, %r1449, 4;
	add.s64 	%rd658, %rd35, %rd657;
	ld.local.f32 	%f1245, [%rd658+8224];
	add.s64 	%rd659, %rd37, %rd657;
	st.local.f32 	[%rd659+8224], %f1245;
	add.s64 	%rd660, %rd36, %rd657;
	ld.local.f32 	%f1246, [%rd660+8224];
	add.s64 	%rd661, %rd38, %rd657;
	st.local.f32 	[%rd661+8224], %f1246;
	ld.local.f32 	%f1247, [%rd658+8228];
	st.local.f32 	[%rd659+8228], %f1247;
	ld.local.f32 	%f1248, [%rd660+8228];
	st.local.f32 	[%rd661+8228], %f1248;
	ld.local.f32 	%f1249, [%rd658+8232];
	st.local.f32 	[%rd659+8232], %f1249;
	ld.local.f32 	%f1250, [%rd660+8232];
	st.local.f32 	[%rd661+8232], %f1250;
	ld.local.f32 	%f1251, [%rd658+8236];
	st.local.f32 	[%rd659+8236], %f1251;
	ld.local.f32 	%f1252, [%rd660+8236];
	st.local.f32 	[%rd661+8236], %f1252;
	add.s32 	%r1449, %r1449, 4;
$L__BB0_329:
	setp.eq.s32 	%p314, %r471, 0;
	@%p314 bra 	$L__BB0_333;
	mul.wide.u32 	%rd662, %r1449, 4;
	add.s64 	%rd152, %rd35, %rd662;
	ld.local.f32 	%f1253, [%rd152+8224];
	add.s64 	%rd153, %rd37, %rd662;
	st.local.f32 	[%rd153+8224], %f1253;
	add.s64 	%rd154, %rd36, %rd662;
	ld.local.f32 	%f1254, [%rd154+8224];
	add.s64 	%rd155, %rd38, %rd662;
	st.local.f32 	[%rd155+8224], %f1254;
	setp.eq.s32 	%p315, %r471, 1;
	@%p315 bra 	$L__BB0_333;
	ld.local.f32 	%f1255, [%rd152+8228];
	st.local.f32 	[%rd153+8228], %f1255;
	ld.local.f32 	%f1256, [%rd154+8228];
	st.local.f32 	[%rd155+8228], %f1256;
	setp.eq.s32 	%p316, %r471, 2;
	@%p316 bra 	$L__BB0_333;
	ld.local.f32 	%f1257, [%rd152+8232];
	st.local.f32 	[%rd153+8232], %f1257;
	ld.local.f32 	%f1258, [%rd154+8232];
	st.local.f32 	[%rd155+8232], %f1258;
$L__BB0_333:
	mov.b32 	%r1453, 0;
	@%p299 bra 	$L__BB0_336;
	and.b32  	%r1453, %r451, -16;
	mov.b32 	%r1451, 0;
$L__BB0_335:
	.pragma "nounroll";
	mul.wide.u32 	%rd663, %r1451, 4;
	add.s64 	%rd664, %rd37, %rd663;
	ld.local.v4.f32 	{%f1259, %f1260, %f1261, %f1262}, [%rd664];
	add.s64 	%rd665, %rd35, %rd663;
	st.local.f32 	[%rd665+4], %f1259;
	add.s64 	%rd666, %rd38, %rd663;
	ld.local.v4.f32 	{%f1263, %f1264, %f1265, %f1266}, [%rd666];
	add.s64 	%rd667, %rd36, %rd663;
	st.local.f32 	[%rd667+4], %f1263;
	ld.local.f32 	%f1267, [%rd664+8228];
	ld.local.f32 	%f1268, [%rd666+8228];
	ld.local.v2.f32 	{%f1269, %f1270}, [%rd664+8232];
	ld.local.v2.f32 	{%f1271, %f1272}, [%rd666+8232];
	st.local.v2.f32 	[%rd665+8], {%f1260, %f1261};
	st.local.v2.f32 	[%rd667+8], {%f1264, %f1265};
	ld.local.v4.f32 	{%f1273, %f1274, %f1275, %f1276}, [%rd664+8240];
	st.local.v4.f32 	[%rd665+8224], {%f1267, %f1269, %f1270, %f1273};
	ld.local.v4.f32 	{%f1277, %f1278, %f1279, %f1280}, [%rd666+8240];
	st.local.v4.f32 	[%rd667+8224], {%f1268, %f1271, %f1272, %f1277};
	ld.local.v4.f32 	{%f1281, %f1282, %f1283, %f1284}, [%rd664+16];
	ld.local.v4.f32 	{%f1285, %f1286, %f1287, %f1288}, [%rd666+16];
	st.local.v4.f32 	[%rd665+16], {%f1262, %f1281, %f1282, %f1283};
	st.local.v4.f32 	[%rd667+16], {%f1266, %f1285, %f1286, %f1287};
	ld.local.v4.f32 	{%f1289, %f1290, %f1291, %f1292}, [%rd664+8256];
	st.local.v4.f32 	[%rd665+8240], {%f1274, %f1275, %f1276, %f1289};
	ld.local.v4.f32 	{%f1293, %f1294, %f1295, %f1296}, [%rd666+8256];
	st.local.v4.f32 	[%rd667+8240], {%f1278, %f1279, %f1280, %f1293};
	ld.local.v4.f32 	{%f1297, %f1298, %f1299, %f1300}, [%rd664+32];
	ld.local.v4.f32 	{%f1301, %f1302, %f1303, %f1304}, [%rd666+32];
	st.local.v4.f32 	[%rd665+32], {%f1284, %f1297, %f1298, %f1299};
	st.local.v4.f32 	[%rd667+32], {%f1288, %f1301, %f1302, %f1303};
	ld.local.v4.f32 	{%f1305, %f1306, %f1307, %f1308}, [%rd664+8272];
	st.local.v4.f32 	[%rd665+8256], {%f1290, %f1291, %f1292, %f1305};
	ld.local.v4.f32 	{%f1309, %f1310, %f1311, %f1312}, [%rd666+8272];
	st.local.v4.f32 	[%rd667+8256], {%f1294, %f1295, %f1296, %f1309};
	ld.local.v4.f32 	{%f1313, %f1314, %f1315, %f1316}, [%rd664+48];
	ld.local.v4.f32 	{%f1317, %f1318, %f1319, %f1320}, [%rd666+48];
	st.local.v4.f32 	[%rd665+48], {%f1300, %f1313, %f1314, %f1315};
	st.local.v4.f32 	[%rd667+48], {%f1304, %f1317, %f1318, %f1319};
	add.s32 	%r1451, %r1451, 16;
	st.local.f32 	[%rd665+64], %f1316;
	st.local.f32 	[%rd667+64], %f1320;
	ld.local.f32 	%f1321, [%rd664+8288];
	st.local.v4.f32 	[%rd665+8272], {%f1306, %f1307, %f1308, %f1321};
	ld.local.f32 	%f1322, [%rd666+8288];
	st.local.v4.f32 	[%rd667+8272], {%f1310, %f1311, %f1312, %f1322};
	setp.ne.s32 	%p318, %r1451, %r1453;
	@%p318 bra 	$L__BB0_335;
$L__BB0_336:
	@%p301 bra 	$L__BB0_346;
	add.s32 	%r1288, %r458, -1;
	setp.lt.u32 	%p320, %r1288, 7;
	@%p320 bra 	$L__BB0_339;
	mul.wide.u32 	%rd668, %r1453, 4;
	add.s64 	%rd669, %rd37, %rd668;
	ld.local.f32 	%f1323, [%rd669];
	add.s64 	%rd670, %rd35, %rd668;
	st.local.f32 	[%rd670+4], %f1323;
	add.s64 	%rd671, %rd38, %rd668;
	ld.local.f32 	%f1324, [%rd671];
	add.s64 	%rd672, %rd36, %rd668;
	st.local.f32 	[%rd672+4], %f1324;
	ld.local.f32 	%f1325, [%rd669+8228];
	st.local.f32 	[%rd670+8224], %f1325;
	ld.local.f32 	%f1326, [%rd671+8228];
	st.local.f32 	[%rd672+8224], %f1326;
	ld.local.f32 	%f1327, [%rd669+4];
	st.local.f32 	[%rd670+8], %f1327;
	ld.local.f32 	%f1328, [%rd671+4];
	st.local.f32 	[%rd672+8], %f1328;
	ld.local.f32 	%f1329, [%rd669+8232];
	st.local.f32 	[%rd670+8228], %f1329;
	ld.local.f32 	%f1330, [%rd671+8232];
	st.local.f32 	[%rd672+8228], %f1330;
	ld.local.f32 	%f1331, [%rd669+8];
	st.local.f32 	[%rd670+12], %f1331;
	ld.local.f32 	%f1332, [%rd671+8];
	st.local.f32 	[%rd672+12], %f1332;
	ld.local.f32 	%f1333, [%rd669+8236];
	st.local.f32 	[%rd670+8232], %f1333;
	ld.local.f32 	%f1334, [%rd671+8236];
	st.local.f32 	[%rd672+8232], %f1334;
	ld.local.f32 	%f1335, [%rd669+12];
	st.local.f32 	[%rd670+16], %f1335;
	ld.local.f32 	%f1336, [%rd671+12];
	st.local.f32 	[%rd672+16], %f1336;
	ld.local.f32 	%f1337, [%rd669+8240];
	st.local.f32 	[%rd670+8236], %f1337;
	ld.local.f32 	%f1338, [%rd671+8240];
	st.local.f32 	[%rd672+8236], %f1338;
	ld.local.f32 	%f1339, [%rd669+16];
	st.local.f32 	[%rd670+20], %f1339;
	ld.local.f32 	%f1340, [%rd671+16];
	st.local.f32 	[%rd672+20], %f1340;
	ld.local.f32 	%f1341, [%rd669+8244];
	st.local.f32 	[%rd670+8240], %f1341;
	ld.local.f32 	%f1342, [%rd671+8244];
	st.local.f32 	[%rd672+8240], %f1342;
	ld.local.f32 	%f1343, [%rd669+20];
	st.local.f32 	[%rd670+24], %f1343;
	ld.local.f32 	%f1344, [%rd671+20];
	st.local.f32 	[%rd672+24], %f1344;
	ld.local.f32 	%f1345, [%rd669+8248];
	st.local.f32 	[%rd670+8244], %f1345;
	ld.local.f32 	%f1346, [%rd671+8248];
	st.local.f32 	[%rd672+8244], %f1346;
	ld.local.f32 	%f1347, [%rd669+24];
	st.local.f32 	[%rd670+28], %f1347;
	ld.local.f32 	%f1348, [%rd671+24];
	st.local.f32 	[%rd672+28], %f1348;
	ld.local.f32 	%f1349, [%rd669+8252];
	st.local.f32 	[%rd670+8248], %f1349;
	ld.local.f32 	%f1350, [%rd671+8252];
	st.local.f32 	[%rd672+8248], %f1350;
	ld.local.f32 	%f1351, [%rd669+28];
	add.s32 	%r1453, %r1453, 8;
	st.local.f32 	[%rd670+32], %f1351;
	ld.local.f32 	%f1352, [%rd671+28];
	st.local.f32 	[%rd672+32], %f1352;
	ld.local.f32 	%f1353, [%rd669+8256];
	st.local.f32 	[%rd670+8252], %f1353;
	ld.local.f32 	%f1354, [%rd671+8256];
	st.local.f32 	[%rd672+8252], %f1354;
$L__BB0_339:
	and.b32  	%r1289, %r458, 7;
	setp.eq.s32 	%p321, %r1289, 0;
	@%p321 bra 	$L__BB0_346;
	and.b32  	%r480, %r8, 3;
	add.s32 	%r1290, %r8, -1;
	setp.lt.u32 	%p322, %r1290, 3;
	@%p322 bra 	$L__BB0_342;
	mul.wide.u32 	%rd673, %r1453, 4;
	add.s64 	%rd674, %rd37, %rd673;
	ld.local.f32 	%f1355, [%rd674];
	add.s64 	%rd675, %rd35, %rd673;
	st.local.f32 	[%rd675+4], %f1355;
	add.s64 	%rd676, %rd38, %rd673;
	ld.local.f32 	%f1356, [%rd676];
	add.s64 	%rd677, %rd36, %rd673;
	st.local.f32 	[%rd677+4], %f1356;
	ld.local.f32 	%f1357, [%rd674+8228];
	st.local.f32 	[%rd675+8224], %f1357;
	ld.local.f32 	%f1358, [%rd676+8228];
	st.local.f32 	[%rd677+8224], %f1358;
	ld.local.f32 	%f1359, [%rd674+4];
	st.local.f32 	[%rd675+8], %f1359;
	ld.local.f32 	%f1360, [%rd676+4];
	st.local.f32 	[%rd677+8], %f1360;
	ld.local.f32 	%f1361, [%rd674+8232];
	st.local.f32 	[%rd675+8228], %f1361;
	ld.local.f32 	%f1362, [%rd676+8232];
	st.local.f32 	[%rd677+8228], %f1362;
	ld.local.f32 	%f1363, [%rd674+8];
	st.local.f32 	[%rd675+12], %f1363;
	ld.local.f32 	%f1364, [%rd676+8];
	st.local.f32 	[%rd677+12], %f1364;
	ld.local.f32 	%f1365, [%rd674+8236];
	st.local.f32 	[%rd675+8232], %f1365;
	ld.local.f32 	%f1366, [%rd676+8236];
	st.local.f32 	[%rd677+8232], %f1366;
	ld.local.f32 	%f1367, [%rd674+12];
	add.s32 	%r1453, %r1453, 4;
	st.local.f32 	[%rd675+16], %f1367;
	ld.local.f32 	%f1368, [%rd676+12];
	st.local.f32 	[%rd677+16], %f1368;
	ld.local.f32 	%f1369, [%rd674+8240];
	st.local.f32 	[%rd675+8236], %f1369;
	ld.local.f32 	%f1370, [%rd676+8240];
	st.local.f32 	[%rd677+8236], %f1370;
$L__BB0_342:
	setp.eq.s32 	%p323, %r480, 0;
	@%p323 bra 	$L__BB0_346;
	mul.wide.u32 	%rd678, %r1453, 4;
	add.s64 	%rd156, %rd37, %rd678;
	ld.local.f32 	%f1371, [%rd156];
	add.s64 	%rd157, %rd35, %rd678;
	st.local.f32 	[%rd157+4], %f1371;
	add.s64 	%rd158, %rd38, %rd678;
	ld.local.f32 	%f1372, [%rd158];
	add.s64 	%rd159, %rd36, %rd678;
	st.local.f32 	[%rd159+4], %f1372;
	ld.local.f32 	%f1373, [%rd156+8228];
	st.local.f32 	[%rd157+8224], %f1373;
	ld.local.f32 	%f1374, [%rd158+8228];
	st.local.f32 	[%rd159+8224], %f1374;
	setp.eq.s32 	%p324, %r480, 1;
	@%p324 bra 	$L__BB0_346;
	ld.local.f32 	%f1375, [%rd156+4];
	st.local.f32 	[%rd157+8], %f1375;
	ld.local.f32 	%f1376, [%rd158+4];
	st.local.f32 	[%rd159+8], %f1376;
	ld.local.f32 	%f1377, [%rd156+8232];
	st.local.f32 	[%rd157+8228], %f1377;
	ld.local.f32 	%f1378, [%rd158+8232];
	st.local.f32 	[%rd159+8228], %f1378;
	setp.eq.s32 	%p325, %r480, 2;
	@%p325 bra 	$L__BB0_346;
	ld.local.f32 	%f1379, [%rd156+8];
	st.local.f32 	[%rd157+12], %f1379;
	ld.local.f32 	%f1380, [%rd158+8];
	st.local.f32 	[%rd159+12], %f1380;
	ld.local.f32 	%f1381, [%rd156+8236];
	st.local.f32 	[%rd157+8232], %f1381;
	ld.local.f32 	%f1382, [%rd158+8236];
	st.local.f32 	[%rd159+8232], %f1382;
$L__BB0_346:
	ld.param.u32 	%r1293, [_Z12gre_epg_cudaPfS_S_S_S_S_S_iii_param_7];
	ld.local.f32 	%f1383, [%rd35+8224];
	st.local.f32 	[%rd35], %f1383;
	ld.local.f32 	%f1384, [%rd36+8224];
	neg.f32 	%f1385, %f1384;
	st.local.f32 	[%rd36], %f1385;
	setp.ne.s32 	%p326, %r1298, %r1293;
	add.s16 	%rs15, %rs15, 1;
	add.s16 	%rs14, %rs14, 1;
	@%p326 bra 	$L__BB0_9;
$L__BB0_347:
	ret;

}
.func  (.param .align 16 .b8 func_retval0[16]) __internal_trig_reduction_slowpathd(
	.param .b64 __internal_trig_reduction_slowpathd_param_0
)
{
	.local .align 8 .b8 	__local_depot1[40];
	.reg .b64 	%SP;
	.reg .b64 	%SPL;
	.reg .pred 	%p<10>;
	.reg .b32 	%r<47>;
	.reg .b64 	%rd<74>;
	.reg .b64 	%fd<5>;

	mov.u64 	%SPL, __local_depot1;
	ld.param.f64 	%fd4, [__internal_trig_reduction_slowpathd_param_0];
	add.u64 	%rd1, %SPL, 0;
	{
	.reg .b32 %temp; 
	mov.b64 	{%temp, %r1}, %fd4;
	}
	shr.u32 	%r2, %r1, 20;
	and.b32  	%r3, %r2, 2047;
	setp.eq.s32 	%p1, %r3, 2047;
	mov.b32 	%r46, 0;
	@%p1 bra 	$L__BB1_9;
	add.s32 	%r20, %r3, -1024;
	mov.b64 	%rd20, %fd4;
	shl.b64 	%rd2, %rd20, 11;
	shr.u32 	%r4, %r20, 6;
	sub.s32 	%r45, 15, %r4;
	sub.s32 	%r21, 19, %r4;
	setp.lt.u32 	%p2, %r20, 128;
	selp.b32 	%r6, 18, %r21, %p2;
	setp.ge.s32 	%p3, %r45, %r6;
	mov.b64 	%rd70, 0;
	@%p3 bra 	$L__BB1_4;
	add.s32 	%r23, %r6, %r4;
	neg.s32 	%r43, %r23;
	or.b64  	%rd3, %rd2, -9223372036854775808;
	mov.b64 	%rd70, 0;
	mov.b32 	%r42, 0;
	mov.u64 	%rd25, __cudart_i2opi_d;
	mov.u32 	%r44, %r45;
$L__BB1_3:
	.pragma "nounroll";
	mul.wide.s32 	%rd22, %r42, 8;
	add.s64 	%rd23, %rd1, %rd22;
	mul.wide.s32 	%rd24, %r44, 8;
	add.s64 	%rd26, %rd25, %rd24;
	ld.global.nc.u64 	%rd27, [%rd26];
	{
	.reg .u32 %r0, %r1, %r2, %r3, %alo, %ahi, %blo, %bhi, %clo, %chi;
	mov.b64 	{%alo,%ahi}, %rd27;
	mov.b64 	{%blo,%bhi}, %rd3;
	mov.b64 	{%clo,%chi}, %rd70;
	mad.lo.cc.u32 	%r0, %alo, %blo, %clo;
	madc.hi.cc.u32 	%r1, %alo, %blo, %chi;
	madc.hi.u32 	%r2, %alo, %bhi, 0;
	mad.lo.cc.u32 	%r1, %alo, %bhi, %r1;
	madc.hi.cc.u32 	%r2, %ahi, %blo, %r2;
	madc.hi.u32 	%r3, %ahi, %bhi, 0;
	mad.lo.cc.u32 	%r1, %ahi, %blo, %r1;
	madc.lo.cc.u32 	%r2, %ahi, %bhi, %r2;
	addc.u32 	%r3, %r3, 0;
	mov.b64 	%rd28, {%r0,%r1};
	mov.b64 	%rd70, {%r2,%r3};
	}
	st.local.u64 	[%rd23], %rd28;
	add.s32 	%r44, %r44, 1;
	add.s32 	%r43, %r43, 1;
	add.s32 	%r42, %r42, 1;
	setp.ne.s32 	%p4, %r43, -15;
	mov.u32 	%r45, %r6;
	@%p4 bra 	$L__BB1_3;
$L__BB1_4:
	cvt.s64.s32 	%rd29, %r45;
	cvt.u64.u32 	%rd30, %r4;
	add.s64 	%rd31, %rd30, %rd29;
	shl.b64 	%rd32, %rd31, 3;
	add.s64 	%rd33, %rd1, %rd32;
	st.local.u64 	[%rd33+-120], %rd70;
	and.b32  	%r15, %r2, 63;
	ld.local.u64 	%rd72, [%rd1+16];
	ld.local.u64 	%rd71, [%rd1+24];
	setp.eq.s32 	%p5, %r15, 0;
	@%p5 bra 	$L__BB1_6;
	shl.b64 	%rd34, %rd71, %r15;
	shr.u64 	%rd35, %rd72, 1;
	xor.b32  	%r24, %r15, 63;
	shr.u64 	%rd36, %rd35, %r24;
	or.b64  	%rd71, %rd34, %rd36;
	ld.local.u64 	%rd37, [%rd1+8];
	shl.b64 	%rd38, %rd72, %r15;
	shr.u64 	%rd39, %rd37, 1;
	shr.u64 	%rd40, %rd39, %r24;
	or.b64  	%rd72, %rd38, %rd40;
$L__BB1_6:
	and.b32  	%r25, %r1, -2147483648;
	shr.u64 	%rd41, %rd71, 62;
	cvt.u32.u64 	%r26, %rd41;
	mov.b64 	{%r27, %r28}, %rd71;
	mov.b64 	{%r29, %r30}, %rd72;
	shf.l.wrap.b32 	%r31, %r30, %r27, 2;
	shf.l.wrap.b32 	%r32, %r27, %r28, 2;
	mov.b64 	%rd42, {%r31, %r32};
	shl.b64 	%rd43, %rd72, 2;
	shr.u64 	%rd44, %rd42, 63;
	cvt.u32.u64 	%r33, %rd44;
	add.s32 	%r34, %r33, %r26;
	setp.eq.s32 	%p6, %r25, 0;
	neg.s32 	%r35, %r34;
	selp.b32 	%r46, %r34, %r35, %p6;
	setp.gt.s64 	%p7, %rd42, -1;
	mov.b64 	%rd45, 0;
	{
	.reg .u32 %r0, %r1, %r2, %r3, %a0, %a1, %a2, %a3, %b0, %b1, %b2, %b3;
	mov.b64 	{%a0,%a1}, %rd45;
	mov.b64 	{%a2,%a3}, %rd45;
	mov.b64 	{%b0,%b1}, %rd43;
	mov.b64 	{%b2,%b3}, %rd42;
	sub.cc.u32 	%r0, %a0, %b0;
	subc.cc.u32 	%r1, %a1, %b1;
	subc.cc.u32 	%r2, %a2, %b2;
	subc.u32 	%r3, %a3, %b3;
	mov.b64 	%rd46, {%r0,%r1};
	mov.b64 	%rd47, {%r2,%r3};
	}
	xor.b32  	%r36, %r25, -2147483648;
	selp.b64 	%rd73, %rd42, %rd47, %p7;
	selp.b64 	%rd14, %rd43, %rd46, %p7;
	selp.b32 	%r17, %r25, %r36, %p7;
	clz.b64 	%r37, %rd73;
	cvt.u64.u32 	%rd15, %r37;
	setp.eq.s32 	%p8, %r37, 0;
	@%p8 bra 	$L__BB1_8;
	cvt.u32.u64 	%r38, %rd15;
	and.b32  	%r39, %r38, 63;
	shl.b64 	%rd48, %rd73, %r39;
	shr.u64 	%rd49, %rd14, 1;
	not.b32 	%r40, %r38;
	and.b32  	%r41, %r40, 63;
	shr.u64 	%rd50, %rd49, %r41;
	or.b64  	%rd73, %rd48, %rd50;
$L__BB1_8:
	mov.b64 	%rd51, -3958705157555305931;
	{
	.reg .u32 %r0, %r1, %r2, %r3, %alo, %ahi, %blo, %bhi;
	mov.b64 	{%alo,%ahi}, %rd73;
	mov.b64 	{%blo,%bhi}, %rd51;
	mul.lo.u32 	%r0, %alo, %blo;
	mul.hi.u32 	%r1, %alo, %blo;
	mad.lo.cc.u32 	%r1, %alo, %bhi, %r1;
	madc.hi.u32 	%r2, %alo, %bhi, 0;
	mad.lo.cc.u32 	%r1, %ahi, %blo, %r1;
	madc.hi.cc.u32 	%r2, %ahi, %blo, %r2;
	madc.hi.u32 	%r3, %ahi, %bhi, 0;
	mad.lo.cc.u32 	%r2, %ahi, %bhi, %r2;
	addc.u32 	%r3, %r3, 0;
	mov.b64 	%rd52, {%r0,%r1};
	mov.b64 	%rd53, {%r2,%r3};
	}
	setp.gt.s64 	%p9, %rd53, 0;
	{
	.reg .u32 %r0, %r1, %r2, %r3, %a0, %a1, %a2, %a3, %b0, %b1, %b2, %b3;
	mov.b64 	{%a0,%a1}, %rd52;
	mov.b64 	{%a2,%a3}, %rd53;
	mov.b64 	{%b0,%b1}, %rd52;
	mov.b64 	{%b2,%b3}, %rd53;
	add.cc.u32 	%r0, %a0, %b0;
	addc.cc.u32 	%r1, %a1, %b1;
	addc.cc.u32 	%r2, %a2, %b2;
	addc.u32 	%r3, %a3, %b3;
	mov.b64 	%rd54, {%r0,%r1};
	mov.b64 	%rd55, {%r2,%r3};
	}
	selp.b64 	%rd56, %rd55, %rd53, %p9;
	selp.s64 	%rd57, -1, 0, %p9;
	sub.s64 	%rd58, %rd57, %rd15;
	cvt.u64.u32 	%rd59, %r17;
	shl.b64 	%rd60, %rd59, 32;
	add.s64 	%rd61, %rd56, 1;
	shr.u64 	%rd62, %rd61, 10;
	add.s64 	%rd63, %rd62, 1;
	shr.u64 	%rd64, %rd63, 1;
	shl.b64 	%rd65, %rd58, 52;
	add.s64 	%rd66, %rd65, %rd64;
	add.s64 	%rd67, %rd66, 4602678819172646912;
	or.b64  	%rd68, %rd67, %rd60;
	mov.b64 	%fd4, %rd68;
$L__BB1_9:
	st.param.f64 	[func_retval0], %fd4;
	st.param.b32 	[func_retval0+8], %r46;
	ret;

}


// ===== COMPILED SASS (sm_100) =====

	.target	sm_100

	.elftype	@"ET_EXEC"


//--------------------- .note.nv.tkinfo           --------------------------
	.section	.note.nv.tkinfo,"",@"SHT_NOTE"
	.sectionflags	@"SHF_NOTE_NV_TKINFO"
	.tkinfo
        /*0018*/ 	.word	0x00000002
        /*0030*/ 	.string	""
        /*0030*/ 	.string	"ptxas"
        /*0030*/ 	.string	"Cuda compilation tools, release 13.0, V13.0.88"
        /*0030*/ 	.string	"Build cuda_13.0.r13.0/compiler.36424714_0"
        /*0030*/ 	.string	"-arch sm_100 -m 64 "



//--------------------- .note.nv.cuinfo           --------------------------
	.section	.note.nv.cuinfo,"",@"SHT_NOTE"
	.sectionflags	@"SHF_NOTE_NV_CUINFO"
        /*0018*/ 	.short	0x0002
        /*001a*/ 	.short	0x0064
        /*001c*/ 	.short	0x0082
	.zero		2


//--------------------- .nv.info                  --------------------------
	.section	.nv.info,"",@"SHT_CUDA_INFO"
	.align	4


	//----- nvinfo : EIATTR_REGCOUNT
	.align		4
        /*0000*/ 	.byte	0x04, 0x2f
        /*0002*/ 	.short	(.L_4 - .L_3)
	.align		4
.L_3:
        /*0004*/ 	.word	index@(_Z12gre_epg_cudaPfS_S_S_S_S_S_iii)
        /*0008*/ 	.word	0x00000031


	//----- nvinfo : EIATTR_FRAME_SIZE
	.align		4
.L_4:
        /*000c*/ 	.byte	0x04, 0x11
        /*000e*/ 	.short	(.L_6 - .L_5)
	.align		4
.L_5:
        /*0010*/ 	.word	index@($_Z12gre_epg_cudaPfS_S_S_S_S_S_iii$__internal_trig_reduction_slowpathd)
        /*0014*/ 	.word	0x000181d0


	//----- nvinfo : EIATTR_FRAME_SIZE
	.align		4
.L_6:
        /*0018*/ 	.byte	0x04, 0x11
        /*001a*/ 	.short	(.L_8 - .L_7)
	.align		4
.L_7:
        /*001c*/ 	.word	index@($__internal_0_$__cuda_sm3x_div_rn_noftz_f32_slowpath)
        /*0020*/ 	.word	0x000181d0


	//----- nvinfo : EIATTR_FRAME_SIZE
	.align		4
.L_8:
        /*0024*/ 	.byte	0x04, 0x11
        /*0026*/ 	.short	(.L_10 - .L_9)
	.align		4
.L_9:
        /*0028*/ 	.word	index@(_Z12gre_epg_cudaPfS_S_S_S_S_S_iii)
        /*002c*/ 	.word	0x000181d0


	//----- nvinfo : EIATTR_MIN_STACK_SIZE
	.align		4
.L_10:
        /*0030*/ 	.byte	0x04, 0x12
        /*0032*/ 	.short	(.L_12 - .L_11)
	.align		4
.L_11:
        /*0034*/ 	.word	index@(_Z12gre_epg_cudaPfS_S_S_S_S_S_iii)
        /*0038*/ 	.word	0x000181d0
.L_12:


//--------------------- .nv.compat                --------------------------
	.section	.nv.compat,"",@"SHT_CUDA_COMPAT_INFO"
	.align	4
        /*0000*/ 	.byte	0x02, 0x09, 0x00, 0x00, 0x02, 0x02, 0x01, 0x00, 0x02, 0x05, 0x05, 0x00, 0x03, 0x07, 0x01, 0x01
        /*0010*/ 	.byte	0x02, 0x03, 0x00, 0x00, 0x02, 0x06, 0x01, 0x00, 0x04, 0x0b, 0x08, 0x00, 0x01, 0x00, 0x00, 0x00
        /*0020*/ 	.byte	0x00, 0x00, 0x00, 0x00


//--------------------- .nv.info._Z12gre_epg_cudaPfS_S_S_S_S_S_iii --------------------------
	.section	.nv.info._Z12gre_epg_cudaPfS_S_S_S_S_S_iii,"",@"SHT_CUDA_INFO"
	.sectionflags	@""
	.align	4


	//----- nvinfo : EIATTR_CUDA_API_VERSION
	.align		4
        /*0000*/ 	.byte	0x04, 0x37
        /*0002*/ 	.short	(.L_14 - .L_13)
.L_13:
        /*0004*/ 	.word	0x00000082


	//----- nvinfo : EIATTR_KPARAM_INFO
	.align		4
.L_14:
        /*0008*/ 	.byte	0x04, 0x17
        /*000a*/ 	.short	(.L_16 - .L_15)
.L_15:
        /*000c*/ 	.word	0x00000000
        /*0010*/ 	.short	0x0009
        /*0012*/ 	.short	0x0040
        /*0014*/ 	.byte	0x00, 0xf0, 0x11, 0x00


	//----- nvinfo : EIATTR_KPARAM_INFO
	.align		4
.L_16:
        /*0018*/ 	.byte	0x04, 0x17
        /*001a*/ 	.short	(.L_18 - .L_17)
.L_17:
        /*001c*/ 	.word	0x00000000
        /*0020*/ 	.short	0x0008
        /*0022*/ 	.short	0x003c
        /*0024*/ 	.byte	0x00, 0xf0, 0x11, 0x00


	//----- nvinfo : EIATTR_KPARAM_INFO
	.align		4
.L_18:
        /*0028*/ 	.byte	0x04, 0x17
        /*002a*/ 	.short	(.L_20 - .L_19)
.L_19:
        /*002c*/ 	.word	0x00000000
        /*0030*/ 	.short	0x0007
        /*0032*/ 	.short	0x0038
        /*0034*/ 	.byte	0x00, 0xf0, 0x11, 0x00


	//----- nvinfo : EIATTR_KPARAM_INFO
	.align		4
.L_20:
        /*0038*/ 	.byte	0x04, 0x17
        /*003a*/ 	.short	(.L_22 - .L_21)
.L_21:
        /*003c*/ 	.word	0x00000000
        /*0040*/ 	.short	0x0006
        /*0042*/ 	.short	0x0030
        /*0044*/ 	.byte	0x00, 0xf5, 0x21, 0x00


	//----- nvinfo : EIATTR_KPARAM_INFO
	.align		4
.L_22:
        /*0048*/ 	.byte	0x04, 0x17
        /*004a*/ 	.short	(.L_24 - .L_23)
.L_23:
        /*004c*/ 	.word	0x00000000
        /*0050*/ 	.short	0x0005
        /*0052*/ 	.short	0x0028
        /*0054*/ 	.byte	0x00, 0xf5, 0x21, 0x00


	//----- nvinfo : EIATTR_KPARAM_INFO
	.align		4
.L_24:
        /*0058*/ 	.byte	0x04, 0x17
        /*005a*/ 	.short	(.L_26 - .L_25)
.L_25:
        /*005c*/ 	.word	0x00000000
        /*0060*/ 	.short	0x0004
        /*0062*/ 	.short	0x0020
        /*0064*/ 	.byte	0x00, 0xf5, 0x21, 0x00


	//----- nvinfo : EIATTR_KPARAM_INFO
	.align		4
.L_26:
        /*0068*/ 	.byte	0x04, 0x17
        /*006a*/ 	.short	(.L_28 - .L_27)
.L_27:
        /*006c*/ 	.word	0x00000000
        /*0070*/ 	.short	0x0003
        /*0072*/ 	.short	0x0018
        /*0074*/ 	.byte	0x00, 0xf5, 0x21, 0x00


	//----- nvinfo : EIATTR_KPARAM_INFO
	.align		4
.L_28:
        /*0078*/ 	.byte	0x04, 0x17
        /*007a*/ 	.short	(.L_30 - .L_29)
.L_29:
        /*007c*/ 	.word	0x00000000
        /*0080*/ 	.short	0x0002
        /*0082*/ 	.short	0x0010
        /*0084*/ 	.byte	0x00, 0xf5, 0x21, 0x00


	//----- nvinfo : EIATTR_KPARAM_INFO
	.align		4
.L_30:
        /*0088*/ 	.byte	0x04, 0x17
        /*008a*/ 	.short	(.L_32 - .L_31)
.L_31:
        /*008c*/ 	.word	0x00000000
        /*0090*/ 	.short	0x0001
        /*0092*/ 	.short	0x0008
        /*0094*/ 	.byte	0x00, 0xf5, 0x21, 0x00


	//----- nvinfo : EIATTR_KPARAM_INFO
	.align		4
.L_32:
        /*0098*/ 	.byte	0x04, 0x17
        /*009a*/ 	.short	(.L_34 - .L_33)
.L_33:
        /*009c*/ 	.word	0x00000000
        /*00a0*/ 	.short	0x0000
        /*00a2*/ 	.short	0x0000
        /*00a4*/ 	.byte	0x00, 0xf5, 0x21, 0x00


	//----- nvinfo : EIATTR_SPARSE_MMA_MASK
	.align		4
.L_34:
        /*00a8*/ 	.byte	0x03, 0x50
        /*00aa*/ 	.short	0x0000


	//----- nvinfo : EIATTR_MAXREG_COUNT
	.align		4
        /*00ac*/ 	.byte	0x03, 0x1b
        /*00ae*/ 	.short	0x00ff


	//----- nvinfo : EIATTR_MERCURY_ISA_VERSION
	.align		4
        /*00b0*/ 	.byte	0x03, 0x5f
        /*00b2*/ 	.short	0x0101


	//----- nvinfo : EIATTR_VRC_CTA_INIT_COUNT
	.align		4
        /*00b4*/ 	.byte	0x02, 0x4a
	.zero		1
	.zero		1


	//----- nvinfo : EIATTR_EXIT_INSTR_OFFSETS
	.align		4
        /*00b8*/ 	.byte	0x04, 0x1c
        /*00ba*/ 	.short	(.L_36 - .L_35)


	//   ....[0]....
.L_35:
        /*00bc*/ 	.word	0x000000c0


	//   ....[1]....
        /*00c0*/ 	.word	0x00002450


	//   ....[2]....
        /*00c4*/ 	.word	0x0000ffb0


	//----- nvinfo : EIATTR_CRS_STACK_SIZE
	.align		4
.L_36:
        /*00c8*/ 	.byte	0x04, 0x1e
        /*00ca*/ 	.short	(.L_38 - .L_37)
.L_37:
        /*00cc*/ 	.word	0x00000000


	//----- nvinfo : EIATTR_CBANK_PARAM_SIZE
	.align		4
.L_38:
        /*00d0*/ 	.byte	0x03, 0x19
        /*00d2*/ 	.short	0x0044


	//----- nvinfo : EIATTR_PARAM_CBANK
	.align		4
        /*00d4*/ 	.byte	0x04, 0x0a
        /*00d6*/ 	.short	(.L_40 - .L_39)
	.align		4
.L_39:
        /*00d8*/ 	.word	index@(.nv.constant0._Z12gre_epg_cudaPfS_S_S_S_S_S_iii)
        /*00dc*/ 	.short	0x0380
        /*00de*/ 	.short	0x0044


	//----- nvinfo : EIATTR_SW_WAR
	.align		4
.L_40:
        /*00e0*/ 	.byte	0x04, 0x36
        /*00e2*/ 	.short	(.L_42 - .L_41)
.L_41:
        /*00e4*/ 	.word	0x00000008
.L_42:


//--------------------- .nv.callgraph             --------------------------
	.section	.nv.callgraph,"",@"SHT_CUDA_CALLGRAPH"
	.align	4
	.sectionentsize	8
	.align		4
        /*0000*/ 	.word	0x00000000
	.align		4
        /*0004*/ 	.word	0xffffffff
	.align		4
        /*0008*/ 	.word	0x00000000
	.align		4
        /*000c*/ 	.word	0xfffffffe
	.align		4
        /*0010*/ 	.word	0x00000000
	.align		4
        /*0014*/ 	.word	0xfffffffd
	.align		4
        /*0018*/ 	.word	0x00000000
	.align		4
        /*001c*/ 	.word	0xfffffffc


//--------------------- .nv.constant4             --------------------------
	.section	.nv.constant4,"a",@progbits
	.align	8
	.align		8
.nv.constant4:
        /*0000*/ 	.dword	__cudart_i2opi_f
	.align		8
        /*0008*/ 	.dword	__cudart_i2opi_d
	.align		8
        /*0010*/ 	.dword	__cudart_sin_cos_coeffs


//--------------------- .text._Z12gre_epg_cudaPfS_S_S_S_S_S_iii --------------------------
	.section	.text._Z12gre_epg_cudaPfS_S_S_S_S_S_iii,"ax",@progbits
	.align	128
        .global         _Z12gre_epg_cudaPfS_S_S_S_S_S_iii
        .type           _Z12gre_epg_cudaPfS_S_S_S_S_S_iii,@function
        .size           _Z12gre_epg_cudaPfS_S_S_S_S_S_iii,(.L_x_120 - _Z12gre_epg_cudaPfS_S_S_S_S_S_iii)
        .other          _Z12gre_epg_cudaPfS_S_S_S_S_S_iii,@"STO_CUDA_ENTRY STV_DEFAULT"
_Z12gre_epg_cudaPfS_S_S_S_S_S_iii:
.text._Z12gre_epg_cudaPfS_S_S_S_S_S_iii:
[----:B------:R-:W0:Y:S01]  /*0000*/  LDC R1, c[0x0][0x37c] ;  /* 0x0000df00ff017b82 */ /* 0x000e220000000800 */
[----:B------:R-:W1:Y:S07]  /*0010*/  S2R R3, SR_TID.X ;  /* 0x0000000000037919 */ /* 0x000e6e0000002100 */
[----:B------:R-:W1:Y:S01]  /*0020*/  S2UR UR4, SR_CTAID.X ;  /* 0x00000000000479c3 */ /* 0x000e620000002500 */
[----:B------:R-:W2:Y:S01]  /*0030*/  LDCU UR5, c[0x0][0x3bc] ;  /* 0x00007780ff0577ac */ /* 0x000ea20008000800 */
[----:B0-----:R-:W-:-:S05]  /*0040*/  VIADD R1, R1, 0xfffe7e30 ;  /* 0xfffe7e3001017836 */ /* 0x001fca0000000000 */
[C---:B------:R-:W-:Y:S01]  /*0050*/  R2UR UR28, R1.reuse ;  /* 0x00000000011c72ca */ /* 0x040fe200000e0000 */
[----:B------:R-:W1:Y:S01]  /*0060*/  LDC R0, c[0x0][0x360] ;  /* 0x0000d800ff007b82 */ /* 0x000e620000000800 */
[C---:B------:R-:W-:Y:S02]  /*0070*/  R2UR UR29, R1.reuse ;  /* 0x00000000011d72ca */ /* 0x040fe400000e0000 */
[----:B------:R-:W-:Y:S01]  /*0080*/  R2UR UR30, R1 ;  /* 0x00000000011e72ca */ /* 0x000fe200000e0000 */
[----:B-1----:R-:W-:-:S05]  /*0090*/  IMAD R0, R0, UR4, R3 ;  /* 0x0000000400007c24 */ /* 0x002fca000f8e0203 */
[----:B--2---:R-:W-:-:S04]  /*00a0*/  ISETP.GE.AND P0, PT, R0, UR5, PT ;  /* 0x0000000500007c0c */ /* 0x004fc8000bf06270 */
[----:B------:R-:W-:-:S13]  /*00b0*/  ISETP.LT.OR P0, PT, R0, RZ, P0 ;  /* 0x000000ff0000720c */ /* 0x000fda0000701670 */
[----:B------:R-:W-:Y:S05]  /*00c0*/  @P0 EXIT ;  /* 0x000000000000094d */ /* 0x000fea0003800000 */
[----:B------:R0:W-:Y:S01]  /*00d0*/  STL.128 [R1+0x20], RZ ;  /* 0x000020ff01007387 */ /* 0x0001e20000100c00 */
[----:B------:R-:W-:-:S03]  /*00e0*/  UMOV UR38, 0x8 ;  /* 0x0000000800267882 */ /* 0x000fc60000000000 */
[----:B------:R0:W-:Y:S04]  /*00f0*/  STL.128 [R1+0x6080], RZ ;  /* 0x006080ff01007387 */ /* 0x0001e80000100c00 */
[----:B------:R0:W-:Y:S04]  /*0100*/  STL.128 [R1+0x30], RZ ;  /* 0x000030ff01007387 */ /* 0x0001e80000100c00 */
[----:B------:R0:W-:Y:S02]  /*0110*/  STL.128 [R1+0x6090], RZ ;  /* 0x006090ff01007387 */ /* 0x0001e40000100c00 */
.L_x_0:
[----:B------:R-:W-:Y:S02]  /*0120*/  UIADD3 UR4, UPT, UPT, UR38, 0x8, URZ ;  /* 0x0000000826047890 */ /* 0x000fe4000fffe0ff */
[----:B------:R-:W-:Y:S02]  /*0130*/  UIADD3 UR5, UPT, UPT, UR38, 0x10, URZ ;  /* 0x0000001026057890 */ /* 0x000fe4000fffe0ff */
[----:B------:R-:W-:Y:S02]  /*0140*/  UIADD3 UR6, UPT, UPT, UR38, 0x18, URZ ;  /* 0x0000001826067890 */ /* 0x000fe4000fffe0ff */
[----:B------:R-:W-:Y:S02]  /*0150*/  ULEA UR39, UR38, UR30, 0x2 ;  /* 0x0000001e26277291 */ /* 0x000fe4000f8e10ff */
[----:B------:R-:W-:Y:S02]  /*0160*/  UIADD3 UR7, UPT, UPT, UR38, 0x20, URZ ;  /* 0x0000002026077890 */ /* 0x000fe4000fffe0ff */
[----:B------:R-:W-:-:S02]  /*0170*/  UIADD3 UR8, UPT, UPT, UR38, 0x28, URZ ;  /* 0x0000002826087890 */ /* 0x000fc4000fffe0ff */
[----:B------:R-:W-:Y:S02]  /*0180*/  ULEA UR4, UR4, UR30, 0x2 ;  /* 0x0000001e04047291 */ /* 0x000fe4000f8e10ff */
[----:B------:R-:W-:Y:S01]  /*0190*/  UIADD3 UR9, UPT, UPT, UR38, 0x30, URZ ;  /* 0x0000003026097890 */ /* 0x000fe2000fffe0ff */
[----:B------:R-:W-:Y:S01]  /*01a0*/  STL.128 [UR39+0x20], RZ ;  /* 0x000020ffff007987 */ /* 0x000fe20008100c27 */
[----:B------:R-:W-:Y:S02]  /*01b0*/  ULEA UR5, UR5, UR30, 0x2 ;  /* 0x0000001e05057291 */ /* 0x000fe4000f8e10ff */
[----:B------:R-:W-:Y:S01]  /*01c0*/  UIADD3 UR10, UPT, UPT, UR38, 0x38, URZ ;  /* 0x00000038260a7890 */ /* 0x000fe2000fffe0ff */
[----:B------:R-:W-:Y:S01]  /*01d0*/  STL.128 [UR39+0x6080], RZ ;  /* 0x006080ffff007987 */ /* 0x000fe20008100c27 */
[----:B------:R-:W-:Y:S02]  /*01e0*/  ULEA UR6, UR6, UR30, 0x2 ;  /* 0x0000001e06067291 */ /* 0x000fe4000f8e10ff */
[----:B------:R-:W-:Y:S01]  /*01f0*/  UIADD3 UR11, UPT, UPT, UR38, 0x40, URZ ;  /* 0x00000040260b7890 */ /* 0x000fe2000fffe0ff */
[----:B------:R-:W-:Y:S01]  /*0200*/  STL.128 [UR39+0x30], RZ ;  /* 0x000030ffff007987 */ /* 0x000fe20008100c27 */
[----:B------:R-:W-:-:S02]  /*0210*/  ULEA UR7, UR7, UR30, 0x2 ;  /* 0x0000001e07077291 */ /* 0x000fc4000f8e10ff */
        /* <DEDUP_REMOVED lines=69> */
[----:B------:R-:W-:Y:S01]  /*0670*/  ULEA UR34, UR34, UR30, 0x2 ;  /* 0x0000001e22227291 */ /* 0x000fe2000f8e10ff */
[----:B------:R-:W-:Y:S01]  /*0680*/  STL.128 [UR9+0x30], RZ ;  /* 0x000030ffff007987 */ /* 0x000fe20008100c09 */
[----:B------:R-:W-:-:S02]  /*0690*/  ULEA UR35, UR35, UR30, 0x2 ;  /* 0x0000001e23237291 */ /* 0x000fc4000f8e10ff */
[----:B------:R-:W-:Y:S01]  /*06a0*/  ULEA UR36, UR36, UR30, 0x2 ;  /* 0x0000001e24247291 */ /* 0x000fe2000f8e10ff */
[----:B------:R-:W-:Y:S01]  /*06b0*/  STL.128 [UR9+0x6090], RZ ;  /* 0x006090ffff007987 */ /* 0x000fe20008100c09 */
[----:B------:R-:W-:Y:S02]  /*06c0*/  ULEA UR37, UR37, UR30, 0x2 ;  /* 0x0000001e25257291 */ /* 0x000fe4000f8e10ff */
[----:B------:R-:W-:Y:S01]  /*06d0*/  UIADD3 UR38, UPT, UPT, UR38, 0x100, URZ ;  /* 0x0000010026267890 */ /* 0x000fe2000fffe0ff */
[----:B------:R-:W-:Y:S03]  /*06e0*/  STL.128 [UR10+0x20], RZ ;  /* 0x000020ffff007987 */ /* 0x000fe60008100c0a */
[----:B------:R-:W-:Y:S01]  /*06f0*/  UISETP.NE.AND UP0, UPT, UR38, 0x808, UPT ;  /* 0x000008082600788c */ /* 0x000fe2000bf05270 */
[----:B------:R-:W-:Y:S04]  /*0700*/  STL.128 [UR10+0x6080], RZ ;  /* 0x006080ffff007987 */ /* 0x000fe80008100c0a */
        /* <DEDUP_REMOVED lines=97> */
[----:B------:R-:W-:Y:S01]  /*0d20*/  STL.128 [UR37+0x6090], RZ ;  /* 0x006090ffff007987 */ /* 0x000fe20008100c25 */
[----:B------:R-:W-:Y:S05]  /*0d30*/  BRA.U UP0, `(.L_x_0) ;  /* 0xfffffff100f87547 */ /* 0x000fea000b83ffff */
[----:B------:R1:W-:Y:S01]  /*0d40*/  STL.128 [R1+0x2040], RZ ;  /* 0x002040ff01007387 */ /* 0x0003e20000100c00 */
[----:B------:R-:W-:-:S03]  /*0d50*/  UMOV UR31, 0x38 ;  /* 0x00000038001f7882 */ /* 0x000fc60000000000 */
[----:B------:R1:W-:Y:S04]  /*0d60*/  STL.128 [R1+0x80a0], RZ ;  /* 0x0080a0ff01007387 */ /* 0x0003e80000100c00 */
        /* <DEDUP_REMOVED lines=25> */
[----:B------:R1:W-:Y:S02]  /*0f00*/  STL.128 [R1+0x8170], RZ ;  /* 0x008170ff01007387 */ /* 0x0003e40000100c00 */
.L_x_1:
        /* <DEDUP_REMOVED lines=64> */
[----:B------:R-:W-:Y:S01]  /*1310*/  ULEA UR24, UR24, UR30, 0x2 ;  /* 0x0000001e18187291 */ /* 0x000fe2000f8e10ff */
[----:B------:R-:W-:Y:S01]  /*1320*/  STL.128 [UR7+0x80b0], RZ ;  /* 0x0080b0ffff007987 */ /* 0x000fe20008100c07 */
[----:B------:R-:W-:Y:S02]  /*1330*/  ULEA UR25, UR25, UR30, 0x2 ;  /* 0x0000001e19197291 */ /* 0x000fe4000f8e10ff */
[----:B------:R-:W-:Y:S01]  /*1340*/  ULEA UR26, UR26, UR30, 0x2 ;  /* 0x0000001e1a1a7291 */ /* 0x000fe2000f8e10ff */
[----:B------:R-:W-:Y:S01]  /*1350*/  STL.128 [UR8+0x2040], RZ ;  /* 0x002040ffff007987 */ /* 0x000fe20008100c08 */
[----:B------:R-:W-:-:S02]  /*1360*/  ULEA UR27, UR27, UR30, 0x2 ;  /* 0x0000001e1b1b7291 */ /* 0x000fc4000f8e10ff */
        /* <DEDUP_REMOVED lines=111> */
.L_x_2:
        /* <DEDUP_REMOVED lines=152> */
[----:B------:R-:W3:Y:S01]  /*23e0*/  LDC R2, c[0x0][0x3b8] ;  /* 0x0000ee00ff027b82 */ /* 0x000ee20000000800 */
[----:B------:R-:W4:Y:S01]  /*23f0*/  LDCU UR4, c[0x0][0x3c0] ;  /* 0x00007800ff0477ac */ /* 0x000f220008000800 */
[----:B------:R-:W-:Y:S01]  /*2400*/  IMAD.MOV.U32 R0, RZ, RZ, 0x3f800000 ;  /* 0x3f800000ff007424 */ /* 0x000fe200078e00ff */
[----:B----4-:R-:W-:-:S04]  /*2410*/  ISETP.NE.AND P0, PT, RZ, UR4, PT ;  /* 0x00000004ff007c0c */ /* 0x010fc8000bf05270 */
[----:B------:R-:W-:Y:S02]  /*2420*/  FSEL R0, R0, -1, !P0 ;  /* 0xbf80000000007808 */ /* 0x000fe40004000000 */
[----:B---3--:R-:W-:-:S03]  /*2430*/  ISETP.GE.AND P1, PT, R2, 0x1, PT ;  /* 0x000000010200780c */ /* 0x008fc60003f26270 */
[----:B------:R3:W-:Y:S10]  /*2440*/  STL [R1+0x4060], R0 ;  /* 0x0040600001007387 */ /* 0x0007f40000100800 */
[----:B---3--:R-:W-:Y:S05]  /*2450*/  @!P1 EXIT ;  /* 0x000000000000994d */ /* 0x008fea0003800000 */
[----:B------:R-:W-:Y:S01]  /*2460*/  PRMT R45, RZ, 0x7610, R45 ;  /* 0x00007610ff2d7816 */ /* 0x000fe2000000002d */
[----:B------:R-:W3:Y:S01]  /*2470*/  LDCU.64 UR12, c[0x0][0x358] ;  /* 0x00006b00ff0c77ac */ /* 0x000ee20008000a00 */
[----:B------:R-:W-:Y:S02]  /*2480*/  PRMT R44, RZ, 0x7610, R44 ;  /* 0x00007610ff2c7816 */ /* 0x000fe4000000002c */
[----:B------:R-:W-:Y:S01]  /*2490*/  PRMT R0, RZ, 0x7610, R0 ;  /* 0x00007610ff007816 */ /* 0x000fe20000000000 */
[----:B------:R-:W-:-:S06]  /*24a0*/  UMOV UR4, URZ ;  /* 0x000000ff00047c82 */ /* 0x000fcc0008000000 */
.L_x_101:
[----:B----4-:R-:W4:Y:S02]  /*24b0*/  LDCU.128 UR8, c[0x0][0x390] ;  /* 0x00007200ff0877ac */ /* 0x010f240008000c00 */
[----:B----4-:R-:W-:-:S06]  /*24c0*/  UIMAD.WIDE.U32 UR6, UR4, 0x4, UR8 ;  /* 0x00000004040678a5 */ /* 0x010fcc000f8e0008 */
[----:B------:R-:W-:Y:S02]  /*24d0*/  IMAD.U32 R16, RZ, RZ, UR6 ;  /* 0x00000006ff107e24 */ /* 0x000fe4000f8e00ff */
[----:B------:R-:W-:-:S05]  /*24e0*/  IMAD.U32 R17, RZ, RZ, UR7 ;  /* 0x00000007ff117e24 */ /* 0x000fca000f8e00ff */
[----:B---3--:R-:W3:Y:S01]  /*24f0*/  LDG.E R16, desc[UR12][R16.64] ;  /* 0x0000000c10107981 */ /* 0x008ee2000c1e1900 */
[----:B------:R-:W-:-:S06]  /*2500*/  UIMAD.WIDE.U32 UR6, UR4, 0x4, UR10 ;  /* 0x00000004040678a5 */ /* 0x000fcc000f8e000a */
[----:B------:R-:W-:Y:S02]  /*2510*/  IMAD.U32 R30, RZ, RZ, UR6 ;  /* 0x00000006ff1e7e24 */ /* 0x000fe4000f8e00ff */
[----:B------:R-:W-:-:S05]  /*2520*/  IMAD.U32 R31, RZ, RZ, UR7 ;  /* 0x00000007ff1f7e24 */ /* 0x000fca000f8e00ff */
[----:B------:R4:W5:Y:S01]  /*2530*/  LDG.E R30, desc[UR12][R30.64] ;  /* 0x0000000c1e1e7981 */ /* 0x000962000c1e1900 */
[C---:B------:R-:W-:Y:S01]  /*2540*/  VIADD R3, R0.reuse, 0x2 ;  /* 0x0000000200037836 */ /* 0x040fe20000000000 */
[----:B------:R-:W-:Y:S01]  /*2550*/  UMOV UR6, UR4 ;  /* 0x0000000400067c82 */ /* 0x000fe20008000000 */
[----:B------:R-:W-:-:S03]  /*2560*/  VIADD R0, R0, 0x1 ;  /* 0x0000000100007836 */ /* 0x000fc60000000000 */
[----:B------:R-:W-:-:S13]  /*2570*/  R2UR UR7, R3 ;  /* 0x00000000030772ca */ /* 0x000fda00000e0000 */
[----:B------:R-:W-:Y:S01]  /*2580*/  ULOP3.LUT UR7, UR7, 0x7, URZ, 0xc0, !UPT ;  /* 0x0000000707077892 */ /* 0x000fe2000f8ec0ff */
[----:B---3--:R-:W-:-:S04]  /*2590*/  FMUL R21, R16, 0.5 ;  /* 0x3f00000010157820 */ /* 0x008fc80000400000 */
[C---:B0-----:R-:W-:Y:S01]  /*25a0*/  FMUL R2, R21.reuse, 0.63661974668502807617 ;  /* 0x3f22f98315027820 */ /* 0x041fe20000400000 */
[----:B------:R-:W-:-:S05]  /*25b0*/  FSETP.GE.AND P2, PT, |R21|, 105615, PT ;  /* 0x47ce47801500780b */ /* 0x000fca0003f46200 */
[----:B------:R-:W3:Y:S02]  /*25c0*/  F2I.NTZ R2, R2 ;  /* 0x0000000200027305 */ /* 0x000ee40000203100 */
[----:B---3--:R-:W-:Y:S01]  /*25d0*/  I2FP.F32.S32 R22, R2 ;  /* 0x0000000200167245 */ /* 0x008fe20000201400 */
[----:B------:R-:W-:-:S04]  /*25e0*/  IMAD.MOV.U32 R23, RZ, RZ, R2 ;  /* 0x000000ffff177224 */ /* 0x000fc800078e0002 */
[----:B------:R-:W-:-:S04]  /*25f0*/  FFMA R3, R22, -1.5707962512969970703, R21 ;  /* 0xbfc90fda16037823 */ /* 0x000fc80000000015 */
[----:B------:R-:W-:-:S04]  /*2600*/  FFMA R3, R22, -7.5497894158615963534e-08, R3 ;  /* 0xb3a2216816037823 */ /* 0x000fc80000000003 */
[----:B------:R-:W-:-:S04]  /*2610*/  FFMA R22, R22, -5.3903029534742383927e-15, R3 ;  /* 0xa7c234c516167823 */ /* 0x000fc80000000003 */
[----:B------:R-:W-:Y:S01]  /*2620*/  IMAD.MOV.U32 R3, RZ, RZ, R22 ;  /* 0x000000ffff037224 */ /* 0x000fe200078e0016 */
[----:B----4-:R-:W-:Y:S06]  /*2630*/  @!P2 BRA `(.L_x_3) ;  /* 0x0000000000d8a947 */ /* 0x010fec0003800000 */
[----:B------:R-:W-:-:S13]  /*2640*/  FSETP.NEU.AND P0, PT, |R21|, +INF , PT ;  /* 0x7f8000001500780b */ /* 0x000fda0003f0d200 */
[----:B------:R-:W-:Y:S01]  /*2650*/  @!P0 FMUL R3, RZ, R21 ;  /* 0x00000015ff038220 */ /* 0x000fe20000400000 */
[----:B------:R-:W-:Y:S01]  /*2660*/  @!P0 IMAD.MOV.U32 R2, RZ, RZ, RZ ;  /* 0x000000ffff028224 */ /* 0x000fe200078e00ff */
[----:B------:R-:W-:Y:S06]  /*2670*/  @!P0 BRA `(.L_x_3) ;  /* 0x0000000000c88947 */ /* 0x000fec0003800000 */
[----:B------:R-:W-:Y:S01]  /*2680*/  IMAD.SHL.U32 R3, R21, 0x100, RZ ;  /* 0x0000010015037824 */ /* 0x000fe200078e00ff */
[----:B------:R-:W-:Y:S02]  /*2690*/  CS2R R6, SRZ ;  /* 0x0000000000067805 */ /* 0x000fe4000001ff00 */
[----:B------:R-:W-:Y:S01]  /*26a0*/  MOV R2, R1 ;  /* 0x0000000100027202 */ /* 0x000fe20000000f00 */
[----:B------:R-:W3:Y:S01]  /*26b0*/  LDCU.64 UR8, c[0x4][URZ] ;  /* 0x01000000ff0877ac */ /* 0x000ee20008000a00 */
[----:B------:R-:W-:Y:S01]  /*26c0*/  LOP3.LUT R11, R3, 0x80000000, RZ, 0xfc, !PT ;  /* 0x80000000030b7812 */ /* 0x000fe200078efcff */
[----:B------:R-:W-:-:S06]  /*26d0*/  UMOV UR5, URZ ;  /* 0x000000ff00057c82 */ /* 0x000fcc0008000000 */
.L_x_4:
[----:B---3--:R-:W-:Y:S02]  /*26e0*/  IMAD.U32 R8, RZ, RZ, UR8 ;  /* 0x00000008ff087e24 */ /* 0x008fe4000f8e00ff */
[----:B------:R-:W-:-:S05]  /*26f0*/  IMAD.U32 R9, RZ, RZ, UR9 ;  /* 0x00000009ff097e24 */ /* 0x000fca000f8e00ff */
[----:B------:R-:W3:Y:S01]  /*2700*/  LDG.E.CONSTANT R4, desc[UR12][R8.64] ;  /* 0x0000000c08047981 */ /* 0x000ee2000c1e9900 */
[----:B------:R-:W-:Y:S02]  /*2710*/  UIADD3 UR8, UP0, UPT, UR8, 0x4, URZ ;  /* 0x0000000408087890 */ /* 0x000fe4000ff1e0ff */
[----:B------:R-:W-:Y:S02]  /*2720*/  UIADD3 UR5, UPT, UPT, UR5, 0x1, URZ ;  /* 0x0000000105057890 */ /* 0x000fe4000fffe0ff */
[----:B------:R-:W-:Y:S02]  /*2730*/  UIADD3.X UR9, UPT, UPT, URZ, UR9, URZ, UP0, !UPT ;  /* 0x00000009ff097290 */ /* 0x000fe400087fe4ff */
[----:B------:R-:W-:Y:S01]  /*2740*/  UISETP.NE.AND UP0, UPT, UR5, 0x6, UPT ;  /* 0x000000060500788c */ /* 0x000fe2000bf05270 */
[----:B---3--:R-:W-:-:S03]  /*2750*/  IMAD.WIDE.U32 R4, R4, R11, RZ ;  /* 0x0000000b04047225 */ /* 0x008fc600078e00ff */
[----:B------:R-:W-:-:S05]  /*2760*/  IADD3 R3, P0, PT, R4, R6, RZ ;  /* 0x0000000604037210 */ /* 0x000fca0007f1e0ff */
[----:B------:R3:W-:Y:S01]  /*2770*/  STL [R2], R3 ;  /* 0x0000000302007387 */ /* 0x0007e20000100800 */
[----:B------:R-:W-:Y:S02]  /*2780*/  IMAD.X R6, R5, 0x1, R7, P0 ;  /* 0x0000000105067824 */ /* 0x000fe400000e0607 */
[----:B---3--:R-:W-:Y:S01]  /*2790*/  VIADD R2, R2, 0x4 ;  /* 0x0000000402027836 */ /* 0x008fe20000000000 */
[----:B------:R-:W-:Y:S06]  /*27a0*/  BRA.U UP0, `(.L_x_4) ;  /* 0xfffffffd00cc7547 */ /* 0x000fec000b83ffff */
[----:B------:R-:W-:Y:S01]  /*27b0*/  SHF.R.U32.HI R5, RZ, 0x17, R21 ;  /* 0x00000017ff057819 */ /* 0x000fe20000011615 */
[----:B------:R3:W-:Y:S03]  /*27c0*/  STL [R1+0x18], R6 ;  /* 0x0000180601007387 */ /* 0x0007e60000100800 */
[C---:B------:R-:W-:Y:S02]  /*27d0*/  LOP3.LUT R2, R5.reuse, 0xe0, RZ, 0xc0, !PT ;  /* 0x000000e005027812 */ /* 0x040fe400078ec0ff */
[----:B------:R-:W-:-:S03]  /*27e0*/  LOP3.LUT P0, RZ, R5, 0x1f, RZ, 0xc0, !PT ;  /* 0x0000001f05ff7812 */ /* 0x000fc6000780c0ff */
[----:B------:R-:W-:-:S05]  /*27f0*/  VIADD R2, R2, 0xffffff80 ;  /* 0xffffff8002027836 */ /* 0x000fca0000000000 */
[----:B------:R-:W-:-:S05]  /*2800*/  SHF.R.U32.HI R2, RZ, 0x5, R2 ;  /* 0x00000005ff027819 */ /* 0x000fca0000011602 */
[----:B------:R-:W-:-:S05]  /*2810*/  IMAD R7, R2, -0x4, R1 ;  /* 0xfffffffc02077824 */ /* 0x000fca00078e0201 */
[----:B------:R-:W4:Y:S04]  /*2820*/  LDL R2, [R7+0x18] ;  /* 0x0000180007027983 */ /* 0x000f280000100800 */
[----:B------:R-:W4:Y:S04]  /*2830*/  LDL R3, [R7+0x14] ;  /* 0x0000140007037983 */ /* 0x000f280000100800 */
[----:B------:R-:W2:Y:S01]  /*2840*/  @P0 LDL R4, [R7+0x10] ;  /* 0x0000100007040983 */ /* 0x000ea20000100800 */
[----:B------:R-:W-:Y:S01]  /*2850*/  LOP3.LUT R5, R5, 0x1f, RZ, 0xc0, !PT ;  /* 0x0000001f05057812 */ /* 0x000fe200078ec0ff */
[----:B------:R-:W-:Y:S01]  /*2860*/  UMOV UR8, 0x54442d19 ;  /* 0x54442d1900087882 */ /* 0x000fe20000000000 */
[----:B------:R-:W-:-:S02]  /*2870*/  UMOV UR9, 0x3bf921fb ;  /* 0x3bf921fb00097882 */ /* 0x000fc40000000000 */
[-C--:B----4-:R-:W-:Y:S02]  /*2880*/  @P0 SHF.L.W.U32.HI R2, R3, R5.reuse, R2 ;  /* 0x0000000503020219 */ /* 0x090fe40000010e02 */
[----:B--2---:R-:W-:Y:S02]  /*2890*/  @P0 SHF.L.W.U32.HI R3, R4, R5, R3 ;  /* 0x0000000504030219 */ /* 0x004fe40000010e03 */
[----:B------:R-:W-:Y:S02]  /*28a0*/  ISETP.GE.AND P0, PT, R21, RZ, PT ;  /* 0x000000ff1500720c */ /* 0x000fe40003f06270 */
[C---:B------:R-:W-:Y:S01]  /*28b0*/  SHF.L.W.U32.HI R4, R3.reuse, 0x2, R2 ;  /* 0x0000000203047819 */ /* 0x040fe20000010e02 */
[----:B------:R-:W-:-:S03]  /*28c0*/  IMAD.SHL.U32 R3, R3, 0x4, RZ ;  /* 0x0000000403037824 */ /* 0x000fc600078e00ff */
[----:B------:R-:W-:-:S04]  /*28d0*/  SHF.R.S32.HI R5, RZ, 0x1f, R4 ;  /* 0x0000001fff057819 */ /* 0x000fc80000011404 */
[C---:B------:R-:W-:Y:S02]  /*28e0*/  LOP3.LUT R8, R5.reuse, R3, RZ, 0x3c, !PT ;  /* 0x0000000305087212 */ /* 0x040fe400078e3cff */
[----:B------:R-:W-:Y:S02]  /*28f0*/  LOP3.LUT R9, R5, R4, RZ, 0x3c, !PT ;  /* 0x0000000405097212 */ /* 0x000fe400078e3cff */
[----:B------:R-:W-:Y:S02]  /*2900*/  SHF.R.U32.HI R3, RZ, 0x1e, R2 ;  /* 0x0000001eff037819 */ /* 0x000fe40000011602 */
[C---:B------:R-:W-:Y:S02]  /*2910*/  LOP3.LUT R5, R4.reuse, R21, RZ, 0x3c, !PT ;  /* 0x0000001504057212 */ /* 0x040fe400078e3cff */
[----:B------:R-:W3:Y:S01]  /*2920*/  I2F.F64.S64 R8, R8 ;  /* 0x0000000800087312 */ /* 0x000ee20000301c00 */
[----:B------:R-:W-:Y:S02]  /*2930*/  LEA.HI R2, R4, R3, RZ, 0x1 ;  /* 0x0000000304027211 */ /* 0x000fe400078f08ff */
[----:B------:R-:W-:-:S03]  /*2940*/  ISETP.GE.AND P1, PT, R5, RZ, PT ;  /* 0x000000ff0500720c */ /* 0x000fc60003f26270 */
[----:B------:R-:W-:-:S04]  /*2950*/  IMAD.MOV R3, RZ, RZ, -R2 ;  /* 0x000000ffff037224 */ /* 0x000fc800078e0a02 */
[----:B------:R-:W-:Y:S01]  /*2960*/  @!P0 IMAD.MOV.U32 R2, RZ, RZ, R3 ;  /* 0x000000ffff028224 */ /* 0x000fe200078e0003 */
[----:B---3--:R-:W-:-:S10]  /*2970*/  DMUL R6, R8, UR8 ;  /* 0x0000000808067c28 */ /* 0x008fd40008000000 */
[----:B------:R-:W2:Y:S02]  /*2980*/  F2F.F32.F64 R6, R6 ;  /* 0x0000000600067310 */ /* 0x000ea40000301000 */
[----:B--2---:R-:W-:-:S07]  /*2990*/  FSEL R3, -R6, R6, !P1 ;  /* 0x0000000606037208 */ /* 0x004fce0004800100 */
.L_x_3:
[----:B------:R-:W-:Y:S02]  /*29a0*/  IMAD.MOV.U32 R7, RZ, RZ, 0x37cbac00 ;  /* 0x37cbac00ff077424 */ /* 0x000fe400078e00ff */
[----:B------:R-:W-:Y:S01]  /*29b0*/  FMUL R4, R3, R3 ;  /* 0x0000000303047220 */ /* 0x000fe20000400000 */
[----:B------:R-:W-:Y:S01]  /*29c0*/  LOP3.LUT R6, R2, 0x1, RZ, 0xc0, !PT ;  /* 0x0000000102067812 */ /* 0x000fe200078ec0ff */
[----:B------:R-:W-:Y:S02]  /*29d0*/  IMAD.MOV.U32 R8, RZ, RZ, 0x3c0885e4 ;  /* 0x3c0885e4ff087424 */ /* 0x000fe400078e00ff */
[----:B------:R-:W-:Y:S01]  /*29e0*/  FFMA R5, R4, R7, -0.0013887860113754868507 ;  /* 0xbab607ed04057423 */ /* 0x000fe20000000007 */
[----:B------:R-:W-:Y:S01]  /*29f0*/  ISETP.NE.U32.AND P0, PT, R6, 0x1, PT ;  /* 0x000000010600780c */ /* 0x000fe20003f05070 */
[----:B------:R-:W-:Y:S02]  /*2a00*/  VIADD R2, R2, 0x1 ;  /* 0x0000000102027836 */ /* 0x000fe40000000000 */
[----:B------:R-:W-:Y:S01]  /*2a10*/  IMAD.MOV.U32 R9, RZ, RZ, 0x3e2aaaa8 ;  /* 0x3e2aaaa8ff097424 */ /* 0x000fe200078e00ff */
[----:B------:R-:W-:-:S02]  /*2a20*/  FSEL R5, R5, -0.00019574658654164522886, P0 ;  /* 0xb94d415305057808 */ /* 0x000fc40000000000 */
[----:B------:R-:W-:Y:S02]  /*2a30*/  FSEL R11, R8, 0.041666727513074874878, !P0 ;  /* 0x3d2aaabb080b7808 */ /* 0x000fe40004000000 */
[----:B------:R-:W-:Y:S02]  /*2a40*/  LOP3.LUT P1, RZ, R2, 0x2, RZ, 0xc0, !PT ;  /* 0x0000000202ff7812 */ /* 0x000fe4000782c0ff */
[----:B------:R-:W-:Y:S01]  /*2a50*/  FSEL R2, R3, 1, !P0 ;  /* 0x3f80000003027808 */ /* 0x000fe20004000000 */
[----:B------:R-:W-:Y:S01]  /*2a60*/  FFMA R5, R4, R5, R11 ;  /* 0x0000000504057223 */ /* 0x000fe2000000000b */
[----:B------:R-:W-:-:S03]  /*2a70*/  FSEL R6, -R9, -0.4999999701976776123, !P0 ;  /* 0xbeffffff09067808 */ /* 0x000fc60004000100 */
[C---:B------:R-:W-:Y:S02]  /*2a80*/  FFMA R29, R4.reuse, R2, RZ ;  /* 0x00000002041d7223 */ /* 0x040fe400000000ff */
[----:B------:R-:W-:Y:S01]  /*2a90*/  FFMA R5, R4, R5, R6 ;  /* 0x0000000504057223 */ /* 0x000fe20000000006 */
[----:B------:R-:W-:-:S03]  /*2aa0*/  MOV R4, R23 ;  /* 0x0000001700047202 */ /* 0x000fc60000000f00 */
[----:B------:R-:W-:Y:S01]  /*2ab0*/  FFMA R29, R29, R5, R2 ;  /* 0x000000051d1d7223 */ /* 0x000fe20000000002 */
[----:B------:R-:W-:-:S03]  /*2ac0*/  IMAD.MOV.U32 R2, RZ, RZ, R22 ;  /* 0x000000ffff027224 */ /* 0x000fc600078e0016 */
[----:B------:R-:W-:Y:S01]  /*2ad0*/  @P1 FADD R29, RZ, -R29 ;  /* 0x8000001dff1d1221 */ /* 0x000fe20000000000 */
[----:B------:R-:W-:Y:S06]  /*2ae0*/  @!P2 BRA `(.L_x_5) ;  /* 0x0000000000cca947 */ /* 0x000fec0003800000 */
[----:B------:R-:W-:-:S13]  /*2af0*/  FSETP.NEU.AND P0, PT, |R21|, +INF , PT ;  /* 0x7f8000001500780b */ /* 0x000fda0003f0d200 */
[----:B------:R-:W-:Y:S01]  /*2b00*/  @!P0 FMUL R2, RZ, R21 ;  /* 0x00000015ff028220 */ /* 0x000fe20000400000 */
[----:B------:R-:W-:Y:S01]  /*2b10*/  @!P0 IMAD.MOV.U32 R4, RZ, RZ, RZ ;  /* 0x000000ffff048224 */ /* 0x000fe200078e00ff */
[----:B------:R-:W-:Y:S06]  /*2b20*/  @!P0 BRA `(.L_x_5) ;  /* 0x0000000000bc8947 */ /* 0x000fec0003800000 */
[----:B------:R-:W3:Y:S01]  /*2b30*/  LDC.64 R2, c[0x4][RZ] ;  /* 0x01000000ff027b82 */ /* 0x000ee20000000a00 */
[----:B------:R-:W-:Y:S02]  /*2b40*/  IMAD.SHL.U32 R4, R21, 0x100, RZ ;  /* 0x0000010015047824 */ /* 0x000fe400078e00ff */
[----:B------:R-:W-:Y:S02]  /*2b50*/  IMAD.MOV.U32 R6, RZ, RZ, RZ ;  /* 0x000000ffff067224 */ /* 0x000fe400078e00ff */
[----:B------:R-:W-:Y:S01]  /*2b60*/  IMAD.MOV.U32 R17, RZ, RZ, RZ ;  /* 0x000000ffff117224 */ /* 0x000fe200078e00ff */
[----:B------:R-:W-:Y:S01]  /*2b70*/  LOP3.LUT R19, R4, 0x80000000, RZ, 0xfc, !PT ;  /* 0x8000000004137812 */ /* 0x000fe200078efcff */
[----:B------:R-:W-:-:S07]  /*2b80*/  IMAD.MOV.U32 R13, RZ, RZ, RZ ;  /* 0x000000ffff0d7224 */ /* 0x000fce00078e00ff */
.L_x_6:
[----:B---3--:R-:W-:-:S05]  /*2b90*/  IMAD.WIDE.U32 R10, R13, 0x4, R2 ;  /* 0x000000040d0a7825 */ /* 0x008fca00078e0002 */
[----:B------:R-:W3:Y:S01]  /*2ba0*/  LDG.E.CONSTANT R4, desc[UR12][R10.64] ;  /* 0x0000000c0a047981 */ /* 0x000ee2000c1e9900 */
[C---:B----4-:R-:W-:Y:S01]  /*2bb0*/  LEA R12, R13.reuse, UR30, 0x2 ;  /* 0x0000001e0d0c7c11 */ /* 0x050fe2000f8e10ff */
[----:B------:R-:W-:-:S05]  /*2bc0*/  VIADD R13, R13, 0x1 ;  /* 0x000000010d0d7836 */ /* 0x000fca0000000000 */
[----:B------:R-:W-:Y:S01]  /*2bd0*/  ISETP.NE.AND P0, PT, R13, 0x6, PT ;  /* 0x000000060d00780c */ /* 0x000fe20003f05270 */
[----:B---3--:R-:W-:-:S03]  /*2be0*/  IMAD.WIDE.U32 R4, R4, R19, RZ ;  /* 0x0000001304047225 */ /* 0x008fc600078e00ff */
[----:B------:R-:W-:-:S05]  /*2bf0*/  IADD3 R15, P1, PT, R4, R6, RZ ;  /* 0x00000006040f7210 */ /* 0x000fca0007f3e0ff */
[----:B------:R4:W-:Y:S01]  /*2c00*/  STL [R12], R15 ;  /* 0x0000000f0c007387 */ /* 0x0009e20000100800 */
[----:B------:R-:W-:-:S03]  /*2c10*/  IMAD.X R6, R5, 0x1, R17, P1 ;  /* 0x0000000105067824 */ /* 0x000fc600008e0611 */
[----:B------:R-:W-:Y:S05]  /*2c20*/  @P0 BRA `(.L_x_6) ;  /* 0xfffffffc00d80947 */ /* 0x000fea000383ffff */
[----:B------:R-:W-:Y:S01]  /*2c30*/  SHF.R.U32.HI R5, RZ, 0x17, R21 ;  /* 0x00000017ff057819 */ /* 0x000fe20000011615 */
[----:B------:R3:W-:Y:S03]  /*2c40*/  STL [R1+0x18], R6 ;  /* 0x0000180601007387 */ /* 0x0007e60000100800 */
[C---:B------:R-:W-:Y:S02]  /*2c50*/  LOP3.LUT R2, R5.reuse, 0xe0, RZ, 0xc0, !PT ;  /* 0x000000e005027812 */ /* 0x040fe400078ec0ff */
[----:B------:R-:W-:-:S03]  /*2c60*/  LOP3.LUT P0, RZ, R5, 0x1f, RZ, 0xc0, !PT ;  /* 0x0000001f05ff7812 */ /* 0x000fc6000780c0ff */
[----:B------:R-:W-:-:S05]  /*2c70*/  VIADD R2, R2, 0xffffff80 ;  /* 0xffffff8002027836 */ /* 0x000fca0000000000 */
[----:B------:R-:W-:-:S05]  /*2c80*/  SHF.R.U32.HI R2, RZ, 0x5, R2 ;  /* 0x00000005ff027819 */ /* 0x000fca0000011602 */
[----:B----4-:R-:W-:-:S05]  /*2c90*/  IMAD R12, R2, -0x4, R1 ;  /* 0xfffffffc020c7824 */ /* 0x010fca00078e0201 */
[----:B------:R-:W4:Y:S04]  /*2ca0*/  LDL R2, [R12+0x18] ;  /* 0x000018000c027983 */ /* 0x000f280000100800 */
[----:B------:R-:W4:Y:S04]  /*2cb0*/  LDL R3, [R12+0x14] ;  /* 0x000014000c037983 */ /* 0x000f280000100800 */
[----:B------:R-:W2:Y:S01]  /*2cc0*/  @P0 LDL R4, [R12+0x10] ;  /* 0x000010000c040983 */ /* 0x000ea20000100800 */
[----:B------:R-:W-:Y:S01]  /*2cd0*/  LOP3.LUT R5, R5, 0x1f, RZ, 0xc0, !PT ;  /* 0x0000001f05057812 */ /* 0x000fe200078ec0ff */
[----:B------:R-:W-:Y:S01]  /*2ce0*/  UMOV UR8, 0x54442d19 ;  /* 0x54442d1900087882 */ /* 0x000fe20000000000 */
[----:B------:R-:W-:Y:S01]  /*2cf0*/  UMOV UR9, 0x3bf921fb ;  /* 0x3bf921fb00097882 */ /* 0x000fe20000000000 */
[----:B------:R-:W-:-:S02]  /*2d00*/  ISETP.GE.AND P1, PT, R21, RZ, PT ;  /* 0x000000ff1500720c */ /* 0x000fc40003f26270 */
[-C--:B----4-:R-:W-:Y:S02]  /*2d10*/  @P0 SHF.L.W.U32.HI R2, R3, R5.reuse, R2 ;  /* 0x0000000503020219 */ /* 0x090fe40000010e02 */
[----:B--2---:R-:W-:-:S04]  /*2d20*/  @P0 SHF.L.W.U32.HI R3, R4, R5, R3 ;  /* 0x0000000504030219 */ /* 0x004fc80000010e03 */
[C---:B------:R-:W-:Y:S01]  /*2d30*/  SHF.L.W.U32.HI R4, R3.reuse, 0x2, R2 ;  /* 0x0000000203047819 */ /* 0x040fe20000010e02 */
[----:B------:R-:W-:-:S03]  /*2d40*/  IMAD.SHL.U32 R3, R3, 0x4, RZ ;  /* 0x0000000403037824 */ /* 0x000fc600078e00ff */
[----:B------:R-:W-:-:S04]  /*2d50*/  SHF.R.S32.HI R5, RZ, 0x1f, R4 ;  /* 0x0000001fff057819 */ /* 0x000fc80000011404 */
[C---:B------:R-:W-:Y:S02]  /*2d60*/  LOP3.LUT R10, R5.reuse, R3, RZ, 0x3c, !PT ;  /* 0x00000003050a7212 */ /* 0x040fe400078e3cff */
[----:B------:R-:W-:Y:S02]  /*2d70*/  LOP3.LUT R11, R5, R4, RZ, 0x3c, !PT ;  /* 0x00000004050b7212 */ /* 0x000fe400078e3cff */
[----:B------:R-:W-:Y:S02]  /*2d80*/  SHF.R.U32.HI R3, RZ, 0x1e, R2 ;  /* 0x0000001eff037819 */ /* 0x000fe40000011602 */
[C---:B------:R-:W-:Y:S02]  /*2d90*/  LOP3.LUT R2, R4.reuse, R21, RZ, 0x3c, !PT ;  /* 0x0000001504027212 */ /* 0x040fe400078e3cff */
[----:B------:R-:W2:Y:S01]  /*2da0*/  I2F.F64.S64 R10, R10 ;  /* 0x0000000a000a7312 */ /* 0x000ea20000301c00 */
[----:B------:R-:W-:Y:S02]  /*2db0*/  LEA.HI R4, R4, R3, RZ, 0x1 ;  /* 0x0000000304047211 */ /* 0x000fe400078f08ff */
[----:B------:R-:W-:-:S03]  /*2dc0*/  ISETP.GE.AND P0, PT, R2, RZ, PT ;  /* 0x000000ff0200720c */ /* 0x000fc60003f06270 */
[----:B------:R-:W-:-:S04]  /*2dd0*/  IMAD.MOV R2, RZ, RZ, -R4 ;  /* 0x000000ffff027224 */ /* 0x000fc800078e0a04 */
[----:B------:R-:W-:Y:S01]  /*2de0*/  @!P1 IMAD.MOV.U32 R4, RZ, RZ, R2 ;  /* 0x000000ffff049224 */ /* 0x000fe200078e0002 */
[----:B--2---:R-:W-:-:S10]  /*2df0*/  DMUL R12, R10, UR8 ;  /* 0x000000080a0c7c28 */ /* 0x004fd40008000000 */
[----:B------:R-:W2:Y:S02]  /*2e00*/  F2F.F32.F64 R12, R12 ;  /* 0x0000000c000c7310 */ /* 0x000ea40000301000 */
[----:B--23--:R-:W-:-:S07]  /*2e10*/  FSEL R2, -R12, R12, !P0 ;  /* 0x0000000c0c027208 */ /* 0x00cfce0004000100 */
.L_x_5:
[----:B------:R-:W-:Y:S01]  /*2e20*/  FMUL R3, R2, R2 ;  /* 0x0000000202037220 */ /* 0x000fe20000400000 */
[C---:B------:R-:W-:Y:S02]  /*2e30*/  LOP3.LUT R6, R4.reuse, 0x1, RZ, 0xc0, !PT ;  /* 0x0000000104067812 */ /* 0x040fe400078ec0ff */
[----:B------:R-:W-:Y:S01]  /*2e40*/  IADD3 R10, PT, PT, R4, 0x1, RZ ;  /* 0x00000001040a7810 */ /* 0x000fe20007ffe0ff */
[----:B------:R-:W-:Y:S01]  /*2e50*/  FFMA R5, R3, R7, -0.0013887860113754868507 ;  /* 0xbab607ed03057423 */ /* 0x000fe20000000007 */
[----:B------:R-:W-:Y:S02]  /*2e60*/  ISETP.NE.U32.AND P0, PT, R6, 0x1, PT ;  /* 0x000000010600780c */ /* 0x000fe40003f05070 */
[----:B------:R-:W-:Y:S02]  /*2e70*/  LOP3.LUT P1, RZ, R10, 0x2, RZ, 0xc0, !PT ;  /* 0x000000020aff7812 */ /* 0x000fe4000782c0ff */
[----:B------:R-:W-:Y:S02]  /*2e80*/  FSEL R4, R5, -0.00019574658654164522886, P0 ;  /* 0xb94d415305047808 */ /* 0x000fe40000000000 */
[----:B------:R-:W-:-:S02]  /*2e90*/  FSEL R6, R8, 0.041666727513074874878, !P0 ;  /* 0x3d2aaabb08067808 */ /* 0x000fc40004000000 */
[----:B------:R-:W-:Y:S02]  /*2ea0*/  FSEL R2, R2, 1, !P0 ;  /* 0x3f80000002027808 */ /* 0x000fe40004000000 */
[----:B------:R-:W-:Y:S01]  /*2eb0*/  FSEL R11, -R9, -0.4999999701976776123, !P0 ;  /* 0xbeffffff090b7808 */ /* 0x000fe20004000100 */
[C---:B------:R-:W-:Y:S02]  /*2ec0*/  FFMA R4, R3.reuse, R4, R6 ;  /* 0x0000000403047223 */ /* 0x040fe40000000006 */
[C---:B------:R-:W-:Y:S02]  /*2ed0*/  FFMA R5, R3.reuse, R2, RZ ;  /* 0x0000000203057223 */ /* 0x040fe400000000ff */
[----:B------:R-:W-:Y:S01]  /*2ee0*/  FFMA R4, R3, R4, R11 ;  /* 0x0000000403047223 */ /* 0x000fe2000000000b */
[----:B------:R-:W-:-:S03]  /*2ef0*/  IMAD.MOV.U32 R3, RZ, RZ, R22 ;  /* 0x000000ffff037224 */ /* 0x000fc600078e0016 */
[----:B------:R-:W-:Y:S01]  /*2f00*/  FFMA R2, R5, R4, R2 ;  /* 0x0000000405027223 */ /* 0x000fe20000000002 */
[----:B------:R-:W-:-:S03]  /*2f10*/  IMAD.MOV.U32 R4, RZ, RZ, R23 ;  /* 0x000000ffff047224 */ /* 0x000fc600078e0017 */
[----:B------:R-:W-:-:S04]  /*2f20*/  @P1 FADD R2, RZ, -R2 ;  /* 0x80000002ff021221 */ /* 0x000fc80000000000 */
[----:B------:R-:W-:Y:S01]  /*2f30*/  FMUL R29, R29, R2 ;  /* 0x000000021d1d7220 */ /* 0x000fe20000400000 */
        /* <DEDUP_REMOVED lines=11> */
.L_x_8:
        /* <DEDUP_REMOVED lines=36> */
[----:B------:R-:W-:-:S05]  /*3230*/  IMAD.MOV R2, RZ, RZ, -R4 ;  /* 0x000000ffff027224 */ /* 0x000fca00078e0a04 */
[----:B------:R-:W-:Y:S01]  /*3240*/  @!P1 MOV R4, R2 ;  /* 0x0000000200049202 */ /* 0x000fe20000000f00 */
[----:B--2---:R-:W-:-:S10]  /*3250*/  DMUL R12, R10, UR8 ;  /* 0x000000080a0c7c28 */ /* 0x004fd40008000000 */
[----:B------:R-:W2:Y:S02]  /*3260*/  F2F.F32.F64 R12, R12 ;  /* 0x0000000c000c7310 */ /* 0x000ea40000301000 */
[----:B--23--:R-:W-:-:S07]  /*3270*/  FSEL R3, -R12, R12, !P0 ;  /* 0x0000000c0c037208 */ /* 0x00cfce0004000100 */
.L_x_7:
[----:B------:R-:W-:Y:S01]  /*3280*/  FMUL R5, R3, R3 ;  /* 0x0000000303057220 */ /* 0x000fe20000400000 */
[C---:B------:R-:W-:Y:S02]  /*3290*/  LOP3.LUT R6, R4.reuse, 0x1, RZ, 0xc0, !PT ;  /* 0x0000000104067812 */ /* 0x040fe400078ec0ff */
[----:B------:R-:W-:Y:S01]  /*32a0*/  LOP3.LUT P1, RZ, R4, 0x2, RZ, 0xc0, !PT ;  /* 0x0000000204ff7812 */ /* 0x000fe2000782c0ff */
[----:B------:R-:W-:Y:S01]  /*32b0*/  FFMA R2, R5, R7, -0.0013887860113754868507 ;  /* 0xbab607ed05027423 */ /* 0x000fe20000000007 */
[----:B------:R-:W-:Y:S01]  /*32c0*/  ISETP.NE.U32.AND P0, PT, R6, 0x1, PT ;  /* 0x000000010600780c */ /* 0x000fe20003f05070 */
[----:B------:R-:W-:-:S03]  /*32d0*/  IMAD.MOV.U32 R4, RZ, RZ, R23 ;  /* 0x000000ffff047224 */ /* 0x000fc600078e0017 */
[----:B------:R-:W-:Y:S02]  /*32e0*/  FSEL R6, R2, -0.00019574658654164522886, !P0 ;  /* 0xb94d415302067808 */ /* 0x000fe40004000000 */
[----:B------:R-:W-:Y:S02]  /*32f0*/  FSEL R10, R8, 0.041666727513074874878, P0 ;  /* 0x3d2aaabb080a7808 */ /* 0x000fe40000000000 */
[----:B------:R-:W-:Y:S02]  /*3300*/  FSEL R2, R3, 1, P0 ;  /* 0x3f80000003027808 */ /* 0x000fe40000000000 */
[----:B------:R-:W-:Y:S01]  /*3310*/  FSEL R11, -R9, -0.4999999701976776123, P0 ;  /* 0xbeffffff090b7808 */ /* 0x000fe20000000100 */
[C---:B------:R-:W-:Y:S02]  /*3320*/  FFMA R6, R5.reuse, R6, R10 ;  /* 0x0000000605067223 */ /* 0x040fe4000000000a */
[C---:B------:R-:W-:Y:S02]  /*3330*/  FFMA R3, R5.reuse, R2, RZ ;  /* 0x0000000205037223 */ /* 0x040fe400000000ff */
[----:B------:R-:W-:Y:S01]  /*3340*/  FFMA R6, R5, R6, R11 ;  /* 0x0000000605067223 */ /* 0x000fe2000000000b */
[----:B------:R-:W-:-:S03]  /*3350*/  IMAD.MOV.U32 R5, RZ, RZ, R22 ;  /* 0x000000ffff057224 */ /* 0x000fc600078e0016 */
[----:B------:R-:W-:-:S04]  /*3360*/  FFMA R12, R3, R6, R2 ;  /* 0x00000006030c7223 */ /* 0x000fc80000000002 */
        /* <DEDUP_REMOVED lines=12> */
.L_x_10:
        /* <DEDUP_REMOVED lines=16> */
[----:B------:R-:W-:-:S05]  /*3530*/  IMAD R13, R2, -0x4, R1 ;  /* 0xfffffffc020d7824 */ /* 0x000fca00078e0201 */
[----:B------:R-:W2:Y:S04]  /*3540*/  LDL R2, [R13+0x18] ;  /* 0x000018000d027983 */ /* 0x000ea80000100800 */
[----:B------:R-:W2:Y:S04]  /*3550*/  LDL R3, [R13+0x14] ;  /* 0x000014000d037983 */ /* 0x000ea80000100800 */
[----:B------:R-:W4:Y:S01]  /*3560*/  @P0 LDL R4, [R13+0x10] ;  /* 0x000010000d040983 */ /* 0x000f220000100800 */
[----:B------:R-:W-:Y:S01]  /*3570*/  LOP3.LUT R5, R5, 0x1f, RZ, 0xc0, !PT ;  /* 0x0000001f05057812 */ /* 0x000fe200078ec0ff */
[----:B------:R-:W-:Y:S01]  /*3580*/  UMOV UR8, 0x54442d19 ;  /* 0x54442d1900087882 */ /* 0x000fe20000000000 */
[----:B------:R-:W-:Y:S01]  /*3590*/  UMOV UR9, 0x3bf921fb ;  /* 0x3bf921fb00097882 */ /* 0x000fe20000000000 */
[----:B------:R-:W-:-:S02]  /*35a0*/  ISETP.GE.AND P1, PT, R21, RZ, PT ;  /* 0x000000ff1500720c */ /* 0x000fc40003f26270 */
[-C--:B--2---:R-:W-:Y:S02]  /*35b0*/  @P0 SHF.L.W.U32.HI R2, R3, R5.reuse, R2 ;  /* 0x0000000503020219 */ /* 0x084fe40000010e02 */
[----:B----4-:R-:W-:-:S04]  /*35c0*/  @P0 SHF.L.W.U32.HI R3, R4, R5, R3 ;  /* 0x0000000504030219 */ /* 0x010fc80000010e03 */
        /* <DEDUP_REMOVED lines=15> */
.L_x_9:
[----:B-----5:R-:W3:Y:S01]  /*36c0*/  F2F.F64.F32 R2, R30 ;  /* 0x0000001e00027310 */ /* 0x020ee20000201800 */
[----:B------:R-:W-:Y:S01]  /*36d0*/  FMUL R6, R5, R5 ;  /* 0x0000000505067220 */ /* 0x000fe20000400000 */
[----:B------:R-:W-:-:S03]  /*36e0*/  LOP3.LUT P1, RZ, R4, 0x2, RZ, 0xc0, !PT ;  /* 0x0000000204ff7812 */ /* 0x000fc6000782c0ff */
[----:B------:R-:W-:Y:S01]  /*36f0*/  FFMA R7, R6, R7, -0.0013887860113754868507 ;  /* 0xbab607ed06077423 */ /* 0x000fe20000000007 */
[----:B---3--:R-:W-:-:S10]  /*3700*/  DADD R2, R2, R2 ;  /* 0x0000000002027229 */ /* 0x008fd40000000002 */
[----:B------:R-:W-:Y:S02]  /*3710*/  R2UR UR8, R2 ;  /* 0x00000000020872ca */ /* 0x000fe400000e0000 */
[----:B------:R-:W-:Y:S02]  /*3720*/  R2UR UR9, R3 ;  /* 0x00000000030972ca */ /* 0x000fe400000e0000 */
[----:B------:R-:W-:-:S04]  /*3730*/  LOP3.LUT R2, R4, 0x1, RZ, 0xc0, !PT ;  /* 0x0000000104027812 */ /* 0x000fc800078ec0ff */
[----:B------:R-:W-:-:S04]  /*3740*/  ISETP.NE.U32.AND P0, PT, R2, 0x1, PT ;  /* 0x000000010200780c */ /* 0x000fc80003f05070 */
[----:B------:R-:W-:Y:S01]  /*3750*/  FSEL R11, R8, 0.041666727513074874878, P0 ;  /* 0x3d2aaabb080b7808 */ /* 0x000fe20000000000 */
[----:B------:R-:W-:Y:S01]  /*3760*/  IMAD.U32 R2, RZ, RZ, UR8 ;  /* 0x00000008ff027e24 */ /* 0x000fe2000f8e00ff */
[----:B------:R-:W-:Y:S01]  /*3770*/  FSEL R7, R7, -0.00019574658654164522886, !P0 ;  /* 0xb94d415307077808 */ /* 0x000fe20004000000 */
[----:B------:R-:W-:Y:S01]  /*3780*/  IMAD.U32 R3, RZ, RZ, UR9 ;  /* 0x00000009ff037e24 */ /* 0x000fe2000f8e00ff */
[----:B------:R-:W-:-:S03]  /*3790*/  FSEL R9, -R9, -0.4999999701976776123, P0 ;  /* 0xbeffffff09097808 */ /* 0x000fc60000000100 */
[C---:B------:R-:W-:Y:S02]  /*37a0*/  FFMA R7, R6.reuse, R7, R11 ;  /* 0x0000000706077223 */ /* 0x040fe4000000000b */
[----:B------:R-:W-:Y:S01]  /*37b0*/  DSETP.NEU.AND P3, PT, |R2|, +INF , PT ;  /* 0x7ff000000200742a */ /* 0x000fe20003f6d200 */
[----:B------:R-:W-:Y:S01]  /*37c0*/  FSEL R2, R5, 1, P0 ;  /* 0x3f80000005027808 */ /* 0x000fe20000000000 */
[----:B------:R-:W-:-:S04]  /*37d0*/  FFMA R7, R6, R7, R9 ;  /* 0x0000000706077223 */ /* 0x000fc80000000009 */
[----:B------:R-:W-:-:S04]  /*37e0*/  FFMA R3, R6, R2, RZ ;  /* 0x0000000206037223 */ /* 0x000fc800000000ff */
[----:B------:R-:W-:-:S04]  /*37f0*/  FFMA R7, R3, R7, R2 ;  /* 0x0000000703077223 */ /* 0x000fc80000000002 */
[----:B------:R-:W-:Y:S01]  /*3800*/  @!P3 DMUL R32, RZ, UR8 ;  /* 0x00000008ff20bc28 */ /* 0x000fe20008000000 */
[----:B------:R-:W-:Y:S01]  /*3810*/  @P1 FADD R7, RZ, -R7 ;  /* 0x80000007ff071221 */ /* 0x000fe20000000000 */
[----:B------:R-:W-:-:S03]  /*3820*/  @!P3 IMAD.MOV.U32 R3, RZ, RZ, 0x1 ;  /* 0x00000001ff03b424 */ /* 0x000fc600078e00ff */
[----:B------:R-:W-:Y:S01]  /*3830*/  FMUL R2, R12, R7 ;  /* 0x000000070c027220 */ /* 0x000fe20000400000 */
[----:B------:R-:W-:Y:S06]  /*3840*/  @!P3 BRA `(.L_x_11) ;  /* 0x000000000060b947 */ /* 0x000fec0003800000 */
[----:B------:R-:W-:Y:S01]  /*3850*/  IMAD.MOV.U32 R4, RZ, RZ, 0x6dc9c883 ;  /* 0x6dc9c883ff047424 */ /* 0x000fe200078e00ff */
[----:B------:R-:W-:Y:S01]  /*3860*/  UMOV UR10, 0x33145c00 ;  /* 0x33145c00000a7882 */ /* 0x000fe20000000000 */
[----:B------:R-:W-:Y:S01]  /*3870*/  IMAD.MOV.U32 R5, RZ, RZ, 0x3fe45f30 ;  /* 0x3fe45f30ff057424 */ /* 0x000fe200078e00ff */
[----:B------:R-:W-:Y:S01]  /*3880*/  UMOV UR11, 0x3c91a626 ;  /* 0x3c91a626000b7882 */ /* 0x000fe20000000000 */
[----:B------:R-:W-:Y:S02]  /*3890*/  IMAD.MOV.U32 R6, RZ, RZ, 0x54442d18 ;  /* 0x54442d18ff067424 */ /* 0x000fe400078e00ff */
[----:B------:R-:W-:Y:S02]  /*38a0*/  IMAD.MOV.U32 R7, RZ, RZ, 0x3ff921fb ;  /* 0x3ff921fbff077424 */ /* 0x000fe400078e00ff */
[----:B------:R-:W-:Y:S01]  /*38b0*/  DMUL R4, R4, UR8 ;  /* 0x0000000804047c28 */ /* 0x000fe20008000000 */
[----:B------:R-:W-:Y:S02]  /*38c0*/  IMAD.U32 R8, RZ, RZ, UR8 ;  /* 0x00000008ff087e24 */ /* 0x000fe4000f8e00ff */
[----:B------:R-:W-:-:S03]  /*38d0*/  IMAD.U32 R9, RZ, RZ, UR9 ;  /* 0x00000009ff097e24 */ /* 0x000fc6000f8e00ff */
[----:B------:R-:W3:Y:S03]  /*38e0*/  F2I.F64 R3, R4 ;  /* 0x0000000400037311 */ /* 0x000ee60000301100 */
[----:B------:R-:W-:-:S05]  /*38f0*/  DSETP.GE.AND P0, PT, |R8|, 2.14748364800000000000e+09, PT ;  /* 0x41e000000800742a */ /* 0x000fca0003f06200 */
[----:B---3--:R-:W3:Y:S02]  /*3900*/  I2F.F64 R32, R3 ;  /* 0x0000000300207312 */ /* 0x008ee40000201c00 */
[----:B---3--:R-:W-:-:S08]  /*3910*/  DFMA R6, R32, -R6, UR8 ;  /* 0x0000000820067e2b */ /* 0x008fd00008000806 */
[----:B------:R-:W-:Y:S01]  /*3920*/  DFMA R6, R32, -UR10, R6 ;  /* 0x8000000a20067c2b */ /* 0x000fe20008000006 */
[----:B------:R-:W-:Y:S01]  /*3930*/  UMOV UR10, 0x252049c0 ;  /* 0x252049c0000a7882 */ /* 0x000fe20000000000 */
[----:B------:R-:W-:-:S06]  /*3940*/  UMOV UR11, 0x397b839a ;  /* 0x397b839a000b7882 */ /* 0x000fcc0000000000 */
[----:B------:R-:W-:Y:S01]  /*3950*/  DFMA R32, R32, -UR10, R6 ;  /* 0x8000000a20207c2b */ /* 0x000fe20008000006 */
[----:B------:R-:W-:Y:S10]  /*3960*/  @!P0 BRA `(.L_x_12) ;  /* 0x0000000000148947 */ /* 0x000ff40003800000 */
[----:B------:R-:W-:Y:S01]  /*3970*/  MOV R14, 0x39b0 ;  /* 0x000039b0000e7802 */ /* 0x000fe20000000f00 */
[----:B------:R-:W-:Y:S01]  /*3980*/  UMOV UR5, UR8 ;  /* 0x0000000800057c82 */ /* 0x000fe20008000000 */
[----:B------:R-:W-:-:S05]  /*3990*/  UMOV UR14, UR9 ;  /* 0x00000009000e7c82 */ /* 0x000fca0008000000 */
[----:B012---:R-:W-:Y:S05]  /*39a0*/  CALL.REL.NOINC `($_Z12gre_epg_cudaPfS_S_S_S_S_S_iii$__internal_trig_reduction_slowpathd) ;  /* 0x000000cc00207944 */ /* 0x007fea0003c00000 */
[----:B------:R-:W-:-:S07]  /*39b0*/  IMAD.MOV.U32 R3, RZ, RZ, R24 ;  /* 0x000000ffff037224 */ /* 0x000fce00078e0018 */
.L_x_12:
[----:B------:R-:W-:-:S07]  /*39c0*/  VIADD R3, R3, 0x1 ;  /* 0x0000000103037836 */ /* 0x000fce0000000000 */
.L_x_11:
[----:B------:R-:W3:Y:S01]  /*39d0*/  LDCU.64 UR10, c[0x4][0x10] ;  /* 0x01000200ff0a77ac */ /* 0x000ee20008000a00 */
[----:B------:R-:W-:-:S05]  /*39e0*/  IMAD.SHL.U32 R4, R3, 0x40, RZ ;  /* 0x0000004003047824 */ /* 0x000fca00078e00ff */
[----:B------:R-:W-:-:S04]  /*39f0*/  LOP3.LUT R4, R4, 0x40, RZ, 0xc0, !PT ;  /* 0x0000004004047812 */ /* 0x000fc800078ec0ff */
[----:B---3--:R-:W-:-:S04]  /*3a00*/  IADD3 R26, P0, PT, R4, UR10, RZ ;  /* 0x0000000a041a7c10 */ /* 0x008fc8000ff1e0ff */
[----:B------:R-:W-:-:S05]  /*3a10*/  IADD3.X R27, PT, PT, RZ, UR11, RZ, P0, !PT ;  /* 0x0000000bff1b7c10 */ /* 0x000fca00087fe4ff */
[----:B------:R-:W3:Y:S04]  /*3a20*/  LDG.E.128.CONSTANT R4, desc[UR12][R26.64] ;  /* 0x0000000c1a047981 */ /* 0x000ee8000c1e9d00 */
[----:B------:R-:W4:Y:S04]  /*3a30*/  LDG.E.128.CONSTANT R8, desc[UR12][R26.64+0x10] ;  /* 0x0000100c1a087981 */ /* 0x000f28000c1e9d00 */
[----:B------:R-:W5:Y:S01]  /*3a40*/  LDG.E.128.CONSTANT R12, desc[UR12][R26.64+0x20] ;  /* 0x0000200c1a0c7981 */ /* 0x000f62000c1e9d00 */
[----:B------:R-:W-:Y:S01]  /*3a50*/  LOP3.LUT R17, R3, 0x1, RZ, 0xc0, !PT ;  /* 0x0000000103117812 */ /* 0x000fe200078ec0ff */
[----:B------:R-:W-:Y:S01]  /*3a60*/  IMAD.MOV.U32 R24, RZ, RZ, 0x20fd8164 ;  /* 0x20fd8164ff187424 */ /* 0x000fe200078e00ff */
[----:B------:R-:W-:-:S02]  /*3a70*/  DMUL R18, R32, R32 ;  /* 0x0000002020127228 */ /* 0x000fc40000000000 */
[----:B------:R-:W-:Y:S01]  /*3a80*/  ISETP.NE.U32.AND P0, PT, R17, 0x1, PT ;  /* 0x000000011100780c */ /* 0x000fe20003f05070 */
[----:B------:R-:W-:-:S03]  /*3a90*/  IMAD.MOV.U32 R17, RZ, RZ, 0x3da8ff83 ;  /* 0x3da8ff83ff117424 */ /* 0x000fc600078e00ff */
[----:B------:R-:W-:Y:S02]  /*3aa0*/  FSEL R24, R24, -8.06006814911005101289e+34, !P0 ;  /* 0xf9785eba18187808 */ /* 0x000fe40004000000 */
[----:B------:R-:W-:-:S06]  /*3ab0*/  FSEL R25, -R17, 0.11223486810922622681, !P0 ;  /* 0x3de5db6511197808 */ /* 0x000fcc0004000100 */
[----:B---3--:R-:W-:-:S08]  /*3ac0*/  DFMA R4, R18, R24, R4 ;  /* 0x000000181204722b */ /* 0x008fd00000000004 */
[----:B------:R-:W-:Y:S01]  /*3ad0*/  DFMA R4, R18, R4, R6 ;  /* 0x000000041204722b */ /* 0x000fe20000000006 */
[----:B------:R-:W-:-:S07]  /*3ae0*/  FMUL R7, R16, 0.63661974668502807617 ;  /* 0x3f22f98310077820 */ /* 0x000fce0000400000 */
[C---:B----4-:R-:W-:Y:S01]  /*3af0*/  DFMA R4, R18.reuse, R4, R8 ;  /* 0x000000041204722b */ /* 0x050fe20000000008 */
[----:B------:R-:W3:Y:S07]  /*3b00*/  F2I.NTZ R7, R7 ;  /* 0x0000000700077305 */ /* 0x000eee0000203100 */
[C---:B------:R-:W-:Y:S01]  /*3b10*/  DFMA R4, R18.reuse, R4, R10 ;  /* 0x000000041204722b */ /* 0x040fe2000000000a */
[----:B------:R4:W0:Y:S07]  /*3b20*/  F2F.F64.F32 R8, R2 ;  /* 0x0000000200087310 */ /* 0x00082e0000201800 */
[----:B-----5:R-:W-:Y:S01]  /*3b30*/  DFMA R4, R18, R4, R12 ;  /* 0x000000041204722b */ /* 0x020fe2000000000c */
[----:B---3--:R-:W-:-:S07]  /*3b40*/  IMAD.MOV.U32 R20, RZ, RZ, R7 ;  /* 0x000000ffff147224 */ /* 0x008fce00078e0007 */
[----:B------:R-:W-:-:S08]  /*3b50*/  DFMA R4, R18, R4, R14 ;  /* 0x000000041204722b */ /* 0x000fd0000000000e */
[----:B------:R-:W-:Y:S02]  /*3b60*/  DFMA R32, R4, R32, R32 ;  /* 0x000000200420722b */ /* 0x000fe40000000020 */
[----:B------:R-:W-:Y:S01]  /*3b70*/  DFMA R4, R18, R4, 1 ;  /* 0x3ff000001204742b */ /* 0x000fe20000000004 */
[----:B------:R-:W-:-:S05]  /*3b80*/  I2FP.F32.S32 R19, R7 ;  /* 0x0000000700137245 */ /* 0x000fca0000201400 */
[----:B------:R-:W-:-:S04]  /*3b90*/  FFMA R6, R19, -1.5707962512969970703, R16 ;  /* 0xbfc90fda13067823 */ /* 0x000fc80000000010 */
[----:B------:R-:W-:Y:S01]  /*3ba0*/  FSEL R10, R4, R32, !P0 ;  /* 0x00000020040a7208 */ /* 0x000fe20004000000 */
[----:B------:R-:W-:Y:S01]  /*3bb0*/  FFMA R6, R19, -7.5497894158615963534e-08, R6 ;  /* 0xb3a2216813067823 */ /* 0x000fe20000000006 */
[----:B------:R-:W-:Y:S02]  /*3bc0*/  FSEL R11, R5, R33, !P0 ;  /* 0x00000021050b7208 */ /* 0x000fe40004000000 */
[----:B------:R-:W-:Y:S01]  /*3bd0*/  LOP3.LUT P0, RZ, R3, 0x2, RZ, 0xc0, !PT ;  /* 0x0000000203ff7812 */ /* 0x000fe2000780c0ff */
[----:B------:R-:W-:-:S03]  /*3be0*/  FFMA R19, R19, -5.3903029534742383927e-15, R6 ;  /* 0xa7c234c513137823 */ /* 0x000fc60000000006 */
[----:B------:R-:W-:Y:S01]  /*3bf0*/  DADD R4, RZ, -R10 ;  /* 0x00000000ff047229 */ /* 0x000fe2000000080a */
[----:B----4-:R-:W-:-:S09]  /*3c00*/  IMAD.MOV.U32 R2, RZ, RZ, R19 ;  /* 0x000000ffff027224 */ /* 0x010fd200078e0013 */
[----:B------:R-:W-:Y:S02]  /*3c10*/  FSEL R4, R10, R4, !P0 ;  /* 0x000000040a047208 */ /* 0x000fe40004000000 */
[----:B------:R-:W-:Y:S02]  /*3c20*/  FSEL R5, R11, R5, !P0 ;  /* 0x000000050b057208 */ /* 0x000fe40004000000 */
[----:B------:R-:W-:-:S04]  /*3c30*/  FSETP.GE.AND P0, PT, |R16|, 105615, PT ;  /* 0x47ce47801000780b */ /* 0x000fc80003f06200 */
[----:B0-----:R-:W-:-:S06]  /*3c40*/  DMUL R8, R4, R8 ;  /* 0x0000000804087228 */ /* 0x001fcc0000000000 */
[----:B------:R0:W3:Y:S03]  /*3c50*/  F2F.F32.F64 R28, R8 ;  /* 0x00000008001c7310 */ /* 0x0000e60000301000 */
[----:B------:R-:W-:Y:S05]  /*3c60*/  @!P0 BRA `(.L_x_13) ;  /* 0x0000000000c88947 */ /* 0x000fea0003800000 */
[----:B------:R-:W-:-:S13]  /*3c70*/  FSETP.NEU.AND P1, PT, |R16|, +INF , PT ;  /* 0x7f8000001000780b */ /* 0x000fda0003f2d200 */
[----:B------:R-:W-:Y:S01]  /*3c80*/  @!P1 FMUL R2, RZ, R16 ;  /* 0x00000010ff029220 */ /* 0x000fe20000400000 */
[----:B------:R-:W-:Y:S01]  /*3c90*/  @!P1 IMAD.MOV.U32 R7, RZ, RZ, RZ ;  /* 0x000000ffff079224 */ /* 0x000fe200078e00ff */
[----:B------:R-:W-:Y:S06]  /*3ca0*/  @!P1 BRA `(.L_x_13) ;  /* 0x0000000000b89947 */ /* 0x000fec0003800000 */
[----:B------:R-:W4:Y:S01]  /*3cb0*/  LDC.64 R2, c[0x4][RZ] ;  /* 0x01000000ff027b82 */ /* 0x000f220000000a00 */
[----:B------:R-:W-:Y:S01]  /*3cc0*/  IMAD.SHL.U32 R6, R16, 0x100, RZ ;  /* 0x0000010010067824 */ /* 0x000fe200078e00ff */
[----:B0-----:R-:W-:Y:S01]  /*3cd0*/  CS2R R8, SRZ ;  /* 0x0000000000087805 */ /* 0x001fe2000001ff00 */
[----:B------:R-:W-:-:S03]  /*3ce0*/  IMAD.MOV.U32 R15, RZ, RZ, RZ ;  /* 0x000000ffff0f7224 */ /* 0x000fc600078e00ff */
[----:B------:R-:W-:-:S07]  /*3cf0*/  LOP3.LUT R17, R6, 0x80000000, RZ, 0xfc, !PT ;  /* 0x8000000006117812 */ /* 0x000fce00078efcff */
.L_x_14:
[----:B----4-:R-:W-:-:S05]  /*3d00*/  IMAD.WIDE.U32 R10, R9, 0x4, R2 ;  /* 0x00000004090a7825 */ /* 0x010fca00078e0002 */
[----:B------:R-:W4:Y:S01]  /*3d10*/  LDG.E.CONSTANT R6, desc[UR12][R10.64] ;  /* 0x0000000c0a067981 */ /* 0x000f22000c1e9900 */
[C---:B0-----:R-:W-:Y:S01]  /*3d20*/  LEA R12, R9.reuse, UR30, 0x2 ;  /* 0x0000001e090c7c11 */ /* 0x041fe2000f8e10ff */
[----:B------:R-:W-:-:S05]  /*3d30*/  VIADD R9, R9, 0x1 ;  /* 0x0000000109097836 */ /* 0x000fca0000000000 */
[----:B------:R-:W-:Y:S01]  /*3d40*/  ISETP.NE.AND P1, PT, R9, 0x6, PT ;  /* 0x000000060900780c */ /* 0x000fe20003f25270 */
[----:B----4-:R-:W-:-:S03]  /*3d50*/  IMAD.WIDE.U32 R6, R6, R17, RZ ;  /* 0x0000001106067225 */ /* 0x010fc600078e00ff */
        /* <DEDUP_REMOVED lines=11> */
[----:B------:R-:W5:Y:S04]  /*3e10*/  LDL R2, [R9+0x18] ;  /* 0x0000180009027983 */ /* 0x000f680000100800 */
[----:B------:R-:W5:Y:S04]  /*3e20*/  LDL R3, [R9+0x14] ;  /* 0x0000140009037983 */ /* 0x000f680000100800 */
[----:B------:R-:W2:Y:S01]  /*3e30*/  @P1 LDL R6, [R9+0x10] ;  /* 0x0000100009061983 */ /* 0x000ea20000100800 */
[----:B------:R-:W-:Y:S01]  /*3e40*/  LOP3.LUT R7, R7, 0x1f, RZ, 0xc0, !PT ;  /* 0x0000001f07077812 */ /* 0x000fe200078ec0ff */
[----:B------:R-:W-:Y:S01]  /*3e50*/  UMOV UR10, 0x54442d19 ;  /* 0x54442d19000a7882 */ /* 0x000fe20000000000 */
[----:B------:R-:W-:-:S02]  /*3e60*/  UMOV UR11, 0x3bf921fb ;  /* 0x3bf921fb000b7882 */ /* 0x000fc40000000000 */
[-C--:B-----5:R-:W-:Y:S02]  /*3e70*/  @P1 SHF.L.W.U32.HI R2, R3, R7.reuse, R2 ;  /* 0x0000000703021219 */ /* 0x0a0fe40000010e02 */
[----:B--2---:R-:W-:Y:S02]  /*3e80*/  @P1 SHF.L.W.U32.HI R3, R6, R7, R3 ;  /* 0x0000000706031219 */ /* 0x004fe40000010e03 */
[----:B------:R-:W-:Y:S02]  /*3e90*/  ISETP.GE.AND P1, PT, R16, RZ, PT ;  /* 0x000000ff1000720c */ /* 0x000fe40003f26270 */
[C-C-:B------:R-:W-:Y:S01]  /*3ea0*/  SHF.L.W.U32.HI R7, R3.reuse, 0x2, R2.reuse ;  /* 0x0000000203077819 */ /* 0x140fe20000010e02 */
[----:B------:R-:W-:Y:S01]  /*3eb0*/  IMAD.SHL.U32 R3, R3, 0x4, RZ ;  /* 0x0000000403037824 */ /* 0x000fe200078e00ff */
[----:B------:R-:W-:Y:S02]  /*3ec0*/  SHF.R.U32.HI R2, RZ, 0x1e, R2 ;  /* 0x0000001eff027819 */ /* 0x000fe40000011602 */
[----:B------:R-:W-:-:S04]  /*3ed0*/  SHF.R.S32.HI R6, RZ, 0x1f, R7 ;  /* 0x0000001fff067819 */ /* 0x000fc80000011407 */
[C---:B------:R-:W-:Y:S02]  /*3ee0*/  LOP3.LUT R10, R6.reuse, R3, RZ, 0x3c, !PT ;  /* 0x00000003060a7212 */ /* 0x040fe400078e3cff */
[----:B------:R-:W-:Y:S02]  /*3ef0*/  LOP3.LUT R11, R6, R7, RZ, 0x3c, !PT ;  /* 0x00000007060b7212 */ /* 0x000fe400078e3cff */
[C---:B------:R-:W-:Y:S02]  /*3f00*/  LOP3.LUT R3, R7.reuse, R16, RZ, 0x3c, !PT ;  /* 0x0000001007037212 */ /* 0x040fe400078e3cff */
[----:B------:R-:W-:Y:S02]  /*3f10*/  LEA.HI R7, R7, R2, RZ, 0x1 ;  /* 0x0000000207077211 */ /* 0x000fe400078f08ff */
[----:B------:R-:W4:Y:S01]  /*3f20*/  I2F.F64.S64 R10, R10 ;  /* 0x0000000a000a7312 */ /* 0x000f220000301c00 */
[----:B------:R-:W-:Y:S02]  /*3f30*/  ISETP.GE.AND P4, PT, R3, RZ, PT ;  /* 0x000000ff0300720c */ /* 0x000fe40003f86270 */
[----:B------:R-:W-:-:S05]  /*3f40*/  IMAD.MOV R2, RZ, RZ, -R7 ;  /* 0x000000ffff027224 */ /* 0x000fca00078e0a07 */
[----:B------:R-:W-:Y:S01]  /*3f50*/  @!P1 MOV R7, R2 ;  /* 0x0000000200079202 */ /* 0x000fe20000000f00 */
[----:B----4-:R-:W-:-:S10]  /*3f60*/  DMUL R8, R10, UR10 ;  /* 0x0000000a0a087c28 */ /* 0x010fd40008000000 */
[----:B------:R-:W2:Y:S02]  /*3f70*/  F2F.F32.F64 R8, R8 ;  /* 0x0000000800087310 */ /* 0x000ea40000301000 */
[----:B--2---:R-:W-:-:S07]  /*3f80*/  FSEL R2, -R8, R8, !P4 ;  /* 0x0000000808027208 */ /* 0x004fce0006000100 */
.L_x_13:
[----:B0-----:R-:W-:Y:S01]  /*3f90*/  FMUL R9, R30, 0.63661974668502807617 ;  /* 0x3f22f9831e097820 */ /* 0x001fe20000400000 */
[----:B------:R-:W-:Y:S02]  /*3fa0*/  IMAD.MOV.U32 R10, RZ, RZ, 0x37cbac00 ;  /* 0x37cbac00ff0a7424 */ /* 0x000fe400078e00ff */
[----:B------:R-:W-:Y:S01]  /*3fb0*/  FMUL R3, R2, R2 ;  /* 0x0000000202037220 */ /* 0x000fe20000400000 */
[C---:B------:R-:W-:Y:S01]  /*3fc0*/  LOP3.LUT R6, R7.reuse, 0x1, RZ, 0xc0, !PT ;  /* 0x0000000107067812 */ /* 0x040fe200078ec0ff */
[----:B------:R-:W-:Y:S01]  /*3fd0*/  IMAD.MOV.U32 R11, RZ, RZ, 0x3d2aaabb ;  /* 0x3d2aaabbff0b7424 */ /* 0x000fe200078e00ff */
[----:B------:R-:W-:Y:S01]  /*3fe0*/  LOP3.LUT P4, RZ, R7, 0x2, RZ, 0xc0, !PT ;  /* 0x0000000207ff7812 */ /* 0x000fe2000788c0ff */
[----:B------:R-:W0:Y:S01]  /*3ff0*/  F2I.NTZ R9, R9 ;  /* 0x0000000900097305 */ /* 0x000e220000203100 */
[----:B------:R-:W-:Y:S01]  /*4000*/  FFMA R8, R3, R10, -0.0013887860113754868507 ;  /* 0xbab607ed03087423 */ /* 0x000fe2000000000a */
[----:B------:R-:W-:Y:S01]  /*4010*/  ISETP.NE.U32.AND P1, PT, R6, 0x1, PT ;  /* 0x000000010600780c */ /* 0x000fe20003f25070 */
[----:B------:R-:W-:-:S03]  /*4020*/  IMAD.MOV.U32 R12, RZ, RZ, 0x3effffff ;  /* 0x3effffffff0c7424 */ /* 0x000fc600078e00ff */
[----:B------:R-:W-:Y:S02]  /*4030*/  FSEL R8, R8, -0.00019574658654164522886, !P1 ;  /* 0xb94d415308087808 */ /* 0x000fe40004800000 */
[----:B------:R-:W-:Y:S02]  /*4040*/  FSEL R6, R11, 0.0083327032625675201416, !P1 ;  /* 0x3c0885e40b067808 */ /* 0x000fe40004800000 */
[----:B------:R-:W-:Y:S02]  /*4050*/  FSEL R14, -R12, -0.16666662693023681641, !P1 ;  /* 0xbe2aaaa80c0e7808 */ /* 0x000fe40004800100 */
[----:B------:R-:W-:Y:S01]  /*4060*/  FSEL R2, R2, 1, P1 ;  /* 0x3f80000002027808 */ /* 0x000fe20000800000 */
[C---:B------:R-:W-:Y:S01]  /*4070*/  FFMA R6, R3.reuse, R8, R6 ;  /* 0x0000000803067223 */ /* 0x040fe20000000006 */
[----:B------:R-:W-:Y:S01]  /*4080*/  FSETP.GE.AND P1, PT, |R30|, 105615, PT ;  /* 0x47ce47801e00780b */ /* 0x000fe20003f26200 */
[----:B0-----:R-:W-:Y:S01]  /*4090*/  IMAD.MOV.U32 R18, RZ, RZ, R9 ;  /* 0x000000ffff127224 */ /* 0x001fe200078e0009 */
[----:B------:R-:W-:Y:S01]  /*40a0*/  I2FP.F32.S32 R17, R9 ;  /* 0x0000000900117245 */ /* 0x000fe20000201400 */
[C---:B------:R-:W-:Y:S01]  /*40b0*/  FFMA R6, R3.reuse, R6, R14 ;  /* 0x0000000603067223 */ /* 0x040fe2000000000e */
[----:B------:R-:W-:-:S03]  /*40c0*/  FFMA R3, R3, R2, RZ ;  /* 0x0000000203037223 */ /* 0x000fc600000000ff */
[----:B------:R-:W-:Y:S01]  /*40d0*/  FFMA R8, R17, -1.5707962512969970703, R30 ;  /* 0xbfc90fda11087823 */ /* 0x000fe2000000001e */
[----:B------:R-:W-:-:S03]  /*40e0*/  FFMA R27, R3, R6, R2 ;  /* 0x00000006031b7223 */ /* 0x000fc60000000002 */
[----:B------:R-:W-:Y:S01]  /*40f0*/  FFMA R8, R17, -7.5497894158615963534e-08, R8 ;  /* 0xb3a2216811087823 */ /* 0x000fe20000000008 */
[----:B------:R-:W-:-:S03]  /*4100*/  @P4 FADD R27, RZ, -R27 ;  /* 0x8000001bff1b4221 */ /* 0x000fc60000000000 */
[----:B------:R-:W-:-:S04]  /*4110*/  FFMA R17, R17, -5.3903029534742383927e-15, R8 ;  /* 0xa7c234c511117823 */ /* 0x000fc80000000008 */
[----:B------:R-:W-:Y:S01]  /*4120*/  IMAD.MOV.U32 R6, RZ, RZ, R17 ;  /* 0x000000ffff067224 */ /* 0x000fe200078e0011 */
[----:B------:R-:W-:Y:S06]  /*4130*/  @!P1 BRA `(.L_x_15) ;  /* 0x0000000000c89947 */ /* 0x000fec0003800000 */
[----:B------:R-:W-:-:S13]  /*4140*/  FSETP.NEU.AND P4, PT, |R30|, +INF , PT ;  /* 0x7f8000001e00780b */ /* 0x000fda0003f8d200 */
[----:B------:R-:W-:Y:S01]  /*4150*/  @!P4 FMUL R6, RZ, R30 ;  /* 0x0000001eff06c220 */ /* 0x000fe20000400000 */
[----:B------:R-:W-:Y:S01]  /*4160*/  @!P4 IMAD.MOV.U32 R9, RZ, RZ, RZ ;  /* 0x000000ffff09c224 */ /* 0x000fe200078e00ff */
[----:B------:R-:W-:Y:S06]  /*4170*/  @!P4 BRA `(.L_x_15) ;  /* 0x0000000000b8c947 */ /* 0x000fec0003800000 */
[----:B------:R-:W-:Y:S01]  /*4180*/  IMAD.SHL.U32 R2, R30, 0x100, RZ ;  /* 0x000001001e027824 */ /* 0x000fe200078e00ff */
[----:B------:R-:W-:Y:S01]  /*4190*/  CS2R R6, SRZ ;  /* 0x0000000000067805 */ /* 0x000fe2000001ff00 */
[----:B------:R-:W-:-:S03]  /*41a0*/  IMAD.MOV.U32 R13, RZ, RZ, RZ ;  /* 0x000000ffff0d7224 */ /* 0x000fc600078e00ff */
[----:B------:R-:W-:-:S07]  /*41b0*/  LOP3.LUT R15, R2, 0x80000000, RZ, 0xfc, !PT ;  /* 0x80000000020f7812 */ /* 0x000fce00078efcff */
.L_x_16:
[----:B0-----:R-:W0:Y:S02]  /*41c0*/  LDC.64 R2, c[0x4][RZ] ;  /* 0x01000000ff027b82 */ /* 0x001e240000000a00 */
[----:B0-----:R-:W-:-:S06]  /*41d0*/  IMAD.WIDE.U32 R2, R7, 0x4, R2 ;  /* 0x0000000407027825 */ /* 0x001fcc00078e0002 */
[----:B------:R-:W4:Y:S01]  /*41e0*/  LDG.E.CONSTANT R2, desc[UR12][R2.64] ;  /* 0x0000000c02027981 */ /* 0x000f22000c1e9900 */
[C---:B------:R-:W-:Y:S01]  /*41f0*/  LEA R8, R7.reuse, UR30, 0x2 ;  /* 0x0000001e07087c11 */ /* 0x040fe2000f8e10ff */
[----:B------:R-:W-:-:S05]  /*4200*/  VIADD R7, R7, 0x1 ;  /* 0x0000000107077836 */ /* 0x000fca0000000000 */
[----:B------:R-:W-:Y:S01]  /*4210*/  ISETP.NE.AND P4, PT, R7, 0x6, PT ;  /* 0x000000060700780c */ /* 0x000fe20003f85270 */
[----:B----4-:R-:W-:-:S03]  /*4220*/  IMAD.WIDE.U32 R2, R2, R15, RZ ;  /* 0x0000000f02027225 */ /* 0x010fc600078e00ff */
[----:B------:R-:W-:-:S05]  /*4230*/  IADD3 R9, P5, PT, R2, R6, RZ ;  /* 0x0000000602097210 */ /* 0x000fca0007fbe0ff */
[----:B------:R0:W-:Y:S01]  /*4240*/  STL [R8], R9 ;  /* 0x0000000908007387 */ /* 0x0001e20000100800 */
[----:B------:R-:W-:-:S03]  /*4250*/  IMAD.X R6, R3, 0x1, R13, P5 ;  /* 0x0000000103067824 */ /* 0x000fc600028e060d */
[----:B------:R-:W-:Y:S05]  /*4260*/  @P4 BRA `(.L_x_16) ;  /* 0xfffffffc00d44947 */ /* 0x000fea000383ffff */
[----:B0-----:R-:W-:Y:S01]  /*4270*/  SHF.R.U32.HI R8, RZ, 0x17, R30 ;  /* 0x00000017ff087819 */ /* 0x001fe2000001161e */
        /* <DEDUP_REMOVED lines=8> */
[----:B------:R-:W5:Y:S01]  /*4300*/  @P4 LDL R3, [R13+0x10] ;  /* 0x000010000d034983 */ /* 0x000f620000100800 */
[----:B------:R-:W-:Y:S01]  /*4310*/  LOP3.LUT R8, R8, 0x1f, RZ, 0xc0, !PT ;  /* 0x0000001f08087812 */ /* 0x000fe200078ec0ff */
[----:B------:R-:W-:Y:S01]  /*4320*/  UMOV UR10, 0x54442d19 ;  /* 0x54442d19000a7882 */ /* 0x000fe20000000000 */
[----:B------:R-:W-:-:S02]  /*4330*/  UMOV UR11, 0x3bf921fb ;  /* 0x3bf921fb000b7882 */ /* 0x000fc40000000000 */
[-C--:B----4-:R-:W-:Y:S02]  /*4340*/  @P4 SHF.L.W.U32.HI R7, R2, R8.reuse, R7 ;  /* 0x0000000802074219 */ /* 0x090fe40000010e07 */
[----:B-----5:R-:W-:Y:S02]  /*4350*/  @P4 SHF.L.W.U32.HI R2, R3, R8, R2 ;  /* 0x0000000803024219 */ /* 0x020fe40000010e02 */
[----:B------:R-:W-:Y:S02]  /*4360*/  ISETP.GE.AND P4, PT, R30, RZ, PT ;  /* 0x000000ff1e00720c */ /* 0x000fe40003f86270 */
[C-C-:B------:R-:W-:Y:S01]  /*4370*/  SHF.L.W.U32.HI R9, R2.reuse, 0x2, R7.reuse ;  /* 0x0000000202097819 */ /* 0x140fe20000010e07 */
[----:B------:R-:W-:Y:S01]  /*4380*/  IMAD.SHL.U32 R2, R2, 0x4, RZ ;  /* 0x0000000402027824 */ /* 0x000fe200078e00ff */
[----:B0-----:R-:W-:Y:S02]  /*4390*/  SHF.R.U32.HI R6, RZ, 0x1e, R7 ;  /* 0x0000001eff067819 */ /* 0x001fe40000011607 */
[----:B------:R-:W-:-:S02]  /*43a0*/  SHF.R.S32.HI R3, RZ, 0x1f, R9 ;  /* 0x0000001fff037819 */ /* 0x000fc40000011409 */
[----:B------:R-:W-:Y:S02]  /*43b0*/  LOP3.LUT R7, R9, R30, RZ, 0x3c, !PT ;  /* 0x0000001e09077212 */ /* 0x000fe400078e3cff */
[C---:B------:R-:W-:Y:S02]  /*43c0*/  LOP3.LUT R2, R3.reuse, R2, RZ, 0x3c, !PT ;  /* 0x0000000203027212 */ /* 0x040fe400078e3cff */
[----:B------:R-:W-:Y:S02]  /*43d0*/  LOP3.LUT R3, R3, R9, RZ, 0x3c, !PT ;  /* 0x0000000903037212 */ /* 0x000fe400078e3cff */
[----:B------:R-:W-:Y:S02]  /*43e0*/  LEA.HI R9, R9, R6, RZ, 0x1 ;  /* 0x0000000609097211 */ /* 0x000fe400078f08ff */
[----:B------:R-:W-:Y:S02]  /*43f0*/  ISETP.GE.AND P5, PT, R7, RZ, PT ;  /* 0x000000ff0700720c */ /* 0x000fe40003fa6270 */
[----:B------:R-:W0:Y:S01]  /*4400*/  I2F.F64.S64 R2, R2 ;  /* 0x0000000200027312 */ /* 0x000e220000301c00 */
[----:B------:R-:W-:-:S05]  /*4410*/  IADD3 R6, PT, PT, -R9, RZ, RZ ;  /* 0x000000ff09067210 */ /* 0x000fca0007ffe1ff */
[----:B------:R-:W-:Y:S01]  /*4420*/  @!P4 IMAD.MOV.U32 R9, RZ, RZ, R6 ;  /* 0x000000ffff09c224 */ /* 0x000fe200078e0006 */
[----:B0-----:R-:W-:-:S06]  /*4430*/  DMUL R2, R2, UR10 ;  /* 0x0000000a02027c28 */ /* 0x001fcc0008000000 */
[----:B------:R-:W0:Y:S02]  /*4440*/  F2F.F32.F64 R8, R2 ;  /* 0x0000000200087310 */ /* 0x000e240000301000 */
[----:B0-----:R-:W-:-:S07]  /*4450*/  FSEL R6, -R8, R8, !P5 ;  /* 0x0000000808067208 */ /* 0x001fce0006800100 */
.L_x_15:
[----:B------:R-:W-:Y:S01]  /*4460*/  FMUL R3, R6, R6 ;  /* 0x0000000606037220 */ /* 0x000fe20000400000 */
[C---:B------:R-:W-:Y:S02]  /*4470*/  LOP3.LUT R7, R9.reuse, 0x1, RZ, 0xc0, !PT ;  /* 0x0000000109077812 */ /* 0x040fe400078ec0ff */
[----:B------:R-:W-:Y:S01]  /*4480*/  LOP3.LUT P5, RZ, R9, 0x2, RZ, 0xc0, !PT ;  /* 0x0000000209ff7812 */ /* 0x000fe200078ac0ff */
[----:B------:R-:W-:Y:S01]  /*4490*/  FFMA R2, R3, R10, -0.0013887860113754868507 ;  /* 0xbab607ed03027423 */ /* 0x000fe2000000000a */
[----:B------:R-:W-:-:S04]  /*44a0*/  ISETP.NE.U32.AND P4, PT, R7, 0x1, PT ;  /* 0x000000010700780c */ /* 0x000fc80003f85070 */
[----:B------:R-:W-:Y:S02]  /*44b0*/  FSEL R8, R2, -0.00019574658654164522886, !P4 ;  /* 0xb94d415302087808 */ /* 0x000fe40006000000 */
[----:B------:R-:W-:Y:S02]  /*44c0*/  FSEL R14, R11, 0.0083327032625675201416, !P4 ;  /* 0x3c0885e40b0e7808 */ /* 0x000fe40006000000 */
[----:B------:R-:W-:Y:S01]  /*44d0*/  FSEL R2, R6, 1, P4 ;  /* 0x3f80000006027808 */ /* 0x000fe20002000000 */
[----:B------:R-:W-:Y:S01]  /*44e0*/  IMAD.MOV.U32 R6, RZ, RZ, R22 ;  /* 0x000000ffff067224 */ /* 0x000fe200078e0016 */
[----:B------:R-:W-:Y:S01]  /*44f0*/  FSEL R9, -R12, -0.16666662693023681641, !P4 ;  /* 0xbe2aaaa80c097808 */ /* 0x000fe20006000100 */
[C---:B------:R-:W-:Y:S02]  /*4500*/  FFMA R8, R3.reuse, R8, R14 ;  /* 0x0000000803087223 */ /* 0x040fe4000000000e */
[C---:B------:R-:W-:Y:S02]  /*4510*/  FFMA R7, R3.reuse, R2, RZ ;  /* 0x0000000203077223 */ /* 0x040fe400000000ff */
[----:B------:R-:W-:-:S04]  /*4520*/  FFMA R8, R3, R8, R9 ;  /* 0x0000000803087223 */ /* 0x000fc80000000009 */
        /* <DEDUP_REMOVED lines=13> */
.L_x_18:
        /* <DEDUP_REMOVED lines=23> */
[----:B------:R-:W-:Y:S01]  /*4770*/  UMOV UR11, 0x3bf921fb ;  /* 0x3bf921fb000b7882 */ /* 0x000fe20000000000 */
[----:B------:R-:W-:-:S02]  /*4780*/  ISETP.GE.AND P5, PT, R21, RZ, PT ;  /* 0x000000ff1500720c */ /* 0x000fc40003fa6270 */
[-C--:B----4-:R-:W-:Y:S02]  /*4790*/  @P4 SHF.L.W.U32.HI R7, R2, R8.reuse, R7 ;  /* 0x0000000802074219 */ /* 0x090fe40000010e07 */
[----:B-----5:R-:W-:-:S04]  /*47a0*/  @P4 SHF.L.W.U32.HI R2, R3, R8, R2 ;  /* 0x0000000803024219 */ /* 0x020fc80000010e02 */
[C-C-:B------:R-:W-:Y:S01]  /*47b0*/  SHF.L.W.U32.HI R8, R2.reuse, 0x2, R7.reuse ;  /* 0x0000000202087819 */ /* 0x140fe20000010e07 */
[----:B------:R-:W-:Y:S01]  /*47c0*/  IMAD.SHL.U32 R2, R2, 0x4, RZ ;  /* 0x0000000402027824 */ /* 0x000fe200078e00ff */
[----:B------:R-:W-:Y:S02]  /*47d0*/  SHF.R.U32.HI R7, RZ, 0x1e, R7 ;  /* 0x0000001eff077819 */ /* 0x000fe40000011607 */
[----:B------:R-:W-:Y:S02]  /*47e0*/  SHF.R.S32.HI R3, RZ, 0x1f, R8 ;  /* 0x0000001fff037819 */ /* 0x000fe40000011408 */
[----:B0-----:R-:W-:Y:S02]  /*47f0*/  LOP3.LUT R6, R8, R21, RZ, 0x3c, !PT ;  /* 0x0000001508067212 */ /* 0x001fe400078e3cff */
[C---:B------:R-:W-:Y:S02]  /*4800*/  LOP3.LUT R2, R3.reuse, R2, RZ, 0x3c, !PT ;  /* 0x0000000203027212 */ /* 0x040fe400078e3cff */
[----:B------:R-:W-:-:S02]  /*4810*/  LOP3.LUT R3, R3, R8, RZ, 0x3c, !PT ;  /* 0x0000000803037212 */ /* 0x000fc400078e3cff */
[----:B------:R-:W-:Y:S02]  /*4820*/  LEA.HI R8, R8, R7, RZ, 0x1 ;  /* 0x0000000708087211 */ /* 0x000fe400078f08ff */
[----:B------:R-:W-:Y:S02]  /*4830*/  ISETP.GE.AND P4, PT, R6, RZ, PT ;  /* 0x000000ff0600720c */ /* 0x000fe40003f86270 */
[----:B------:R-:W0:Y:S01]  /*4840*/  I2F.F64.S64 R2, R2 ;  /* 0x0000000200027312 */ /* 0x000e220000301c00 */
[----:B------:R-:W-:-:S04]  /*4850*/  IMAD.MOV R6, RZ, RZ, -R8 ;  /* 0x000000ffff067224 */ /* 0x000fc800078e0a08 */
[----:B------:R-:W-:Y:S01]  /*4860*/  @!P5 IMAD.MOV.U32 R8, RZ, RZ, R6 ;  /* 0x000000ffff08d224 */ /* 0x000fe200078e0006 */
[----:B0-----:R-:W-:-:S06]  /*4870*/  DMUL R2, R2, UR10 ;  /* 0x0000000a02027c28 */ /* 0x001fcc0008000000 */
[----:B------:R-:W0:Y:S02]  /*4880*/  F2F.F32.F64 R9, R2 ;  /* 0x0000000200097310 */ /* 0x000e240000301000 */
[----:B0-----:R-:W-:-:S07]  /*4890*/  FSEL R6, -R9, R9, !P4 ;  /* 0x0000000909067208 */ /* 0x001fce0006000100 */
.L_x_17:
        /* <DEDUP_REMOVED lines=12> */
[----:B------:R-:W-:Y:S01]  /*4960*/  FFMA R9, R3, R14, R9 ;  /* 0x0000000e03097223 */ /* 0x000fe20000000009 */
[----:B------:R-:W-:-:S03]  /*4970*/  MOV R14, R23 ;  /* 0x00000017000e7202 */ /* 0x000fc60000000f00 */
[----:B------:R-:W-:-:S04]  /*4980*/  FFMA R8, R7, R9, R2 ;  /* 0x0000000907087223 */ /* 0x000fc80000000002 */
[----:B------:R-:W-:Y:S01]  /*4990*/  @P5 FADD R8, RZ, -R8 ;  /* 0x80000008ff085221 */ /* 0x000fe20000000000 */
        /* <DEDUP_REMOVED lines=9> */
.L_x_20:
        /* <DEDUP_REMOVED lines=42> */
.L_x_19:
        /* <DEDUP_REMOVED lines=13> */
[----:B------:R-:W-:-:S04]  /*4da0*/  FFMA R7, R7, R9, R2 ;  /* 0x0000000907077223 */ /* 0x000fc80000000002 */
[----:B------:R-:W-:-:S04]  /*4db0*/  @P5 FADD R7, RZ, -R7 ;  /* 0x80000007ff075221 */ /* 0x000fc80000000000 */
[----:B------:R-:W-:-:S04]  /*4dc0*/  FMUL R7, R8, R7 ;  /* 0x0000000708077220 */ /* 0x000fc80000400000 */
[----:B------:R-:W0:Y:S02]  /*4dd0*/  F2F.F64.F32 R2, R7 ;  /* 0x0000000700027310 */ /* 0x000e240000201800 */
[----:B0-----:R-:W-:Y:S01]  /*4de0*/  DMUL R2, R4, R2 ;  /* 0x0000000204027228 */ /* 0x001fe20000000000 */
[----:B------:R-:W-:-:S05]  /*4df0*/  IMAD.MOV.U32 R4, RZ, RZ, R22 ;  /* 0x000000ffff047224 */ /* 0x000fca00078e0016 */
[----:B------:R0:W4:Y:S01]  /*4e00*/  F2F.F32.F64 R26, R2 ;  /* 0x00000002001a7310 */ /* 0x0001220000301000 */
[----:B------:R-:W-:Y:S05]  /*4e10*/  @!P2 BRA `(.L_x_21) ;  /* 0x0000000000cca947 */ /* 0x000fea0003800000 */
[----:B------:R-:W-:-:S13]  /*4e20*/  FSETP.NEU.AND P4, PT, |R21|, +INF , PT ;  /* 0x7f8000001500780b */ /* 0x000fda0003f8d200 */
[----:B------:R-:W-:Y:S01]  /*4e30*/  @!P4 FMUL R4, RZ, R21 ;  /* 0x00000015ff04c220 */ /* 0x000fe20000400000 */
[----:B------:R-:W-:Y:S01]  /*4e40*/  @!P4 MOV R6, RZ ;  /* 0x000000ff0006c202 */ /* 0x000fe20000000f00 */
[----:B------:R-:W-:Y:S06]  /*4e50*/  @!P4 BRA `(.L_x_21) ;  /* 0x0000000000bcc947 */ /* 0x000fec0003800000 */
[----:B0-----:R-:W-:Y:S02]  /*4e60*/  IMAD.SHL.U32 R2, R21, 0x100, RZ ;  /* 0x0000010015027824 */ /* 0x001fe400078e00ff */
[----:B------:R-:W-:Y:S02]  /*4e70*/  IMAD.MOV.U32 R7, RZ, RZ, RZ ;  /* 0x000000ffff077224 */ /* 0x000fe400078e00ff */
[----:B------:R-:W-:Y:S01]  /*4e80*/  IMAD.MOV.U32 R13, RZ, RZ, RZ ;  /* 0x000000ffff0d7224 */ /* 0x000fe200078e00ff */
[----:B------:R-:W-:Y:S01]  /*4e90*/  LOP3.LUT R15, R2, 0x80000000, RZ, 0xfc, !PT ;  /* 0x80000000020f7812 */ /* 0x000fe200078efcff */
[----:B------:R-:W-:-:S07]  /*4ea0*/  IMAD.MOV.U32 R5, RZ, RZ, RZ ;  /* 0x000000ffff057224 */ /* 0x000fce00078e00ff */
.L_x_22:
[----:B0-----:R-:W0:Y:S02]  /*4eb0*/  LDC.64 R2, c[0x4][RZ] ;  /* 0x01000000ff027b82 */ /* 0x001e240000000a00 */
[----:B0-----:R-:W-:-:S06]  /*4ec0*/  IMAD.WIDE.U32 R2, R5, 0x4, R2 ;  /* 0x0000000405027825 */ /* 0x001fcc00078e0002 */
[----:B------:R-:W5:Y:S01]  /*4ed0*/  LDG.E.CONSTANT R2, desc[UR12][R2.64] ;  /* 0x0000000c02027981 */ /* 0x000f62000c1e9900 */
[C---:B------:R-:W-:Y:S01]  /*4ee0*/  LEA R4, R5.reuse, UR30, 0x2 ;  /* 0x0000001e05047c11 */ /* 0x040fe2000f8e10ff */
[----:B------:R-:W-:-:S05]  /*4ef0*/  VIADD R5, R5, 0x1 ;  /* 0x0000000105057836 */ /* 0x000fca0000000000 */
[----:B------:R-:W-:Y:S01]  /*4f00*/  ISETP.NE.AND P4, PT, R5, 0x6, PT ;  /* 0x000000060500780c */ /* 0x000fe20003f85270 */
[----:B-----5:R-:W-:-:S03]  /*4f10*/  IMAD.WIDE.U32 R2, R2, R15, RZ ;  /* 0x0000000f02027225 */ /* 0x020fc600078e00ff */
        /* <DEDUP_REMOVED lines=11> */
[----:B0-----:R-:W2:Y:S04]  /*4fd0*/  LDL R4, [R8+0x18] ;  /* 0x0000180008047983 */ /* 0x001ea80000100800 */
[----:B------:R-:W2:Y:S04]  /*4fe0*/  LDL R3, [R8+0x14] ;  /* 0x0000140008037983 */ /* 0x000ea80000100800 */
[----:B------:R-:W3:Y:S01]  /*4ff0*/  @P4 LDL R2, [R8+0x10] ;  /* 0x0000100008024983 */ /* 0x000ee20000100800 */
[----:B------:R-:W-:Y:S01]  /*5000*/  LOP3.LUT R5, R5, 0x1f, RZ, 0xc0, !PT ;  /* 0x0000001f05057812 */ /* 0x000fe200078ec0ff */
[----:B------:R-:W-:Y:S01]  /*5010*/  UMOV UR10, 0x54442d19 ;  /* 0x54442d19000a7882 */ /* 0x000fe20000000000 */
[----:B------:R-:W-:Y:S01]  /*5020*/  UMOV UR11, 0x3bf921fb ;  /* 0x3bf921fb000b7882 */ /* 0x000fe20000000000 */
[----:B------:R-:W-:-:S02]  /*5030*/  ISETP.GE.AND P5, PT, R21, RZ, PT ;  /* 0x000000ff1500720c */ /* 0x000fc40003fa6270 */
[-C--:B--2---:R-:W-:Y:S02]  /*5040*/  @P4 SHF.L.W.U32.HI R4, R3, R5.reuse, R4 ;  /* 0x0000000503044219 */ /* 0x084fe40000010e04 */
[----:B---3--:R-:W-:-:S04]  /*5050*/  @P4 SHF.L.W.U32.HI R3, R2, R5, R3 ;  /* 0x0000000502034219 */ /* 0x008fc80000010e03 */
[C---:B------:R-:W-:Y:S01]  /*5060*/  SHF.L.W.U32.HI R6, R3.reuse, 0x2, R4 ;  /* 0x0000000203067819 */ /* 0x040fe20000010e04 */
[----:B------:R-:W-:-:S03]  /*5070*/  IMAD.SHL.U32 R3, R3, 0x4, RZ ;  /* 0x0000000403037824 */ /* 0x000fc600078e00ff */
[----:B------:R-:W-:-:S04]  /*5080*/  SHF.R.S32.HI R5, RZ, 0x1f, R6 ;  /* 0x0000001fff057819 */ /* 0x000fc80000011406 */
[C---:B------:R-:W-:Y:S02]  /*5090*/  LOP3.LUT R2, R5.reuse, R3, RZ, 0x3c, !PT ;  /* 0x0000000305027212 */ /* 0x040fe400078e3cff */
[----:B------:R-:W-:Y:S02]  /*50a0*/  LOP3.LUT R3, R5, R6, RZ, 0x3c, !PT ;  /* 0x0000000605037212 */ /* 0x000fe400078e3cff */
[----:B------:R-:W-:Y:S02]  /*50b0*/  SHF.R.U32.HI R5, RZ, 0x1e, R4 ;  /* 0x0000001eff057819 */ /* 0x000fe40000011604 */
[C---:B------:R-:W-:Y:S02]  /*50c0*/  LOP3.LUT R4, R6.reuse, R21, RZ, 0x3c, !PT ;  /* 0x0000001506047212 */ /* 0x040fe400078e3cff */
[----:B------:R-:W0:Y:S01]  /*50d0*/  I2F.F64.S64 R2, R2 ;  /* 0x0000000200027312 */ /* 0x000e220000301c00 */
[----:B------:R-:W-:Y:S02]  /*50e0*/  LEA.HI R6, R6, R5, RZ, 0x1 ;  /* 0x0000000506067211 */ /* 0x000fe400078f08ff */
[----:B------:R-:W-:-:S03]  /*50f0*/  ISETP.GE.AND P4, PT, R4, RZ, PT ;  /* 0x000000ff0400720c */ /* 0x000fc60003f86270 */
[----:B------:R-:W-:-:S04]  /*5100*/  IMAD.MOV R4, RZ, RZ, -R6 ;  /* 0x000000ffff047224 */ /* 0x000fc800078e0a06 */
[----:B------:R-:W-:Y:S01]  /*5110*/  @!P5 IMAD.MOV.U32 R6, RZ, RZ, R4 ;  /* 0x000000ffff06d224 */ /* 0x000fe200078e0004 */
[----:B0-----:R-:W-:-:S06]  /*5120*/  DMUL R2, R2, UR10 ;  /* 0x0000000a02027c28 */ /* 0x001fcc0008000000 */
[----:B-----5:R-:W0:Y:S02]  /*5130*/  F2F.F32.F64 R7, R2 ;  /* 0x0000000200077310 */ /* 0x020e240000301000 */
[----:B0-----:R-:W-:-:S07]  /*5140*/  FSEL R4, -R7, R7, !P4 ;  /* 0x0000000707047208 */ /* 0x001fce0006000100 */
.L_x_21:
[----:B0-----:R-:W-:Y:S01]  /*5150*/  FMUL R3, R4, R4 ;  /* 0x0000000404037220 */ /* 0x001fe20000400000 */
[----:B------:R-:W-:-:S03]  /*5160*/  LOP3.LUT R5, R6, 0x1, RZ, 0xc0, !PT ;  /* 0x0000000106057812 */ /* 0x000fc600078ec0ff */
[----:B------:R-:W-:Y:S01]  /*5170*/  FFMA R2, R3, R10, -0.0013887860113754868507 ;  /* 0xbab607ed03027423 */ /* 0x000fe2000000000a */
[----:B------:R-:W-:Y:S01]  /*5180*/  ISETP.NE.U32.AND P4, PT, R5, 0x1, PT ;  /* 0x000000010500780c */ /* 0x000fe20003f85070 */
[----:B------:R-:W-:-:S03]  /*5190*/  VIADD R5, R6, 0x1 ;  /* 0x0000000106057836 */ /* 0x000fc60000000000 */
[----:B------:R-:W-:Y:S02]  /*51a0*/  FSEL R6, R2, -0.00019574658654164522886, P4 ;  /* 0xb94d415302067808 */ /* 0x000fe40002000000 */
[----:B------:R-:W-:Y:S02]  /*51b0*/  FSEL R8, R11, 0.0083327032625675201416, P4 ;  /* 0x3c0885e40b087808 */ /* 0x000fe40002000000 */
[----:B------:R-:W-:Y:S02]  /*51c0*/  LOP3.LUT P5, RZ, R5, 0x2, RZ, 0xc0, !PT ;  /* 0x0000000205ff7812 */ /* 0x000fe400078ac0ff */
[----:B------:R-:W-:Y:S01]  /*51d0*/  FSEL R2, R4, 1, !P4 ;  /* 0x3f80000004027808 */ /* 0x000fe20006000000 */
[C---:B------:R-:W-:Y:S01]  /*51e0*/  FFMA R6, R3.reuse, R6, R8 ;  /* 0x0000000603067223 */ /* 0x040fe20000000008 */
[----:B------:R-:W-:Y:S02]  /*51f0*/  FSEL R5, -R12, -0.16666662693023681641, P4 ;  /* 0xbe2aaaa80c057808 */ /* 0x000fe40002000100 */
[----:B------:R-:W-:Y:S01]  /*5200*/  MOV R4, R22 ;  /* 0x0000001600047202 */ /* 0x000fe20000000f00 */
[----:B------:R-:W-:-:S02]  /*5210*/  FFMA R7, R3, R2, RZ ;  /* 0x0000000203077223 */ /* 0x000fc400000000ff */
        /* <DEDUP_REMOVED lines=13> */
.L_x_24:
        /* <DEDUP_REMOVED lines=23> */
[----:B------:R-:W-:Y:S01]  /*5460*/  UMOV UR11, 0x3bf921fb ;  /* 0x3bf921fb000b7882 */ /* 0x000fe20000000000 */
[----:B------:R-:W-:-:S02]  /*5470*/  ISETP.GE.AND P5, PT, R21, RZ, PT ;  /* 0x000000ff1500720c */ /* 0x000fc40003fa6270 */
[-C--:B-----5:R-:W-:Y:S02]  /*5480*/  @P4 SHF.L.W.U32.HI R5, R2, R6.reuse, R5 ;  /* 0x0000000602054219 */ /* 0x0a0fe40000010e05 */
[----:B--2---:R-:W-:-:S04]  /*5490*/  @P4 SHF.L.W.U32.HI R2, R3, R6, R2 ;  /* 0x0000000603024219 */ /* 0x004fc80000010e02 */
        /* <DEDUP_REMOVED lines=15> */
.L_x_23:
[----:B------:R-:W-:Y:S01]  /*5590*/  FMUL R3, R4, R4 ;  /* 0x0000000404037220 */ /* 0x000fe20000400000 */
        /* <DEDUP_REMOVED lines=8> */
[----:B------:R-:W-:Y:S01]  /*5620*/  FFMA R6, R3, R6, R8 ;  /* 0x0000000603067223 */ /* 0x000fe20000000008 */
[----:B------:R-:W-:-:S03]  /*5630*/  FSEL R9, -R12, -0.16666662693023681641, P4 ;  /* 0xbe2aaaa80c097808 */ /* 0x000fc60002000100 */
        /* <DEDUP_REMOVED lines=10> */
[----:B------:R-:W-:Y:S01]  /*56e0*/  @!P4 MOV R3, RZ ;  /* 0x000000ff0003c202 */ /* 0x000fe20000000f00 */
[----:B------:R-:W-:Y:S06]  /*56f0*/  @!P4 BRA `(.L_x_25) ;  /* 0x0000000000bcc947 */ /* 0x000fec0003800000 */
[----:B------:R-:W-:Y:S02]  /*5700*/  IMAD.SHL.U32 R4, R16, 0x100, RZ ;  /* 0x0000010010047824 */ /* 0x000fe400078e00ff */
[----:B------:R-:W-:Y:S02]  /*5710*/  IMAD.MOV.U32 R3, RZ, RZ, RZ ;  /* 0x000000ffff037224 */ /* 0x000fe400078e00ff */
[----:B------:R-:W-:Y:S01]  /*5720*/  IMAD.MOV.U32 R13, RZ, RZ, RZ ;  /* 0x000000ffff0d7224 */ /* 0x000fe200078e00ff */
[----:B------:R-:W-:Y:S01]  /*5730*/  LOP3.LUT R15, R4, 0x80000000, RZ, 0xfc, !PT ;  /* 0x80000000040f7812 */ /* 0x000fe200078efcff */
[----:B------:R-:W-:-:S07]  /*5740*/  IMAD.MOV.U32 R7, RZ, RZ, RZ ;  /* 0x000000ffff077224 */ /* 0x000fce00078e00ff */
.L_x_26:
        /* <DEDUP_REMOVED lines=17> */
[----:B0-----:R-:W-:-:S05]  /*5860*/  IMAD R9, R4, -0x4, R1 ;  /* 0xfffffffc04097824 */ /* 0x001fca00078e0201 */
[----:B------:R-:W2:Y:S04]  /*5870*/  LDL R6, [R9+0x18] ;  /* 0x0000180009067983 */ /* 0x000ea80000100800 */
        /* <DEDUP_REMOVED lines=8> */
[C-C-:B------:R-:W-:Y:S01]  /*5900*/  SHF.L.W.U32.HI R7, R5.reuse, 0x2, R6.reuse ;  /* 0x0000000205077819 */ /* 0x140fe20000010e06 */
[----:B------:R-:W-:Y:S01]  /*5910*/  IMAD.SHL.U32 R5, R5, 0x4, RZ ;  /* 0x0000000405057824 */ /* 0x000fe200078e00ff */
[----:B------:R-:W-:Y:S02]  /*5920*/  SHF.R.U32.HI R6, RZ, 0x1e, R6 ;  /* 0x0000001eff067819 */ /* 0x000fe40000011606 */
[----:B------:R-:W-:Y:S02]  /*5930*/  SHF.R.S32.HI R8, RZ, 0x1f, R7 ;  /* 0x0000001fff087819 */ /* 0x000fe40000011407 */
[C---:B-----5:R-:W-:Y:S02]  /*5940*/  LEA.HI R3, R7.reuse, R6, RZ, 0x1 ;  /* 0x0000000607037211 */ /* 0x060fe400078f08ff */
[C---:B------:R-:W-:Y:S02]  /*5950*/  LOP3.LUT R4, R8.reuse, R5, RZ, 0x3c, !PT ;  /* 0x0000000508047212 */ /* 0x040fe400078e3cff */
[----:B------:R-:W-:Y:S01]  /*5960*/  LOP3.LUT R5, R8, R7, RZ, 0x3c, !PT ;  /* 0x0000000708057212 */ /* 0x000fe200078e3cff */
[----:B------:R-:W-:Y:S01]  /*5970*/  IMAD.MOV R6, RZ, RZ, -R3 ;  /* 0x000000ffff067224 */ /* 0x000fe200078e0a03 */
[----:B------:R-:W-:-:S03]  /*5980*/  LOP3.LUT R8, R7, R16, RZ, 0x3c, !PT ;  /* 0x0000001007087212 */ /* 0x000fc600078e3cff */
[----:B------:R-:W-:Y:S01]  /*5990*/  @!P5 IMAD.MOV.U32 R3, RZ, RZ, R6 ;  /* 0x000000ffff03d224 */ /* 0x000fe200078e0006 */
[----:B------:R-:W0:Y:S01]  /*59a0*/  I2F.F64.S64 R4, R4 ;  /* 0x0000000400047312 */ /* 0x000e220000301c00 */
[----:B------:R-:W-:Y:S01]  /*59b0*/  ISETP.GE.AND P4, PT, R8, RZ, PT ;  /* 0x000000ff0800720c */ /* 0x000fe20003f86270 */
[----:B0-----:R-:W-:-:S06]  /*59c0*/  DMUL R4, R4, UR10 ;  /* 0x0000000a04047c28 */ /* 0x001fcc0008000000 */
[----:B------:R-:W0:Y:S02]  /*59d0*/  F2F.F32.F64 R9, R4 ;  /* 0x0000000400097310 */ /* 0x000e240000301000 */
[----:B0-----:R-:W-:-:S07]  /*59e0*/  FSEL R6, -R9, R9, !P4 ;  /* 0x0000000909067208 */ /* 0x001fce0006000100 */
.L_x_25:
[----:B------:R-:W-:Y:S01]  /*59f0*/  FMUL R4, R6, R6 ;  /* 0x0000000606047220 */ /* 0x000fe20000400000 */
[C---:B------:R-:W-:Y:S01]  /*5a00*/  LOP3.LUT R7, R3.reuse, 0x1, RZ, 0xc0, !PT ;  /* 0x0000000103077812 */ /* 0x040fe200078ec0ff */
[----:B------:R-:W-:Y:S01]  /*5a10*/  IMAD.MOV.U32 R9, RZ, RZ, R18 ;  /* 0x000000ffff097224 */ /* 0x000fe200078e0012 */
[----:B------:R-:W-:Y:S01]  /*5a20*/  LOP3.LUT P5, RZ, R3, 0x2, RZ, 0xc0, !PT ;  /* 0x0000000203ff7812 */ /* 0x000fe200078ac0ff */
[----:B------:R-:W-:Y:S01]  /*5a30*/  FFMA R5, R4, R10, -0.0013887860113754868507 ;  /* 0xbab607ed04057423 */ /* 0x000fe2000000000a */
[----:B------:R-:W-:-:S04]  /*5a40*/  ISETP.NE.U32.AND P4, PT, R7, 0x1, PT ;  /* 0x000000010700780c */ /* 0x000fc80003f85070 */
[----:B------:R-:W-:Y:S02]  /*5a50*/  FSEL R5, R5, -0.00019574658654164522886, !P4 ;  /* 0xb94d415305057808 */ /* 0x000fe40006000000 */
[----:B------:R-:W-:Y:S02]  /*5a60*/  FSEL R7, R11, 0.0083327032625675201416, !P4 ;  /* 0x3c0885e40b077808 */ /* 0x000fe40006000000 */
[----:B------:R-:W-:Y:S02]  /*5a70*/  FSEL R3, R6, 1, P4 ;  /* 0x3f80000006037808 */ /* 0x000fe40002000000 */
[----:B------:R-:W-:Y:S01]  /*5a80*/  FSEL R8, -R12, -0.16666662693023681641, !P4 ;  /* 0xbe2aaaa80c087808 */ /* 0x000fe20006000100 */
[C---:B------:R-:W-:Y:S02]  /*5a90*/  FFMA R5, R4.reuse, R5, R7 ;  /* 0x0000000504057223 */ /* 0x040fe40000000007 */
[C---:B------:R-:W-:Y:S02]  /*5aa0*/  FFMA R6, R4.reuse, R3, RZ ;  /* 0x0000000304067223 */ /* 0x040fe400000000ff */
[----:B------:R-:W-:-:S04]  /*5ab0*/  FFMA R5, R4, R5, R8 ;  /* 0x0000000504057223 */ /* 0x000fc80000000008 */
[----:B------:R-:W-:Y:S01]  /*5ac0*/  FFMA R7, R6, R5, R3 ;  /* 0x0000000506077223 */ /* 0x000fe20000000003 */
[----:B------:R-:W-:-:S03]  /*5ad0*/  IMAD.MOV.U32 R3, RZ, RZ, R17 ;  /* 0x000000ffff037224 */ /* 0x000fc600078e0011 */
[----:B------:R-:W-:Y:S01]  /*5ae0*/  @P5 FADD R7, RZ, -R7 ;  /* 0x80000007ff075221 */ /* 0x000fe20000000000 */
        /* <DEDUP_REMOVED lines=10> */
.L_x_28:
        /* <DEDUP_REMOVED lines=31> */
[----:B-----5:R-:W-:Y:S02]  /*5d80*/  LOP3.LUT R3, R9, R30, RZ, 0x3c, !PT ;  /* 0x0000001e09037212 */ /* 0x020fe400078e3cff */
        /* <DEDUP_REMOVED lines=10> */
.L_x_27:
[----:B------:R-:W-:Y:S01]  /*5e30*/  FMUL R4, R3, R3 ;  /* 0x0000000303047220 */ /* 0x000fe20000400000 */
[C---:B------:R-:W-:Y:S02]  /*5e40*/  LOP3.LUT R6, R9.reuse, 0x1, RZ, 0xc0, !PT ;  /* 0x0000000109067812 */ /* 0x040fe400078ec0ff */
[----:B------:R-:W-:Y:S01]  /*5e50*/  LOP3.LUT P5, RZ, R9, 0x2, RZ, 0xc0, !PT ;  /* 0x0000000209ff7812 */ /* 0x000fe200078ac0ff */
[----:B------:R-:W-:Y:S01]  /*5e60*/  FFMA R5, R4, R10, -0.0013887860113754868507 ;  /* 0xbab607ed04057423 */ /* 0x000fe2000000000a */
[----:B------:R-:W-:Y:S01]  /*5e70*/  ISETP.NE.U32.AND P4, PT, R6, 0x1, PT ;  /* 0x000000010600780c */ /* 0x000fe20003f85070 */
[----:B------:R-:W-:-:S03]  /*5e80*/  IMAD.MOV.U32 R9, RZ, RZ, R20 ;  /* 0x000000ffff097224 */ /* 0x000fc600078e0014 */
[----:B------:R-:W-:Y:S02]  /*5e90*/  FSEL R5, R5, -0.00019574658654164522886, !P4 ;  /* 0xb94d415305057808 */ /* 0x000fe40006000000 */
[----:B------:R-:W-:Y:S02]  /*5ea0*/  FSEL R13, R11, 0.0083327032625675201416, !P4 ;  /* 0x3c0885e40b0d7808 */ /* 0x000fe40006000000 */
[----:B------:R-:W-:Y:S02]  /*5eb0*/  FSEL R3, R3, 1, P4 ;  /* 0x3f80000003037808 */ /* 0x000fe40002000000 */
[----:B------:R-:W-:Y:S01]  /*5ec0*/  FSEL R8, -R12, -0.16666662693023681641, !P4 ;  /* 0xbe2aaaa80c087808 */ /* 0x000fe20006000100 */
[C---:B------:R-:W-:Y:S02]  /*5ed0*/  FFMA R5, R4.reuse, R5, R13 ;  /* 0x0000000504057223 */ /* 0x040fe4000000000d */
[C---:B------:R-:W-:Y:S02]  /*5ee0*/  FFMA R6, R4.reuse, R3, RZ ;  /* 0x0000000304067223 */ /* 0x040fe400000000ff */
[----:B------:R-:W-:Y:S01]  /*5ef0*/  FFMA R5, R4, R5, R8 ;  /* 0x0000000504057223 */ /* 0x000fe20000000008 */
[----:B------:R-:W-:-:S03]  /*5f00*/  IMAD.MOV.U32 R8, RZ, RZ, R19 ;  /* 0x000000ffff087224 */ /* 0x000fc600078e0013 */
[----:B------:R-:W-:-:S04]  /*5f10*/  FFMA R6, R6, R5, R3 ;  /* 0x0000000506067223 */ /* 0x000fc80000000003 */
[----:B------:R-:W-:-:S04]  /*5f20*/  @P5 FADD R6, RZ, -R6 ;  /* 0x80000006ff065221 */ /* 0x000fc80000000000 */
[----:B------:R-:W-:Y:S01]  /*5f30*/  FMUL R3, R7, R6 ;  /* 0x0000000607037220 */ /* 0x000fe20000400000 */
[----:B------:R-:W-:Y:S06]  /*5f40*/  @!P0 BRA `(.L_x_29) ;  /* 0x0000000000c88947 */ /* 0x000fec0003800000 */
[----:B------:R-:W-:-:S13]  /*5f50*/  FSETP.NEU.AND P4, PT, |R16|, +INF , PT ;  /* 0x7f8000001000780b */ /* 0x000fda0003f8d200 */
[----:B------:R-:W-:Y:S01]  /*5f60*/  @!P4 FMUL R8, RZ, R16 ;  /* 0x00000010ff08c220 */ /* 0x000fe20000400000 */
[----:B------:R-:W-:Y:S01]  /*5f70*/  @!P4 MOV R9, RZ ;  /* 0x000000ff0009c202 */ /* 0x000fe20000000f00 */
[----:B------:R-:W-:Y:S06]  /*5f80*/  @!P4 BRA `(.L_x_29) ;  /* 0x0000000000b8c947 */ /* 0x000fec0003800000 */
[----:B------:R-:W-:Y:S01]  /*5f90*/  IMAD.SHL.U32 R4, R16, 0x100, RZ ;  /* 0x0000010010047824 */ /* 0x000fe200078e00ff */
[----:B------:R-:W-:Y:S01]  /*5fa0*/  CS2R R6, SRZ ;  /* 0x0000000000067805 */ /* 0x000fe2000001ff00 */
[----:B------:R-:W-:-:S03]  /*5fb0*/  IMAD.MOV.U32 R13, RZ, RZ, RZ ;  /* 0x000000ffff0d7224 */ /* 0x000fc600078e00ff */
[----:B------:R-:W-:-:S07]  /*5fc0*/  LOP3.LUT R15, R4, 0x80000000, RZ, 0xfc, !PT ;  /* 0x80000000040f7812 */ /* 0x000fce00078efcff */
.L_x_30:
        /* <DEDUP_REMOVED lines=26> */
[----:B--2---:R-:W-:Y:S02]  /*6170*/  @P4 SHF.L.W.U32.HI R4, R5, R8, R4 ;  /* 0x0000000805044219 */ /* 0x004fe40000010e04 */
[--C-:B0-----:R-:W-:Y:S02]  /*6180*/  SHF.R.U32.HI R6, RZ, 0x1e, R7.reuse ;  /* 0x0000001eff067819 */ /* 0x101fe40000011607 */
[C---:B------:R-:W-:Y:S01]  /*6190*/  SHF.L.W.U32.HI R9, R4.reuse, 0x2, R7 ;  /* 0x0000000204097819 */ /* 0x040fe20000010e07 */
[----:B------:R-:W-:-:S03]  /*61a0*/  IMAD.SHL.U32 R4, R4, 0x4, RZ ;  /* 0x0000000404047824 */ /* 0x000fc600078e00ff */
[----:B------:R-:W-:Y:S02]  /*61b0*/  SHF.R.S32.HI R5, RZ, 0x1f, R9 ;  /* 0x0000001fff057819 */ /* 0x000fe40000011409 */
[----:B------:R-:W-:Y:S02]  /*61c0*/  LOP3.LUT R7, R9, R16, RZ, 0x3c, !PT ;  /* 0x0000001009077212 */ /* 0x000fe400078e3cff */
[C---:B------:R-:W-:Y:S02]  /*61d0*/  LOP3.LUT R4, R5.reuse, R4, RZ, 0x3c, !PT ;  /* 0x0000000405047212 */ /* 0x040fe400078e3cff */
[----:B------:R-:W-:Y:S02]  /*61e0*/  LOP3.LUT R5, R5, R9, RZ, 0x3c, !PT ;  /* 0x0000000905057212 */ /* 0x000fe400078e3cff */
[----:B------:R-:W-:Y:S02]  /*61f0*/  LEA.HI R9, R9, R6, RZ, 0x1 ;  /* 0x0000000609097211 */ /* 0x000fe400078f08ff */
[----:B------:R-:W-:-:S02]  /*6200*/  ISETP.GE.AND P4, PT, R7, RZ, PT ;  /* 0x000000ff0700720c */ /* 0x000fc40003f86270 */
[----:B------:R-:W0:Y:S01]  /*6210*/  I2F.F64.S64 R4, R4 ;  /* 0x0000000400047312 */ /* 0x000e220000301c00 */
[----:B------:R-:W-:-:S04]  /*6220*/  IMAD.MOV R6, RZ, RZ, -R9 ;  /* 0x000000ffff067224 */ /* 0x000fc800078e0a09 */
[----:B------:R-:W-:Y:S01]  /*6230*/  @!P5 IMAD.MOV.U32 R9, RZ, RZ, R6 ;  /* 0x000000ffff09d224 */ /* 0x000fe200078e0006 */
[----:B0-----:R-:W-:-:S06]  /*6240*/  DMUL R4, R4, UR10 ;  /* 0x0000000a04047c28 */ /* 0x001fcc0008000000 */
[----:B------:R-:W0:Y:S02]  /*6250*/  F2F.F32.F64 R8, R4 ;  /* 0x0000000400087310 */ /* 0x000e240000301000 */
[----:B0-----:R-:W-:-:S07]  /*6260*/  FSEL R8, -R8, R8, !P4 ;  /* 0x0000000808087208 */ /* 0x001fce0006000100 */
.L_x_29:
        /* <DEDUP_REMOVED lines=15> */
[----:B------:R-:W-:-:S06]  /*6360*/  @P5 FADD R6, RZ, -R6 ;  /* 0x80000006ff065221 */ /* 0x000fcc0000000000 */
[----:B------:R-:W0:Y:S01]  /*6370*/  F2F.F64.F32 R6, R6 ;  /* 0x0000000600067310 */ /* 0x000e220000201800 */
[----:B------:R-:W-:Y:S05]  /*6380*/  @!P1 BRA `(.L_x_31) ;  /* 0x0000000000c89947 */ /* 0x000fea0003800000 */
[----:B------:R-:W-:-:S13]  /*6390*/  FSETP.NEU.AND P4, PT, |R30|, +INF , PT ;  /* 0x7f8000001e00780b */ /* 0x000fda0003f8d200 */
[----:B------:R-:W-:Y:S01]  /*63a0*/  @!P4 FMUL R8, RZ, R30 ;  /* 0x0000001eff08c220 */ /* 0x000fe20000400000 */
[----:B------:R-:W-:Y:S01]  /*63b0*/  @!P4 IMAD.MOV.U32 R13, RZ, RZ, RZ ;  /* 0x000000ffff0dc224 */ /* 0x000fe200078e00ff */
[----:B------:R-:W-:Y:S06]  /*63c0*/  @!P4 BRA `(.L_x_31) ;  /* 0x0000000000b8c947 */ /* 0x000fec0003800000 */
[----:B------:R-:W-:Y:S01]  /*63d0*/  IMAD.SHL.U32 R4, R30, 0x100, RZ ;  /* 0x000001001e047824 */ /* 0x000fe200078e00ff */
[----:B------:R-:W-:Y:S02]  /*63e0*/  CS2R R8, SRZ ;  /* 0x0000000000087805 */ /* 0x000fe4000001ff00 */
[----:B------:R-:W-:Y:S02]  /*63f0*/  MOV R15, RZ ;  /* 0x000000ff000f7202 */ /* 0x000fe40000000f00 */
[----:B------:R-:W-:-:S07]  /*6400*/  LOP3.LUT R25, R4, 0x80000000, RZ, 0xfc, !PT ;  /* 0x8000000004197812 */ /* 0x000fce00078efcff */
.L_x_32:
[----:B------:R-:W5:Y:S02]  /*6410*/  LDC.64 R4, c[0x4][RZ] ;  /* 0x01000000ff047b82 */ /* 0x000f640000000a00 */
[----:B-----5:R-:W-:-:S06]  /*6420*/  IMAD.WIDE.U32 R4, R9, 0x4, R4 ;  /* 0x0000000409047825 */ /* 0x020fcc00078e0004 */
[----:B------:R-:W5:Y:S01]  /*6430*/  LDG.E.CONSTANT R4, desc[UR12][R4.64] ;  /* 0x0000000c04047981 */ /* 0x000f62000c1e9900 */
[C---:B0-----:R-:W-:Y:S01]  /*6440*/  LEA R13, R9.reuse, UR30, 0x2 ;  /* 0x0000001e090d7c11 */ /* 0x041fe2000f8e10ff */
        /* <DEDUP_REMOVED lines=38> */
.L_x_31:
[----:B------:R-:W-:Y:S01]  /*66b0*/  FMUL R5, R8, R8 ;  /* 0x0000000808057220 */ /* 0x000fe20000400000 */
[C---:B------:R-:W-:Y:S01]  /*66c0*/  LOP3.LUT R9, R13.reuse, 0x1, RZ, 0xc0, !PT ;  /* 0x000000010d097812 */ /* 0x040fe200078ec0ff */
[----:B0-----:R-:W-:Y:S01]  /*66d0*/  DMUL R6, R6, -0.5 ;  /* 0xbfe0000006067828 */ /* 0x001fe20000000000 */
        /* <DEDUP_REMOVED lines=14> */
[----:B------:R-:W0:Y:S02]  /*67c0*/  F2F.F64.F32 R4, R9 ;  /* 0x0000000900047310 */ /* 0x000e240000201800 */
[----:B0-----:R-:W-:-:S10]  /*67d0*/  DMUL R4, R4, R6 ;  /* 0x0000000604047228 */ /* 0x001fd40000000000 */
[----:B------:R0:W0:Y:S01]  /*67e0*/  F2F.F32.F64 R4, R4 ;  /* 0x0000000400047310 */ /* 0x0000220000301000 */
[----:B------:R-:W-:Y:S05]  /*67f0*/  @!P0 BRA `(.L_x_33) ;  /* 0x0000000000cc8947 */ /* 0x000fea0003800000 */
[----:B------:R-:W-:-:S13]  /*6800*/  FSETP.NEU.AND P4, PT, |R16|, +INF , PT ;  /* 0x7f8000001000780b */ /* 0x000fda0003f8d200 */
[----:B------:R-:W-:Y:S01]  /*6810*/  @!P4 FMUL R13, RZ, R16 ;  /* 0x00000010ff0dc220 */ /* 0x000fe20000400000 */
[----:B------:R-:W-:Y:S01]  /*6820*/  @!P4 IMAD.MOV.U32 R8, RZ, RZ, RZ ;  /* 0x000000ffff08c224 */ /* 0x000fe200078e00ff */
[----:B------:R-:W-:Y:S06]  /*6830*/  @!P4 BRA `(.L_x_33) ;  /* 0x0000000000bcc947 */ /* 0x000fec0003800000 */
[----:B------:R-:W-:Y:S01]  /*6840*/  IMAD.SHL.U32 R6, R16, 0x100, RZ ;  /* 0x0000010010067824 */ /* 0x000fe200078e00ff */
[----:B------:R-:W-:Y:S01]  /*6850*/  MOV R15, RZ ;  /* 0x000000ff000f7202 */ /* 0x000fe20000000f00 */
[----:B0-----:R-:W-:Y:S02]  /*6860*/  IMAD.MOV.U32 R5, RZ, RZ, RZ ;  /* 0x000000ffff057224 */ /* 0x001fe400078e00ff */
[----:B------:R-:W-:Y:S01]  /*6870*/  IMAD.MOV.U32 R9, RZ, RZ, RZ ;  /* 0x000000ffff097224 */ /* 0x000fe200078e00ff */
[----:B------:R-:W-:-:S07]  /*6880*/  LOP3.LUT R25, R6, 0x80000000, RZ, 0xfc, !PT ;  /* 0x8000000006197812 */ /* 0x000fce00078efcff */
.L_x_34:
        /* <DEDUP_REMOVED lines=42> */
.L_x_33:
[----:B------:R-:W-:Y:S01]  /*6b30*/  FMUL R6, R13, R13 ;  /* 0x0000000d0d067220 */ /* 0x000fe20000400000 */
[C---:B------:R-:W-:Y:S02]  /*6b40*/  LOP3.LUT R7, R8.reuse, 0x1, RZ, 0xc0, !PT ;  /* 0x0000000108077812 */ /* 0x040fe400078ec0ff */
[----:B------:R-:W-:Y:S01]  /*6b50*/  LOP3.LUT P5, RZ, R8, 0x2, RZ, 0xc0, !PT ;  /* 0x0000000208ff7812 */ /* 0x000fe200078ac0ff */
[----:B0-----:R-:W-:Y:S01]  /*6b60*/  FFMA R5, R6, R10, -0.0013887860113754868507 ;  /* 0xbab607ed06057423 */ /* 0x001fe2000000000a */
        /* <DEDUP_REMOVED lines=19> */
[----:B------:R-:W-:Y:S01]  /*6ca0*/  MOV R14, RZ ;  /* 0x000000ff000e7202 */ /* 0x000fe20000000f00 */
[----:B------:R-:W-:Y:S02]  /*6cb0*/  IMAD.MOV.U32 R13, RZ, RZ, RZ ;  /* 0x000000ffff0d7224 */ /* 0x000fe400078e00ff */
[----:B------:R-:W-:Y:S01]  /*6cc0*/  IMAD.MOV.U32 R5, RZ, RZ, RZ ;  /* 0x000000ffff057224 */ /* 0x000fe200078e00ff */
[----:B------:R-:W-:-:S07]  /*6cd0*/  LOP3.LUT R25, R6, 0x80000000, RZ, 0xfc, !PT ;  /* 0x8000000006197812 */ /* 0x000fce00078efcff */
.L_x_36:
        /* <DEDUP_REMOVED lines=26> */
[----:B---3--:R-:W-:Y:S02]  /*6e80*/  @P1 SHF.L.W.U32.HI R6, R5, R7, R6 ;  /* 0x0000000705061219 */ /* 0x008fe40000010e06 */
[--C-:B-----5:R-:W-:Y:S02]  /*6e90*/  SHF.R.U32.HI R14, RZ, 0x1e, R13.reuse ;  /* 0x0000001eff0e7819 */ /* 0x120fe4000001160d */
        /* <DEDUP_REMOVED lines=14> */
.L_x_35:
        /* <DEDUP_REMOVED lines=16> */
[----:B------:R-:W0:Y:S02]  /*7080*/  F2F.F64.F32 R6, R14 ;  /* 0x0000000e00067310 */ /* 0x000e240000201800 */
[----:B0-----:R-:W-:Y:S01]  /*7090*/  DMUL R6, R6, R8 ;  /* 0x0000000806067228 */ /* 0x001fe20000000000 */
[----:B------:R-:W-:-:S05]  /*70a0*/  IMAD.MOV.U32 R8, RZ, RZ, R19 ;  /* 0x000000ffff087224 */ /* 0x000fca00078e0013 */
[----:B------:R0:W0:Y:S01]  /*70b0*/  F2F.F32.F64 R5, R6 ;  /* 0x0000000600057310 */ /* 0x0000220000301000 */
[----:B------:R-:W-:Y:S05]  /*70c0*/  @!P0 BRA `(.L_x_37) ;  /* 0x0000000000c88947 */ /* 0x000fea0003800000 */
[----:B------:R-:W-:-:S13]  /*70d0*/  FSETP.NEU.AND P1, PT, |R16|, +INF , PT ;  /* 0x7f8000001000780b */ /* 0x000fda0003f2d200 */
[----:B------:R-:W-:Y:S01]  /*70e0*/  @!P1 FMUL R8, RZ, R16 ;  /* 0x00000010ff089220 */ /* 0x000fe20000400000 */
[----:B------:R-:W-:Y:S01]  /*70f0*/  @!P1 IMAD.MOV.U32 R13, RZ, RZ, RZ ;  /* 0x000000ffff0d9224 */ /* 0x000fe200078e00ff */
[----:B------:R-:W-:Y:S06]  /*7100*/  @!P1 BRA `(.L_x_37) ;  /* 0x0000000000b89947 */ /* 0x000fec0003800000 */
[----:B0-----:R-:W-:Y:S02]  /*7110*/  SHF.L.U32 R6, R16, 0x8, RZ ;  /* 0x0000000810067819 */ /* 0x001fe400000006ff */
[----:B------:R-:W-:Y:S01]  /*7120*/  CS2R R8, SRZ ;  /* 0x0000000000087805 */ /* 0x000fe2000001ff00 */
[----:B------:R-:W-:Y:S01]  /*7130*/  IMAD.MOV.U32 R15, RZ, RZ, RZ ;  /* 0x000000ffff0f7224 */ /* 0x000fe200078e00ff */
[----:B------:R-:W-:-:S07]  /*7140*/  LOP3.LUT R25, R6, 0x80000000, RZ, 0xfc, !PT ;  /* 0x8000000006197812 */ /* 0x000fce00078efcff */
.L_x_38:
        /* <DEDUP_REMOVED lines=42> */
.L_x_37:
[----:B0-----:R-:W-:Y:S01]  /*73f0*/  FMUL R6, R8, R8 ;  /* 0x0000000808067220 */ /* 0x001fe20000400000 */
[C---:B------:R-:W-:Y:S01]  /*7400*/  LOP3.LUT R9, R13.reuse, 0x1, RZ, 0xc0, !PT ;  /* 0x000000010d097812 */ /* 0x040fe200078ec0ff */
[----:B------:R-:W-:Y:S02]  /*7410*/  VIADD R13, R13, 0x1 ;  /* 0x000000010d0d7836 */ /* 0x000fe40000000000 */
[----:B------:R-:W-:Y:S01]  /*7420*/  FFMA R7, R6, R10, -0.0013887860113754868507 ;  /* 0xbab607ed06077423 */ /* 0x000fe2000000000a */
[----:B------:R-:W-:Y:S02]  /*7430*/  ISETP.NE.U32.AND P1, PT, R9, 0x1, PT ;  /* 0x000000010900780c */ /* 0x000fe40003f25070 */
[----:B------:R-:W-:Y:S02]  /*7440*/  LOP3.LUT P4, RZ, R13, 0x2, RZ, 0xc0, !PT ;  /* 0x000000020dff7812 */ /* 0x000fe4000788c0ff */
[----:B------:R-:W-:Y:S02]  /*7450*/  FSEL R7, R7, -0.00019574658654164522886, P1 ;  /* 0xb94d415307077808 */ /* 0x000fe40000800000 */
[----:B------:R-:W-:-:S02]  /*7460*/  FSEL R9, R11, 0.0083327032625675201416, P1 ;  /* 0x3c0885e40b097808 */ /* 0x000fc40000800000 */
[----:B------:R-:W-:Y:S02]  /*7470*/  FSEL R31, R8, 1, !P1 ;  /* 0x3f800000081f7808 */ /* 0x000fe40004800000 */
[----:B------:R-:W-:Y:S01]  /*7480*/  FSEL R14, -R12, -0.16666662693023681641, P1 ;  /* 0xbe2aaaa80c0e7808 */ /* 0x000fe20000800100 */
[C---:B------:R-:W-:Y:S01]  /*7490*/  FFMA R7, R6.reuse, R7, R9 ;  /* 0x0000000706077223 */ /* 0x040fe20000000009 */
[----:B------:R-:W-:Y:S02]  /*74a0*/  IMAD.MOV.U32 R9, RZ, RZ, R22 ;  /* 0x000000ffff097224 */ /* 0x000fe400078e0016 */
[C---:B------:R-:W-:Y:S01]  /*74b0*/  FFMA R8, R6.reuse, R31, RZ ;  /* 0x0000001f06087223 */ /* 0x040fe200000000ff */
[----:B------:R-:W-:-:S04]  /*74c0*/  FFMA R7, R6, R7, R14 ;  /* 0x0000000706077223 */ /* 0x000fc8000000000e */
        /* <DEDUP_REMOVED lines=8> */
[----:B------:R-:W-:Y:S01]  /*7550*/  SHF.L.U32 R6, R21, 0x8, RZ ;  /* 0x0000000815067819 */ /* 0x000fe200000006ff */
[----:B------:R-:W-:Y:S02]  /*7560*/  IMAD.MOV.U32 R13, RZ, RZ, RZ ;  /* 0x000000ffff0d7224 */ /* 0x000fe400078e00ff */
[----:B------:R-:W-:Y:S01]  /*7570*/  IMAD.MOV.U32 R15, RZ, RZ, RZ ;  /* 0x000000ffff0f7224 */ /* 0x000fe200078e00ff */
[----:B------:R-:W-:Y:S01]  /*7580*/  LOP3.LUT R33, R6, 0x80000000, RZ, 0xfc, !PT ;  /* 0x8000000006217812 */ /* 0x000fe200078efcff */
[----:B------:R-:W-:-:S07]  /*7590*/  IMAD.MOV.U32 R9, RZ, RZ, RZ ;  /* 0x000000ffff097224 */ /* 0x000fce00078e00ff */
.L_x_40:
        /* <DEDUP_REMOVED lines=42> */
.L_x_39:
[----:B------:R-:W-:Y:S01]  /*7840*/  FMUL R6, R9, R9 ;  /* 0x0000000909067220 */ /* 0x000fe20000400000 */
[C---:B------:R-:W-:Y:S02]  /*7850*/  LOP3.LUT R13, R8.reuse, 0x1, RZ, 0xc0, !PT ;  /* 0x00000001080d7812 */ /* 0x040fe400078ec0ff */
[----:B------:R-:W-:Y:S01]  /*7860*/  LOP3.LUT P4, RZ, R8, 0x2, RZ, 0xc0, !PT ;  /* 0x0000000208ff7812 */ /* 0x000fe2000788c0ff */
[----:B------:R-:W-:Y:S01]  /*7870*/  FFMA R7, R6, R10, -0.0013887860113754868507 ;  /* 0xbab607ed06077423 */ /* 0x000fe2000000000a */
[----:B------:R-:W-:-:S04]  /*7880*/  ISETP.NE.U32.AND P1, PT, R13, 0x1, PT ;  /* 0x000000010d00780c */ /* 0x000fc80003f25070 */
[----:B------:R-:W-:Y:S02]  /*7890*/  FSEL R7, R7, -0.00019574658654164522886, !P1 ;  /* 0xb94d415307077808 */ /* 0x000fe40004800000 */
[----:B------:R-:W-:Y:S02]  /*78a0*/  FSEL R13, R11, 0.0083327032625675201416, !P1 ;  /* 0x3c0885e40b0d7808 */ /* 0x000fe40004800000 */
[----:B------:R-:W-:Y:S02]  /*78b0*/  FSEL R9, R9, 1, P1 ;  /* 0x3f80000009097808 */ /* 0x000fe40000800000 */
[----:B------:R-:W-:Y:S01]  /*78c0*/  FSEL R14, -R12, -0.16666662693023681641, !P1 ;  /* 0xbe2aaaa80c0e7808 */ /* 0x000fe20004800100 */
[C---:B------:R-:W-:Y:S01]  /*78d0*/  FFMA R7, R6.reuse, R7, R13 ;  /* 0x0000000706077223 */ /* 0x040fe2000000000d */
[----:B------:R-:W-:Y:S02]  /*78e0*/  IMAD.MOV.U32 R13, RZ, RZ, R22 ;  /* 0x000000ffff0d7224 */ /* 0x000fe400078e0016 */
[C---:B------:R-:W-:Y:S01]  /*78f0*/  FFMA R8, R6.reuse, R9, RZ ;  /* 0x0000000906087223 */ /* 0x040fe200000000ff */
[----:B------:R-:W-:Y:S01]  /*7900*/  FFMA R7, R6, R7, R14 ;  /* 0x0000000706077223 */ /* 0x000fe2000000000e */
[----:B------:R-:W-:-:S03]  /*7910*/  IMAD.MOV.U32 R14, RZ, RZ, R23 ;  /* 0x000000ffff0e7224 */ /* 0x000fc600078e0017 */
[----:B------:R-:W-:-:S04]  /*7920*/  FFMA R9, R8, R7, R9 ;  /* 0x0000000708097223 */ /* 0x000fc80000000009 */
        /* <DEDUP_REMOVED lines=11> */
.L_x_42:
        /* <DEDUP_REMOVED lines=31> */
[C---:B------:R-:W-:Y:S02]  /*7bd0*/  LOP3.LUT R8, R14.reuse, R21, RZ, 0x3c, !PT ;  /* 0x000000150e087212 */ /* 0x040fe400078e3cff */
        /* <DEDUP_REMOVED lines=10> */
.L_x_41:
[----:B------:R-:W-:Y:S01]  /*7c80*/  FADD R8, R30, R30 ;  /* 0x0000001e1e087221 */ /* 0x000fe20000000000 */
[----:B------:R-:W-:Y:S01]  /*7c90*/  FMUL R7, R13, R13 ;  /* 0x0000000d0d077220 */ /* 0x000fe20000400000 */
[----:B------:R-:W-:Y:S02]  /*7ca0*/  LOP3.LUT R24, R14, 0x1, RZ, 0xc0, !PT ;  /* 0x000000010e187812 */ /* 0x000fe400078ec0ff */
[----:B------:R-:W-:Y:S01]  /*7cb0*/  FMUL R15, R8, 0.63661974668502807617 ;  /* 0x3f22f983080f7820 */ /* 0x000fe20000400000 */
[----:B------:R-:W-:Y:S01]  /*7cc0*/  FFMA R6, R7, R10, -0.0013887860113754868507 ;  /* 0xbab607ed07067423 */ /* 0x000fe2000000000a */
[----:B------:R-:W-:Y:S02]  /*7cd0*/  ISETP.NE.U32.AND P1, PT, R24, 0x1, PT ;  /* 0x000000011800780c */ /* 0x000fe40003f25070 */
[----:B------:R-:W-:Y:S02]  /*7ce0*/  FSETP.GE.AND P4, PT, |R8|, 105615, PT ;  /* 0x47ce47800800780b */ /* 0x000fe40003f86200 */
[----:B------:R-:W0:Y:S01]  /*7cf0*/  F2I.NTZ R15, R15 ;  /* 0x0000000f000f7305 */ /* 0x000e220000203100 */
[----:B------:R-:W-:-:S02]  /*7d00*/  FSEL R6, R6, -0.00019574658654164522886, !P1 ;  /* 0xb94d415306067808 */ /* 0x000fc40004800000 */
[----:B------:R-:W-:Y:S02]  /*7d10*/  FSEL R24, R11, 0.0083327032625675201416, !P1 ;  /* 0x3c0885e40b187808 */ /* 0x000fe40004800000 */
[----:B------:R-:W-:-:S03]  /*7d20*/  FSEL R32, -R12, -0.16666662693023681641, !P1 ;  /* 0xbe2aaaa80c207808 */ /* 0x000fc60004800100 */
[----:B------:R-:W-:Y:S01]  /*7d30*/  FFMA R24, R7, R6, R24 ;  /* 0x0000000607187223 */ /* 0x000fe20000000018 */
[----:B------:R-:W-:Y:S02]  /*7d40*/  FSEL R6, R13, 1, P1 ;  /* 0x3f8000000d067808 */ /* 0x000fe40000800000 */
[----:B------:R-:W-:Y:S01]  /*7d50*/  LOP3.LUT P1, RZ, R14, 0x2, RZ, 0xc0, !PT ;  /* 0x000000020eff7812 */ /* 0x000fe2000782c0ff */
[C---:B------:R-:W-:Y:S02]  /*7d60*/  FFMA R24, R7.reuse, R24, R32 ;  /* 0x0000001807187223 */ /* 0x040fe40000000020 */
[----:B------:R-:W-:Y:S01]  /*7d70*/  FFMA R7, R7, R6, RZ ;  /* 0x0000000607077223 */ /* 0x000fe200000000ff */
[----:B0-----:R-:W-:-:S03]  /*7d80*/  I2FP.F32.S32 R13, R15 ;  /* 0x0000000f000d7245 */ /* 0x001fc60000201400 */
[----:B------:R-:W-:Y:S02]  /*7d90*/  FFMA R6, R7, R24, R6 ;  /* 0x0000001807067223 */ /* 0x000fe40000000006 */
[----:B------:R-:W-:-:S04]  /*7da0*/  FFMA R14, R13, -1.5707962512969970703, R8 ;  /* 0xbfc90fda0d0e7823 */ /* 0x000fc80000000008 */
[----:B------:R-:W-:Y:S01]  /*7db0*/  FFMA R14, R13, -7.5497894158615963534e-08, R14 ;  /* 0xb3a221680d0e7823 */ /* 0x000fe2000000000e */
[----:B------:R-:W-:-:S03]  /*7dc0*/  @P1 FADD R6, RZ, -R6 ;  /* 0x80000006ff061221 */ /* 0x000fc60000000000 */
[----:B------:R-:W-:Y:S01]  /*7dd0*/  FFMA R13, R13, -5.3903029534742383927e-15, R14 ;  /* 0xa7c234c50d0d7823 */ /* 0x000fe2000000000e */
[----:B------:R-:W-:Y:S01]  /*7de0*/  FMUL R9, R9, R6 ;  /* 0x0000000609097220 */ /* 0x000fe20000400000 */
[----:B------:R-:W-:Y:S06]  /*7df0*/  @!P4 BRA `(.L_x_43) ;  /* 0x0000000000c8c947 */ /* 0x000fec0003800000 */
[----:B------:R-:W-:-:S13]  /*7e00*/  FSETP.NEU.AND P1, PT, |R8|, +INF , PT ;  /* 0x7f8000000800780b */ /* 0x000fda0003f2d200 */
[----:B------:R-:W-:Y:S01]  /*7e10*/  @!P1 FMUL R13, RZ, R8 ;  /* 0x00000008ff0d9220 */ /* 0x000fe20000400000 */
[----:B------:R-:W-:Y:S01]  /*7e20*/  @!P1 IMAD.MOV.U32 R15, RZ, RZ, RZ ;  /* 0x000000ffff0f9224 */ /* 0x000fe200078e00ff */
[----:B------:R-:W-:Y:S06]  /*7e30*/  @!P1 BRA `(.L_x_43) ;  /* 0x0000000000b89947 */ /* 0x000fec0003800000 */
[----:B------:R-:W-:Y:S02]  /*7e40*/  SHF.L.U32 R24, R8, 0x8, RZ ;  /* 0x0000000808187819 */ /* 0x000fe400000006ff */
[----:B------:R-:W-:Y:S01]  /*7e50*/  CS2R R14, SRZ ;  /* 0x00000000000e7805 */ /* 0x000fe2000001ff00 */
[----:B------:R-:W-:Y:S01]  /*7e60*/  IMAD.MOV.U32 R13, RZ, RZ, RZ ;  /* 0x000000ffff0d7224 */ /* 0x000fe200078e00ff */
[----:B------:R-:W-:-:S07]  /*7e70*/  LOP3.LUT R24, R24, 0x80000000, RZ, 0xfc, !PT ;  /* 0x8000000018187812 */ /* 0x000fce00078efcff */
.L_x_44:
        /* <DEDUP_REMOVED lines=20> */
[----:B------:R-:W3:Y:S01]  /*7fc0*/  @P1 LDL R7, [R24+0x10] ;  /* 0x0000100018071983 */ /* 0x000ee20000100800 */
[----:B------:R-:W-:Y:S01]  /*7fd0*/  LOP3.LUT R15, R15, 0x1f, RZ, 0xc0, !PT ;  /* 0x0000001f0f0f7812 */ /* 0x000fe200078ec0ff */
[----:B------:R-:W-:Y:S01]  /*7fe0*/  UMOV UR10, 0x54442d19 ;  /* 0x54442d19000a7882 */ /* 0x000fe20000000000 */
[----:B------:R-:W-:-:S02]  /*7ff0*/  UMOV UR11, 0x3bf921fb ;  /* 0x3bf921fb000b7882 */ /* 0x000fc40000000000 */
[-C--:B--2---:R-:W-:Y:S02]  /*8000*/  @P1 SHF.L.W.U32.HI R13, R6, R15.reuse, R13 ;  /* 0x0000000f060d1219 */ /* 0x084fe40000010e0d */
[----:B---3--:R-:W-:Y:S02]  /*8010*/  @P1 SHF.L.W.U32.HI R6, R7, R15, R6 ;  /* 0x0000000f07061219 */ /* 0x008fe40000010e06 */
[----:B------:R-:W-:Y:S02]  /*8020*/  ISETP.GE.AND P1, PT, R8, RZ, PT ;  /* 0x000000ff0800720c */ /* 0x000fe40003f26270 */
[C-C-:B------:R-:W-:Y:S01]  /*8030*/  SHF.L.W.U32.HI R15, R6.reuse, 0x2, R13.reuse ;  /* 0x00000002060f7819 */ /* 0x140fe20000010e0d */
[----:B------:R-:W-:Y:S01]  /*8040*/  IMAD.SHL.U32 R6, R6, 0x4, RZ ;  /* 0x0000000406067824 */ /* 0x000fe200078e00ff */
[----:B-----5:R-:W-:Y:S02]  /*8050*/  SHF.R.U32.HI R14, RZ, 0x1e, R13 ;  /* 0x0000001eff0e7819 */ /* 0x020fe4000001160d */
[----:B------:R-:W-:-:S02]  /*8060*/  SHF.R.S32.HI R7, RZ, 0x1f, R15 ;  /* 0x0000001fff077819 */ /* 0x000fc4000001140f */
[----:B------:R-:W-:Y:S02]  /*8070*/  LOP3.LUT R8, R15, R8, RZ, 0x3c, !PT ;  /* 0x000000080f087212 */ /* 0x000fe400078e3cff */
[C---:B------:R-:W-:Y:S02]  /*8080*/  LOP3.LUT R6, R7.reuse, R6, RZ, 0x3c, !PT ;  /* 0x0000000607067212 */ /* 0x040fe400078e3cff */
[----:B------:R-:W-:Y:S02]  /*8090*/  LOP3.LUT R7, R7, R15, RZ, 0x3c, !PT ;  /* 0x0000000f07077212 */ /* 0x000fe400078e3cff */
[----:B------:R-:W-:Y:S02]  /*80a0*/  LEA.HI R15, R15, R14, RZ, 0x1 ;  /* 0x0000000e0f0f7211 */ /* 0x000fe400078f08ff */
[----:B------:R-:W-:Y:S02]  /*80b0*/  ISETP.GE.AND P4, PT, R8, RZ, PT ;  /* 0x000000ff0800720c */ /* 0x000fe40003f86270 */
[----:B------:R-:W2:Y:S01]  /*80c0*/  I2F.F64.S64 R6, R6 ;  /* 0x0000000600067312 */ /* 0x000ea20000301c00 */
[----:B------:R-:W-:-:S04]  /*80d0*/  IMAD.MOV R8, RZ, RZ, -R15 ;  /* 0x000000ffff087224 */ /* 0x000fc800078e0a0f */
[----:B------:R-:W-:Y:S01]  /*80e0*/  @!P1 IMAD.MOV.U32 R15, RZ, RZ, R8 ;  /* 0x000000ffff0f9224 */ /* 0x000fe200078e0008 */
[----:B--2---:R-:W-:-:S06]  /*80f0*/  DMUL R6, R6, UR10 ;  /* 0x0000000a06067c28 */ /* 0x004fcc0008000000 */
[----:B------:R-:W2:Y:S02]  /*8100*/  F2F.F32.F64 R24, R6 ;  /* 0x0000000600187310 */ /* 0x000ea40000301000 */
[----:B--2---:R-:W-:-:S07]  /*8110*/  FSEL R13, -R24, R24, !P4 ;  /* 0x00000018180d7208 */ /* 0x004fce0006000100 */
.L_x_43:
        /* <DEDUP_REMOVED lines=26> */
.L_x_46:
[----:B------:R-:W5:Y:S02]  /*82c0*/  LDC.64 R8, c[0x4][RZ] ;  /* 0x01000000ff087b82 */ /* 0x000f640000000a00 */
[----:B-----5:R-:W-:-:S06]  /*82d0*/  IMAD.WIDE.U32 R8, R15, 0x4, R8 ;  /* 0x000000040f087825 */ /* 0x020fcc00078e0008 */
[----:B------:R-:W5:Y:S01]  /*82e0*/  LDG.E.CONSTANT R8, desc[UR12][R8.64] ;  /* 0x0000000c08087981 */ /* 0x000f62000c1e9900 */
[C---:B0-----:R-:W-:Y:S01]  /*82f0*/  LEA R24, R15.reuse, UR30, 0x2 ;  /* 0x0000001e0f187c11 */ /* 0x041fe2000f8e10ff */
[----:B------:R-:W-:-:S05]  /*8300*/  VIADD R15, R15, 0x1 ;  /* 0x000000010f0f7836 */ /* 0x000fca0000000000 */
[----:B------:R-:W-:Y:S01]  /*8310*/  ISETP.NE.AND P0, PT, R15, 0x6, PT ;  /* 0x000000060f00780c */ /* 0x000fe20003f05270 */
[----:B-----5:R-:W-:-:S03]  /*8320*/  IMAD.WIDE.U32 R8, R8, R7, RZ ;  /* 0x0000000708087225 */ /* 0x020fc600078e00ff */
[----:B0-----:R-:W-:-:S05]  /*8330*/  IADD3 R25, P1, PT, R8, R14, RZ ;  /* 0x0000000e08197210 */ /* 0x001fca0007f3e0ff */
        /* <DEDUP_REMOVED lines=28> */
[----:B------:R-:W2:Y:S01]  /*8500*/  I2F.F64.S64 R8, R8 ;  /* 0x0000000800087312 */ /* 0x000ea20000301c00 */
[----:B------:R-:W-:-:S04]  /*8510*/  IMAD.MOV R7, RZ, RZ, -R13 ;  /* 0x000000ffff077224 */ /* 0x000fc800078e0a0d */
[----:B------:R-:W-:Y:S01]  /*8520*/  @!P1 IMAD.MOV.U32 R13, RZ, RZ, R7 ;  /* 0x000000ffff0d9224 */ /* 0x000fe200078e0007 */
[----:B--2---:R-:W-:-:S06]  /*8530*/  DMUL R8, R8, UR10 ;  /* 0x0000000a08087c28 */ /* 0x004fcc0008000000 */
[----:B------:R-:W2:Y:S02]  /*8540*/  F2F.F32.F64 R15, R8 ;  /* 0x00000008000f7310 */ /* 0x000ea40000301000 */
[----:B--2---:R-:W-:-:S07]  /*8550*/  FSEL R7, -R15, R15, !P0 ;  /* 0x0000000f0f077208 */ /* 0x004fce0004000100 */
.L_x_45:
        /* <DEDUP_REMOVED lines=9> */
[----:B0-----:R-:W-:Y:S01]  /*85f0*/  FSEL R24, -R12, -0.16666662693023681641, !P0 ;  /* 0xbe2aaaa80c187808 */ /* 0x001fe20004000100 */
[----:B------:R-:W-:Y:S01]  /*8600*/  FFMA R9, R8, R9, R15 ;  /* 0x0000000908097223 */ /* 0x000fe2000000000f */
[----:B------:R-:W-:Y:S01]  /*8610*/  FSETP.GE.AND P0, PT, |R30|, 105615, PT ;  /* 0x47ce47801e00780b */ /* 0x000fe20003f06200 */
[----:B------:R-:W-:Y:S01]  /*8620*/  FFMA R14, R8, R7, RZ ;  /* 0x00000007080e7223 */ /* 0x000fe200000000ff */
[----:B------:R-:W-:-:S02]  /*8630*/  IMAD.MOV.U32 R15, RZ, RZ, R18 ;  /* 0x000000ffff0f7224 */ /* 0x000fc400078e0012 */
[----:B------:R-:W-:-:S04]  /*8640*/  FFMA R9, R8, R9, R24 ;  /* 0x0000000908097223 */ /* 0x000fc80000000018 */
        /* <DEDUP_REMOVED lines=11> */
.L_x_48:
[----:B0-----:R-:W0:Y:S02]  /*8700*/  LDC.64 R8, c[0x4][RZ] ;  /* 0x01000000ff087b82 */ /* 0x001e240000000a00 */
[----:B0-----:R-:W-:-:S06]  /*8710*/  IMAD.WIDE.U32 R8, R25, 0x4, R8 ;  /* 0x0000000419087825 */ /* 0x001fcc00078e0008 */
[----:B------:R-:W5:Y:S01]  /*8720*/  LDG.E.CONSTANT R8, desc[UR12][R8.64] ;  /* 0x0000000c08087981 */ /* 0x000f62000c1e9900 */
[C---:B------:R-:W-:Y:S02]  /*8730*/  LEA R24, R25.reuse, UR30, 0x2 ;  /* 0x0000001e19187c11 */ /* 0x040fe4000f8e10ff */
[----:B------:R-:W-:-:S04]  /*8740*/  IADD3 R25, PT, PT, R25, 0x1, RZ ;  /* 0x0000000119197810 */ /* 0x000fc80007ffe0ff */
        /* <DEDUP_REMOVED lines=37> */
.L_x_47:
[----:B------:R-:W-:Y:S01]  /*89a0*/  FMUL R9, R13, R13 ;  /* 0x0000000d0d097220 */ /* 0x000fe20000400000 */
        /* <DEDUP_REMOVED lines=15> */
[----:B------:R-:W-:-:S04]  /*8aa0*/  @P1 FADD R8, RZ, -R8 ;  /* 0x80000008ff081221 */ /* 0x000fc80000000000 */
[----:B------:R-:W-:Y:S01]  /*8ab0*/  FMUL R7, R7, -R8 ;  /* 0x8000000807077220 */ /* 0x000fe20000400000 */
        /* <DEDUP_REMOVED lines=9> */
.L_x_50:
        /* <DEDUP_REMOVED lines=27> */
[C-C-:B0-----:R-:W-:Y:S01]  /*8d00*/  SHF.L.W.U32.HI R24, R8.reuse, 0x2, R13.reuse ;  /* 0x0000000208187819 */ /* 0x141fe20000010e0d */
        /* <DEDUP_REMOVED lines=14> */
.L_x_49:
        /* <DEDUP_REMOVED lines=19> */
[----:B------:R-:W-:Y:S02]  /*8f20*/  IMAD.SHL.U32 R14, R21, 0x100, RZ ;  /* 0x00000100150e7824 */ /* 0x000fe400078e00ff */
[----:B------:R-:W-:Y:S02]  /*8f30*/  IMAD.MOV.U32 R15, RZ, RZ, RZ ;  /* 0x000000ffff0f7224 */ /* 0x000fe400078e00ff */
[----:B------:R-:W-:Y:S01]  /*8f40*/  IMAD.MOV.U32 R23, RZ, RZ, RZ ;  /* 0x000000ffff177224 */ /* 0x000fe200078e00ff */
[----:B------:R-:W-:Y:S01]  /*8f50*/  LOP3.LUT R14, R14, 0x80000000, RZ, 0xfc, !PT ;  /* 0x800000000e0e7812 */ /* 0x000fe200078efcff */
[----:B------:R-:W-:-:S07]  /*8f60*/  IMAD.MOV.U32 R25, RZ, RZ, RZ ;  /* 0x000000ffff197224 */ /* 0x000fce00078e00ff */
.L_x_52:
[----:B0-----:R-:W0:Y:S02]  /*8f70*/  LDC.64 R8, c[0x4][RZ] ;  /* 0x01000000ff087b82 */ /* 0x001e240000000a00 */
[----:B0-----:R-:W-:-:S06]  /*8f80*/  IMAD.WIDE.U32 R8, R25, 0x4, R8 ;  /* 0x0000000419087825 */ /* 0x001fcc00078e0008 */
[----:B------:R-:W5:Y:S01]  /*8f90*/  LDG.E.CONSTANT R9, desc[UR12][R8.64] ;  /* 0x0000000c08097981 */ /* 0x000f62000c1e9900 */
[C---:B------:R-:W-:Y:S01]  /*8fa0*/  LEA R22, R25.reuse, UR30, 0x2 ;  /* 0x0000001e19167c11 */ /* 0x040fe2000f8e10ff */
[----:B------:R-:W-:-:S05]  /*8fb0*/  VIADD R25, R25, 0x1 ;  /* 0x0000000119197836 */ /* 0x000fca0000000000 */
[----:B------:R-:W-:Y:S01]  /*8fc0*/  ISETP.NE.AND P0, PT, R25, 0x6, PT ;  /* 0x000000061900780c */ /* 0x000fe20003f05270 */
[----:B-----5:R-:W-:-:S03]  /*8fd0*/  IMAD.WIDE.U32 R8, R9, R14, RZ ;  /* 0x0000000e09087225 */ /* 0x020fc600078e00ff */
[----:B------:R-:W-:-:S04]  /*8fe0*/  IADD3 R33, P1, PT, R8, R15, RZ ;  /* 0x0000000f08217210 */ /* 0x000fc80007f3e0ff */
[----:B------:R-:W-:Y:S01]  /*8ff0*/  IADD3.X R15, PT, PT, R9, R23, RZ, P1, !PT ;  /* 0x00000017090f7210 */ /* 0x000fe20000ffe4ff */
[----:B------:R0:W-:Y:S04]  /*9000*/  STL [R22], R33 ;  /* 0x0000002116007387 */ /* 0x0001e80000100800 */
        /* <DEDUP_REMOVED lines=17> */
[C---:B------:R-:W-:Y:S01]  /*9120*/  SHF.L.W.U32.HI R22, R9.reuse, 0x2, R14 ;  /* 0x0000000209167819 */ /* 0x040fe20000010e0e */
[----:B------:R-:W-:-:S03]  /*9130*/  IMAD.SHL.U32 R9, R9, 0x4, RZ ;  /* 0x0000000409097824 */ /* 0x000fc600078e00ff */
[----:B------:R-:W-:Y:S02]  /*9140*/  SHF.R.S32.HI R23, RZ, 0x1f, R22 ;  /* 0x0000001fff177819 */ /* 0x000fe40000011416 */
[----:B------:R-:W-:Y:S02]  /*9150*/  LOP3.LUT R21, R22, R21, RZ, 0x3c, !PT ;  /* 0x0000001516157212 */ /* 0x000fe400078e3cff */
[C---:B------:R-:W-:Y:S02]  /*9160*/  LOP3.LUT R8, R23.reuse, R9, RZ, 0x3c, !PT ;  /* 0x0000000917087212 */ /* 0x040fe400078e3cff */
[----:B------:R-:W-:Y:S02]  /*9170*/  LOP3.LUT R9, R23, R22, RZ, 0x3c, !PT ;  /* 0x0000001617097212 */ /* 0x000fe400078e3cff */
[----:B------:R-:W-:Y:S02]  /*9180*/  SHF.R.U32.HI R23, RZ, 0x1e, R14 ;  /* 0x0000001eff177819 */ /* 0x000fe4000001160e */
[----:B------:R-:W-:-:S02]  /*9190*/  ISETP.GE.AND P0, PT, R21, RZ, PT ;  /* 0x000000ff1500720c */ /* 0x000fc40003f06270 */
[----:B------:R-:W2:Y:S01]  /*91a0*/  I2F.F64.S64 R8, R8 ;  /* 0x0000000800087312 */ /* 0x000ea20000301c00 */
[----:B------:R-:W-:-:S05]  /*91b0*/  LEA.HI R23, R22, R23, RZ, 0x1 ;  /* 0x0000001716177211 */ /* 0x000fca00078f08ff */
[----:B------:R-:W-:-:S04]  /*91c0*/  IMAD.MOV R14, RZ, RZ, -R23 ;  /* 0x000000ffff0e7224 */ /* 0x000fc800078e0a17 */
[----:B------:R-:W-:Y:S01]  /*91d0*/  @!P1 IMAD.MOV.U32 R23, RZ, RZ, R14 ;  /* 0x000000ffff179224 */ /* 0x000fe200078e000e */
[----:B--2---:R-:W-:-:S06]  /*91e0*/  DMUL R8, R8, UR10 ;  /* 0x0000000a08087c28 */ /* 0x004fcc0008000000 */
[----:B0-----:R-:W0:Y:S02]  /*91f0*/  F2F.F32.F64 R15, R8 ;  /* 0x00000008000f7310 */ /* 0x001e240000301000 */
[----:B0-----:R-:W-:-:S07]  /*9200*/  FSEL R22, -R15, R15, !P0 ;  /* 0x0000000f0f167208 */ /* 0x001fce0004000100 */
.L_x_51:
[----:B------:R-:W-:Y:S01]  /*9210*/  FMUL R9, R22, R22 ;  /* 0x0000001616097220 */ /* 0x000fe20000400000 */
[C---:B------:R-:W-:Y:S01]  /*9220*/  LOP3.LUT R8, R23.reuse, 0x1, RZ, 0xc0, !PT ;  /* 0x0000000117087812 */ /* 0x040fe200078ec0ff */
[----:B------:R-:W-:Y:S01]  /*9230*/  @!P3 DMUL R32, RZ, UR8 ;  /* 0x00000008ff20bc28 */ /* 0x000fe20008000000 */
[----:B------:R-:W-:Y:S01]  /*9240*/  LOP3.LUT P1, RZ, R23, 0x2, RZ, 0xc0, !PT ;  /* 0x0000000217ff7812 */ /* 0x000fe2000782c0ff */
[----:B------:R-:W-:Y:S01]  /*9250*/  FFMA R10, R9, R10, -0.0013887860113754868507 ;  /* 0xbab607ed090a7423 */ /* 0x000fe2000000000a */
[----:B------:R-:W-:Y:S01]  /*9260*/  ISETP.NE.U32.AND P0, PT, R8, 0x1, PT ;  /* 0x000000010800780c */ /* 0x000fe20003f05070 */
[----:B------:R-:W-:-:S03]  /*9270*/  @!P3 IMAD.MOV.U32 R24, RZ, RZ, RZ ;  /* 0x000000ffff18b224 */ /* 0x000fc600078e00ff */
[----:B------:R-:W-:Y:S02]  /*9280*/  FSEL R8, R11, 0.0083327032625675201416, !P0 ;  /* 0x3c0885e40b087808 */ /* 0x000fe40004000000 */
[----:B------:R-:W-:Y:S02]  /*9290*/  FSEL R10, R10, -0.00019574658654164522886, !P0 ;  /* 0xb94d41530a0a7808 */ /* 0x000fe40004000000 */
[----:B------:R-:W-:Y:S02]  /*92a0*/  FSEL R22, R22, 1, P0 ;  /* 0x3f80000016167808 */ /* 0x000fe40000000000 */
[----:B------:R-:W-:Y:S01]  /*92b0*/  FSEL R15, -R12, -0.16666662693023681641, !P0 ;  /* 0xbe2aaaa80c0f7808 */ /* 0x000fe20004000100 */
[C---:B------:R-:W-:Y:S02]  /*92c0*/  FFMA R8, R9.reuse, R10, R8 ;  /* 0x0000000a09087223 */ /* 0x040fe40000000008 */
[C---:B------:R-:W-:Y:S02]  /*92d0*/  FFMA R11, R9.reuse, R22, RZ ;  /* 0x00000016090b7223 */ /* 0x040fe400000000ff */
[----:B------:R-:W-:-:S04]  /*92e0*/  FFMA R8, R9, R8, R15 ;  /* 0x0000000809087223 */ /* 0x000fc8000000000f */
[----:B------:R-:W-:-:S04]  /*92f0*/  FFMA R8, R11, R8, R22 ;  /* 0x000000080b087223 */ /* 0x000fc80000000016 */
[----:B------:R-:W-:-:S04]  /*9300*/  @P1 FADD R8, RZ, -R8 ;  /* 0x80000008ff081221 */ /* 0x000fc80000000000 */
[----:B------:R-:W-:Y:S01]  /*9310*/  FMUL R21, R13, -R8 ;  /* 0x800000080d157220 */ /* 0x000fe20000400000 */
[----:B------:R-:W-:Y:S06]  /*9320*/  @!P3 BRA `(.L_x_53) ;  /* 0x000000000058b947 */ /* 0x000fec0003800000 */
[----:B------:R-:W-:Y:S01]  /*9330*/  IMAD.MOV.U32 R8, RZ, RZ, 0x6dc9c883 ;  /* 0x6dc9c883ff087424 */ /* 0x000fe200078e00ff */
[----:B------:R-:W-:Y:S01]  /*9340*/  UMOV UR10, 0x33145c00 ;  /* 0x33145c00000a7882 */ /* 0x000fe20000000000 */
[----:B------:R-:W-:Y:S01]  /*9350*/  IMAD.MOV.U32 R9, RZ, RZ, 0x3fe45f30 ;  /* 0x3fe45f30ff097424 */ /* 0x000fe200078e00ff */
[----:B------:R-:W-:Y:S01]  /*9360*/  UMOV UR11, 0x3c91a626 ;  /* 0x3c91a626000b7882 */ /* 0x000fe20000000000 */
[----:B------:R-:W-:Y:S02]  /*9370*/  IMAD.MOV.U32 R32, RZ, RZ, 0x54442d18 ;  /* 0x54442d18ff207424 */ /* 0x000fe400078e00ff */
[----:B------:R-:W-:Y:S02]  /*9380*/  IMAD.MOV.U32 R33, RZ, RZ, 0x3ff921fb ;  /* 0x3ff921fbff217424 */ /* 0x000fe400078e00ff */
[----:B------:R-:W-:-:S06]  /*9390*/  DMUL R8, R8, UR8 ;  /* 0x0000000808087c28 */ /* 0x000fcc0008000000 */
[----:B------:R0:W5:Y:S02]  /*93a0*/  F2I.F64 R24, R8 ;  /* 0x0000000800187311 */ /* 0x0001640000301100 */
[----:B0-----:R-:W-:Y:S02]  /*93b0*/  IMAD.U32 R8, RZ, RZ, UR8 ;  /* 0x00000008ff087e24 */ /* 0x001fe4000f8e00ff */
[----:B------:R-:W-:-:S04]  /*93c0*/  IMAD.U32 R9, RZ, RZ, UR9 ;  /* 0x00000009ff097e24 */ /* 0x000fc8000f8e00ff */
[----:B-----5:R-:W0:Y:S02]  /*93d0*/  I2F.F64 R10, R24 ;  /* 0x00000018000a7312 */ /* 0x020e240000201c00 */
[----:B------:R-:W-:Y:S02]  /*93e0*/  DSETP.GE.AND P0, PT, |R8|, 2.14748364800000000000e+09, PT ;  /* 0x41e000000800742a */ /* 0x000fe40003f06200 */
[----:B0-----:R-:W-:-:S08]  /*93f0*/  DFMA R32, R10, -R32, UR8 ;  /* 0x000000080a207e2b */ /* 0x001fd00008000820 */
        /* <DEDUP_REMOVED lines=8> */
[----:B-1234-:R-:W-:Y:S05]  /*9480*/  CALL.REL.NOINC `($_Z12gre_epg_cudaPfS_S_S_S_S_S_iii$__internal_trig_reduction_slowpathd) ;  /* 0x0000007000687944 */ /* 0x01efea0003c00000 */
.L_x_53:
[----:B------:R-:W0:Y:S01]  /*9490*/  LDCU.64 UR8, c[0x4][0x10] ;  /* 0x01000200ff0877ac */ /* 0x000e220008000a00 */
[----:B------:R-:W-:-:S04]  /*94a0*/  SHF.L.U32 R8, R24, 0x6, RZ ;  /* 0x0000000618087819 */ /* 0x000fc800000006ff */
[----:B------:R-:W-:-:S04]  /*94b0*/  LOP3.LUT R8, R8, 0x40, RZ, 0xc0, !PT ;  /* 0x0000004008087812 */ /* 0x000fc800078ec0ff */
[----:B0-----:R-:W-:-:S05]  /*94c0*/  IADD3 R12, P0, PT, R8, UR8, RZ ;  /* 0x00000008080c7c10 */ /* 0x001fca000ff1e0ff */
[----:B------:R-:W-:-:S05]  /*94d0*/  IMAD.X R13, RZ, RZ, UR9, P0 ;  /* 0x00000009ff0d7e24 */ /* 0x000fca00080e06ff */
[----:B------:R-:W5:Y:S01]  /*94e0*/  LDG.E.128.CONSTANT R8, desc[UR12][R12.64] ;  /* 0x0000000c0c087981 */ /* 0x000f62000c1e9d00 */
[----:B------:R-:W-:Y:S01]  /*94f0*/  LOP3.LUT R14, R24, 0x1, RZ, 0xc0, !PT ;  /* 0x00000001180e7812 */ /* 0x000fe200078ec0ff */
[----:B------:R-:W-:Y:S01]  /*9500*/  IMAD.MOV.U32 R15, RZ, RZ, 0x3da8ff83 ;  /* 0x3da8ff83ff0f7424 */ /* 0x000fe200078e00ff */
[----:B------:R-:W-:Y:S02]  /*9510*/  DMUL R22, R32, R32 ;  /* 0x0000002020167228 */ /* 0x000fe40000000000 */
[----:B------:R-:W-:Y:S01]  /*9520*/  ISETP.NE.U32.AND P0, PT, R14, 0x1, PT ;  /* 0x000000010e00780c */ /* 0x000fe20003f05070 */
[----:B------:R-:W-:-:S03]  /*9530*/  IMAD.MOV.U32 R14, RZ, RZ, 0x20fd8164 ;  /* 0x20fd8164ff0e7424 */ /* 0x000fc600078e00ff */
[----:B------:R-:W-:Y:S02]  /*9540*/  FSEL R15, -R15, 0.11223486810922622681, !P0 ;  /* 0x3de5db650f0f7808 */ /* 0x000fe40004000100 */
[----:B------:R-:W-:-:S06]  /*9550*/  FSEL R14, R14, -8.06006814911005101289e+34, !P0 ;  /* 0xf9785eba0e0e7808 */ /* 0x000fcc0004000000 */
[----:B-----5:R-:W-:-:S08]  /*9560*/  DFMA R8, R22, R14, R8 ;  /* 0x0000000e1608722b */ /* 0x020fd00000000008 */
[C---:B------:R-:W-:Y:S02]  /*9570*/  DFMA R34, R22.reuse, R8, R10 ;  /* 0x000000081622722b */ /* 0x040fe4000000000a */
[----:B------:R-:W5:Y:S04]  /*9580*/  LDG.E.128.CONSTANT R8, desc[UR12][R12.64+0x10] ;  /* 0x0000100c0c087981 */ /* 0x000f68000c1e9d00 */
[----:B------:R-:W2:Y:S02]  /*9590*/  LDG.E.128.CONSTANT R12, desc[UR12][R12.64+0x20] ;  /* 0x0000200c0c0c7981 */ /* 0x000ea4000c1e9d00 */
[----:B-----5:R-:W-:-:S08]  /*95a0*/  DFMA R8, R22, R34, R8 ;  /* 0x000000221608722b */ /* 0x020fd00000000008 */
[----:B------:R-:W-:-:S08]  /*95b0*/  DFMA R8, R22, R8, R10 ;  /* 0x000000081608722b */ /* 0x000fd0000000000a */
[C---:B--2---:R-:W-:Y:S01]  /*95c0*/  DFMA R8, R22.reuse, R8, R12 ;  /* 0x000000081608722b */ /* 0x044fe2000000000c */
[----:B------:R-:W0:Y:S07]  /*95d0*/  F2F.F64.F32 R12, R21 ;  /* 0x00000015000c7310 */ /* 0x000e2e0000201800 */
[----:B------:R-:W-:-:S08]  /*95e0*/  DFMA R8, R22, R8, R14 ;  /* 0x000000081608722b */ /* 0x000fd0000000000e */
[----:B------:R-:W-:Y:S02]  /*95f0*/  DFMA R32, R8, R32, R32 ;  /* 0x000000200820722b */ /* 0x000fe40000000020 */
[----:B------:R-:W-:-:S10]  /*9600*/  DFMA R8, R22, R8, 1 ;  /* 0x3ff000001608742b */ /* 0x000fd40000000008 */
[----:B------:R-:W-:Y:S02]  /*9610*/  FSEL R8, R8, R32, !P0 ;  /* 0x0000002008087208 */ /* 0x000fe40004000000 */
[----:B------:R-:W-:Y:S02]  /*9620*/  FSEL R9, R9, R33, !P0 ;  /* 0x0000002109097208 */ /* 0x000fe40004000000 */
[----:B------:R-:W-:-:S04]  /*9630*/  LOP3.LUT P0, RZ, R24, 0x2, RZ, 0xc0, !PT ;  /* 0x0000000218ff7812 */ /* 0x000fc8000780c0ff */
[----:B------:R-:W-:-:S10]  /*9640*/  DADD R10, RZ, -R8 ;  /* 0x00000000ff0a7229 */ /* 0x000fd40000000808 */
[----:B------:R-:W-:Y:S01]  /*9650*/  FSEL R8, R8, R10, !P0 ;  /* 0x0000000a08087208 */ /* 0x000fe20004000000 */
[----:B------:R-:W-:Y:S01]  /*9660*/  IMAD.MOV.U32 R10, RZ, RZ, R19 ;  /* 0x000000ffff0a7224 */ /* 0x000fe200078e0013 */
[----:B------:R-:W-:Y:S02]  /*9670*/  FSEL R9, R9, R11, !P0 ;  /* 0x0000000b09097208 */ /* 0x000fe40004000000 */
[----:B------:R-:W-:-:S04]  /*9680*/  FSETP.GE.AND P0, PT, |R16|, 105615, PT ;  /* 0x47ce47801000780b */ /* 0x000fc80003f06200 */
[----:B0-----:R-:W-:Y:S01]  /*9690*/  DMUL R8, R12, R8 ;  /* 0x000000080c087228 */ /* 0x001fe20000000000 */
[----:B------:R-:W-:-:S05]  /*96a0*/  IMAD.MOV.U32 R13, RZ, RZ, R20 ;  /* 0x000000ffff0d7224 */ /* 0x000fca00078e0014 */
[----:B------:R0:W2:Y:S03]  /*96b0*/  F2F.F32.F64 R38, R8 ;  /* 0x0000000800267310 */ /* 0x0000a60000301000 */
[----:B------:R-:W-:Y:S05]  /*96c0*/  @!P0 BRA `(.L_x_54) ;  /* 0x0000000000c88947 */ /* 0x000fea0003800000 */
[----:B------:R-:W-:-:S13]  /*96d0*/  FSETP.NEU.AND P1, PT, |R16|, +INF , PT ;  /* 0x7f8000001000780b */ /* 0x000fda0003f2d200 */
[----:B------:R-:W-:Y:S01]  /*96e0*/  @!P1 FMUL R10, RZ, R16 ;  /* 0x00000010ff0a9220 */ /* 0x000fe20000400000 */
[----:B------:R-:W-:Y:S01]  /*96f0*/  @!P1 IMAD.MOV.U32 R13, RZ, RZ, RZ ;  /* 0x000000ffff0d9224 */ /* 0x000fe200078e00ff */
[----:B------:R-:W-:Y:S06]  /*9700*/  @!P1 BRA `(.L_x_54) ;  /* 0x0000000000b89947 */ /* 0x000fec0003800000 */
[----:B0-----:R-:W-:Y:S01]  /*9710*/  IMAD.SHL.U32 R8, R16, 0x100, RZ ;  /* 0x0000010010087824 */ /* 0x001fe200078e00ff */
[----:B------:R-:W-:Y:S01]  /*9720*/  CS2R R10, SRZ ;  /* 0x00000000000a7805 */ /* 0x000fe2000001ff00 */
[----:B------:R-:W-:-:S03]  /*9730*/  IMAD.MOV.U32 R15, RZ, RZ, RZ ;  /* 0x000000ffff0f7224 */ /* 0x000fc600078e00ff */
[----:B------:R-:W-:-:S07]  /*9740*/  LOP3.LUT R21, R8, 0x80000000, RZ, 0xfc, !PT ;  /* 0x8000000008157812 */ /* 0x000fce00078efcff */
.L_x_55:
        /* <DEDUP_REMOVED lines=28> */
[C---:B------:R-:W-:Y:S02]  /*9910*/  SHF.L.W.U32.HI R13, R8.reuse, 0x2, R11 ;  /* 0x00000002080d7819 */ /* 0x040fe40000010e0b */
[----:B------:R-:W-:Y:S02]  /*9920*/  SHF.L.U32 R8, R8, 0x2, RZ ;  /* 0x0000000208087819 */ /* 0x000fe400000006ff */
[----:B------:R-:W-:-:S02]  /*9930*/  SHF.R.S32.HI R9, RZ, 0x1f, R13 ;  /* 0x0000001fff097819 */ /* 0x000fc4000001140d */
[----:B------:R-:W-:Y:S02]  /*9940*/  LOP3.LUT R11, R13, R16, RZ, 0x3c, !PT ;  /* 0x000000100d0b7212 */ /* 0x000fe400078e3cff */
[C---:B------:R-:W-:Y:S02]  /*9950*/  LOP3.LUT R8, R9.reuse, R8, RZ, 0x3c, !PT ;  /* 0x0000000809087212 */ /* 0x040fe400078e3cff */
[----:B------:R-:W-:Y:S02]  /*9960*/  LOP3.LUT R9, R9, R13, RZ, 0x3c, !PT ;  /* 0x0000000d09097212 */ /* 0x000fe400078e3cff */
        /* <DEDUP_REMOVED lines=8> */
.L_x_54:
[----:B------:R-:W-:Y:S02]  /*99f0*/  IMAD.MOV.U32 R34, RZ, RZ, 0x37cbac00 ;  /* 0x37cbac00ff227424 */ /* 0x000fe400078e00ff */
[----:B0-----:R-:W-:Y:S01]  /*9a00*/  FMUL R8, R10, R10 ;  /* 0x0000000a0a087220 */ /* 0x001fe20000400000 */
[C---:B------:R-:W-:Y:S01]  /*9a10*/  LOP3.LUT R11, R13.reuse, 0x1, RZ, 0xc0, !PT ;  /* 0x000000010d0b7812 */ /* 0x040fe200078ec0ff */
[----:B------:R-:W-:Y:S01]  /*9a20*/  IMAD.MOV.U32 R33, RZ, RZ, 0x3d2aaabb ;  /* 0x3d2aaabbff217424 */ /* 0x000fe200078e00ff */
[----:B------:R-:W-:Y:S01]  /*9a30*/  LOP3.LUT P2, RZ, R13, 0x2, RZ, 0xc0, !PT ;  /* 0x000000020dff7812 */ /* 0x000fe2000784c0ff */
[----:B------:R-:W-:Y:S01]  /*9a40*/  FFMA R9, R8, R34, -0.0013887860113754868507 ;  /* 0xbab607ed08097423 */ /* 0x000fe20000000022 */
[----:B------:R-:W-:Y:S01]  /*9a50*/  ISETP.NE.U32.AND P1, PT, R11, 0x1, PT ;  /* 0x000000010b00780c */ /* 0x000fe20003f25070 */
[----:B------:R-:W-:-:S03]  /*9a60*/  IMAD.MOV.U32 R32, RZ, RZ, 0x3effffff ;  /* 0x3effffffff207424 */ /* 0x000fc600078e00ff */
[----:B------:R-:W-:Y:S02]  /*9a70*/  FSEL R9, R9, -0.00019574658654164522886, !P1 ;  /* 0xb94d415309097808 */ /* 0x000fe40004800000 */
[----:B------:R-:W-:Y:S02]  /*9a80*/  FSEL R11, R33, 0.0083327032625675201416, !P1 ;  /* 0x3c0885e4210b7808 */ /* 0x000fe40004800000 */
[----:B------:R-:W-:Y:S02]  /*9a90*/  FSEL R37, R10, 1, P1 ;  /* 0x3f8000000a257808 */ /* 0x000fe40000800000 */
[----:B------:R-:W-:Y:S01]  /*9aa0*/  FSEL R12, -R32, -0.16666662693023681641, !P1 ;  /* 0xbe2aaaa8200c7808 */ /* 0x000fe20004800100 */
[----:B------:R-:W-:Y:S01]  /*9ab0*/  FFMA R9, R8, R9, R11 ;  /* 0x0000000908097223 */ /* 0x000fe2000000000b */
[----:B------:R-:W-:Y:S01]  /*9ac0*/  FSETP.GE.AND P1, PT, |R30|, 105615, PT ;  /* 0x47ce47801e00780b */ /* 0x000fe20003f26200 */
[----:B------:R-:W-:Y:S01]  /*9ad0*/  FFMA R10, R8, R37, RZ ;  /* 0x00000025080a7223 */ /* 0x000fe200000000ff */
[----:B------:R-:W-:-:S02]  /*9ae0*/  IMAD.MOV.U32 R11, RZ, RZ, R18 ;  /* 0x000000ffff0b7224 */ /* 0x000fc400078e0012 */
        /* <DEDUP_REMOVED lines=13> */
.L_x_57:
        /* <DEDUP_REMOVED lines=30> */
[----:B0-----:R-:W-:Y:S02]  /*9da0*/  SHF.R.S32.HI R14, RZ, 0x1f, R11 ;  /* 0x0000001fff0e7819 */ /* 0x001fe4000001140b */
        /* <DEDUP_REMOVED lines=11> */
.L_x_56:
        /* <DEDUP_REMOVED lines=8> */
[----:B------:R-:W-:Y:S01]  /*9ee0*/  FSEL R8, R10, 1, !P2 ;  /* 0x3f8000000a087808 */ /* 0x000fe20005000000 */
[----:B------:R-:W-:Y:S01]  /*9ef0*/  IMAD.MOV.U32 R10, RZ, RZ, R19 ;  /* 0x000000ffff0a7224 */ /* 0x000fe200078e0013 */
[----:B------:R-:W-:Y:S01]  /*9f00*/  FSEL R13, -R32, -0.16666662693023681641, P2 ;  /* 0xbe2aaaa8200d7808 */ /* 0x000fe20001000100 */
        /* <DEDUP_REMOVED lines=16> */
.L_x_59:
        /* <DEDUP_REMOVED lines=42> */
.L_x_58:
        /* <DEDUP_REMOVED lines=26> */
.L_x_61:
        /* <DEDUP_REMOVED lines=14> */
[----:B------:R-:W-:Y:S02]  /*a530*/  LOP3.LUT P2, RZ, R13, 0x1f, RZ, 0xc0, !PT ;  /* 0x0000001f0dff7812 */ /* 0x000fe4000784c0ff */
[----:B------:R-:W-:-:S04]  /*a540*/  IADD3 R8, PT, PT, R8, -0x80, RZ ;  /* 0xffffff8008087810 */ /* 0x000fc80007ffe0ff */
        /* <DEDUP_REMOVED lines=26> */
.L_x_60:
[----:B------:R-:W-:Y:S01]  /*a6f0*/  FMUL R9, R12, R12 ;  /* 0x0000000c0c097220 */ /* 0x000fe20000400000 */
[C---:B------:R-:W-:Y:S01]  /*a700*/  LOP3.LUT R14, R13.reuse, 0x1, RZ, 0xc0, !PT ;  /* 0x000000010d0e7812 */ /* 0x040fe200078ec0ff */
[----:B------:R-:W-:Y:S01]  /*a710*/  VIADD R13, R13, 0x1 ;  /* 0x000000010d0d7836 */ /* 0x000fe20000000000 */
[----:B0-----:R-:W-:Y:S01]  /*a720*/  DMUL R10, R10, -0.5 ;  /* 0xbfe000000a0a7828 */ /* 0x001fe20000000000 */
[----:B------:R-:W-:Y:S01]  /*a730*/  FFMA R8, R9, R34, -0.0013887860113754868507 ;  /* 0xbab607ed09087423 */ /* 0x000fe20000000022 */
[----:B------:R-:W-:Y:S02]  /*a740*/  ISETP.NE.U32.AND P2, PT, R14, 0x1, PT ;  /* 0x000000010e00780c */ /* 0x000fe40003f45070 */
[----:B------:R-:W-:Y:S02]  /*a750*/  LOP3.LUT P3, RZ, R13, 0x2, RZ, 0xc0, !PT ;  /* 0x000000020dff7812 */ /* 0x000fe4000786c0ff */
[----:B------:R-:W-:Y:S02]  /*a760*/  FSEL R8, R8, -0.00019574658654164522886, P2 ;  /* 0xb94d415308087808 */ /* 0x000fe40001000000 */
[----:B------:R-:W-:-:S02]  /*a770*/  FSEL R14, R33, 0.0083327032625675201416, P2 ;  /* 0x3c0885e4210e7808 */ /* 0x000fc40001000000 */
[----:B------:R-:W-:-:S03]  /*a780*/  FSEL R13, -R32, -0.16666662693023681641, P2 ;  /* 0xbe2aaaa8200d7808 */ /* 0x000fc60001000100 */
[----:B------:R-:W-:Y:S01]  /*a790*/  FFMA R14, R9, R8, R14 ;  /* 0x00000008090e7223 */ /* 0x000fe2000000000e */
[----:B------:R-:W-:-:S03]  /*a7a0*/  FSEL R8, R12, 1, !P2 ;  /* 0x3f8000000c087808 */ /* 0x000fc60005000000 */
[C---:B------:R-:W-:Y:S02]  /*a7b0*/  FFMA R13, R9.reuse, R14, R13 ;  /* 0x0000000e090d7223 */ /* 0x040fe4000000000d */
[----:B------:R-:W-:-:S04]  /*a7c0*/  FFMA R9, R9, R8, RZ ;  /* 0x0000000809097223 */ /* 0x000fc800000000ff */
[----:B------:R-:W-:-:S04]  /*a7d0*/  FFMA R13, R9, R13, R8 ;  /* 0x0000000d090d7223 */ /* 0x000fc80000000008 */
[----:B------:R-:W-:-:S04]  /*a7e0*/  @P3 FADD R13, RZ, -R13 ;  /* 0x8000000dff0d3221 */ /* 0x000fc80000000000 */
[----:B------:R-:W0:Y:S02]  /*a7f0*/  F2F.F64.F32 R8, R13 ;  /* 0x0000000d00087310 */ /* 0x000e240000201800 */
[----:B0-----:R-:W-:-:S06]  /*a800*/  DMUL R8, R8, R10 ;  /* 0x0000000a08087228 */ /* 0x001fcc0000000000 */
[----:B------:R0:W0:Y:S01]  /*a810*/  F2F.F32.F64 R36, R8 ;  /* 0x0000000800247310 */ /* 0x0000220000301000 */
        /* <DEDUP_REMOVED lines=9> */
.L_x_63:
        /* <DEDUP_REMOVED lines=18> */
[----:B0-----:R-:W5:Y:S04]  /*a9d0*/  LDL R10, [R13+0x18] ;  /* 0x000018000d0a7983 */ /* 0x001f680000100800 */
        /* <DEDUP_REMOVED lines=12> */
[----:B------:R-:W-:Y:S02]  /*aaa0*/  LEA.HI R20, R11, R10, RZ, 0x1 ;  /* 0x0000000a0b147211 */ /* 0x000fe400078f08ff */
[C---:B------:R-:W-:Y:S02]  /*aab0*/  LOP3.LUT R8, R14.reuse, R9, RZ, 0x3c, !PT ;  /* 0x000000090e087212 */ /* 0x040fe400078e3cff */
[----:B------:R-:W-:-:S02]  /*aac0*/  LOP3.LUT R9, R14, R11, RZ, 0x3c, !PT ;  /* 0x0000000b0e097212 */ /* 0x000fc400078e3cff */
[----:B------:R-:W-:Y:S02]  /*aad0*/  LOP3.LUT R16, R11, R16, RZ, 0x3c, !PT ;  /* 0x000000100b107212 */ /* 0x000fe400078e3cff */
[----:B------:R-:W-:Y:S02]  /*aae0*/  IADD3 R10, PT, PT, -R20, RZ, RZ ;  /* 0x000000ff140a7210 */ /* 0x000fe40007ffe1ff */
[----:B------:R-:W0:Y:S01]  /*aaf0*/  I2F.F64.S64 R8, R8 ;  /* 0x0000000800087312 */ /* 0x000e220000301c00 */
[----:B------:R-:W-:Y:S02]  /*ab00*/  ISETP.GE.AND P0, PT, R16, RZ, PT ;  /* 0x000000ff1000720c */ /* 0x000fe40003f06270 */
[----:B------:R-:W-:Y:S01]  /*ab10*/  @!P2 IMAD.MOV.U32 R20, RZ, RZ, R10 ;  /* 0x000000ffff14a224 */ /* 0x000fe200078e000a */
[----:B0-----:R-:W-:-:S06]  /*ab20*/  DMUL R8, R8, UR8 ;  /* 0x0000000808087c28 */ /* 0x001fcc0008000000 */
[----:B------:R-:W0:Y:S02]  /*ab30*/  F2F.F32.F64 R19, R8 ;  /* 0x0000000800137310 */ /* 0x000e240000301000 */
[----:B0-----:R-:W-:-:S07]  /*ab40*/  FSEL R19, -R19, R19, !P0 ;  /* 0x0000001313137208 */ /* 0x001fce0004000100 */
.L_x_62:
[----:B0-----:R-:W-:Y:S01]  /*ab50*/  FMUL R8, R19, R19 ;  /* 0x0000001313087220 */ /* 0x001fe20000400000 */
        /* <DEDUP_REMOVED lines=23> */
.L_x_65:
        /* <DEDUP_REMOVED lines=27> */
[--C-:B------:R-:W-:Y:S02]  /*ae80*/  SHF.R.U32.HI R18, RZ, 0x1e, R13.reuse ;  /* 0x0000001eff127819 */ /* 0x100fe4000001160d */
[C---:B------:R-:W-:Y:S01]  /*ae90*/  SHF.L.W.U32.HI R15, R10.reuse, 0x2, R13 ;  /* 0x000000020a0f7819 */ /* 0x040fe20000010e0d */
[----:B------:R-:W-:-:S03]  /*aea0*/  IMAD.SHL.U32 R10, R10, 0x4, RZ ;  /* 0x000000040a0a7824 */ /* 0x000fc600078e00ff */
[----:B------:R-:W-:Y:S02]  /*aeb0*/  SHF.R.S32.HI R11, RZ, 0x1f, R15 ;  /* 0x0000001fff0b7819 */ /* 0x000fe4000001140f */
[----:B0-----:R-:W-:Y:S02]  /*aec0*/  LOP3.LUT R12, R15, R30, RZ, 0x3c, !PT ;  /* 0x0000001e0f0c7212 */ /* 0x001fe400078e3cff */
        /* <DEDUP_REMOVED lines=10> */
.L_x_64:
[----:B------:R-:W-:Y:S01]  /*af70*/  FMUL R10, R17, R17 ;  /* 0x00000011110a7220 */ /* 0x000fe20000400000 */
[C---:B------:R-:W-:Y:S01]  /*af80*/  LOP3.LUT R12, R18.reuse, 0x1, RZ, 0xc0, !PT ;  /* 0x00000001120c7812 */ /* 0x040fe200078ec0ff */
[----:B------:R-:W-:Y:S01]  /*af90*/  VIADD R18, R18, 0x1 ;  /* 0x0000000112127836 */ /* 0x000fe20000000000 */
[----:B0-----:R-:W-:Y:S01]  /*afa0*/  DMUL R8, R8, 0.5 ;  /* 0x3fe0000008087828 */ /* 0x001fe20000000000 */
[----:B------:R-:W-:Y:S01]  /*afb0*/  FFMA R11, R10, R34, -0.0013887860113754868507 ;  /* 0xbab607ed0a0b7423 */ /* 0x000fe20000000022 */
[----:B------:R-:W-:Y:S01]  /*afc0*/  ISETP.NE.U32.AND P0, PT, R12, 0x1, PT ;  /* 0x000000010c00780c */ /* 0x000fe20003f05070 */
[----:B------:R-:W-:Y:S01]  /*afd0*/  UISETP.NE.AND UP0, UPT, UR4, URZ, UPT ;  /* 0x000000ff0400728c */ /* 0x000fe2000bf05270 */
[----:B------:R-:W-:Y:S01]  /*afe0*/  LOP3.LUT P1, RZ, R18, 0x2, RZ, 0xc0, !PT ;  /* 0x0000000212ff7812 */ /* 0x000fe2000782c0ff */
[----:B------:R-:W-:Y:S01]  /*aff0*/  UMOV UR5, URZ ;  /* 0x000000ff00057c82 */ /* 0x000fe20008000000 */
[----:B------:R-:W-:Y:S02]  /*b000*/  FSEL R11, R11, -0.00019574658654164522886, P0 ;  /* 0xb94d41530b0b7808 */ /* 0x000fe40000000000 */
[----:B------:R-:W-:-:S02]  /*b010*/  FSEL R13, R33, 0.0083327032625675201416, P0 ;  /* 0x3c0885e4210d7808 */ /* 0x000fc40000000000 */
[----:B------:R-:W-:Y:S02]  /*b020*/  FSEL R17, R17, 1, !P0 ;  /* 0x3f80000011117808 */ /* 0x000fe40004000000 */
[----:B------:R-:W-:Y:S01]  /*b030*/  FSEL R14, -R32, -0.16666662693023681641, P0 ;  /* 0xbe2aaaa8200e7808 */ /* 0x000fe20000000100 */
[C---:B------:R-:W-:Y:S02]  /*b040*/  FFMA R11, R10.reuse, R11, R13 ;  /* 0x0000000b0a0b7223 */ /* 0x040fe4000000000d */
[C---:B------:R-:W-:Y:S02]  /*b050*/  FFMA R12, R10.reuse, R17, RZ ;  /* 0x000000110a0c7223 */ /* 0x040fe400000000ff */
[----:B------:R-:W-:-:S04]  /*b060*/  FFMA R11, R10, R11, R14 ;  /* 0x0000000b0a0b7223 */ /* 0x000fc8000000000e */
[----:B------:R-:W-:-:S04]  /*b070*/  FFMA R11, R12, R11, R17 ;  /* 0x0000000b0c0b7223 */ /* 0x000fc80000000011 */
[----:B------:R-:W-:-:S06]  /*b080*/  @P1 FADD R11, RZ, -R11 ;  /* 0x8000000bff0b1221 */ /* 0x000fcc0000000000 */
[----:B------:R-:W0:Y:S02]  /*b090*/  F2F.F64.F32 R10, R11 ;  /* 0x0000000b000a7310 */ /* 0x000e240000201800 */
[----:B0-----:R-:W-:-:S06]  /*b0a0*/  DMUL R8, R10, R8 ;  /* 0x000000080a087228 */ /* 0x001fcc0000000000 */
[----:B------:R0:W0:Y:S01]  /*b0b0*/  F2F.F32.F64 R35, R8 ;  /* 0x0000000800237310 */ /* 0x0000220000301000 */
[----:B------:R-:W-:Y:S05]  /*b0c0*/  BRA.U !UP0, `(.L_x_66) ;  /* 0x0000000908007547 */ /* 0x000fea000b800000 */
[----:B------:R-:W-:-:S05]  /*b0d0*/  UMOV UR5, URZ ;  /* 0x000000ff00057c82 */ /* 0x000fca0008000000 */
.L_x_67:
[----:B------:R-:W-:-:S09]  /*b0e0*/  ULEA UR8, UR5, UR30, 0x2 ;  /* 0x0000001e05087291 */ /* 0x000fd2000f8e10ff */
[----:B0-----:R-:W5:Y:S04]  /*b0f0*/  LDL.64 R8, [UR8+0x6080] ;  /* 0x00608008ff087983 */ /* 0x001f680008100a00 */
[----:B------:R-:W2:Y:S04]  /*b100*/  LDL.64 R10, [UR8+0x20] ;  /* 0x00002008ff0a7983 */ /* 0x000ea80008100a00 */
[----:B------:R-:W3:Y:S04]  /*b110*/  LDL.64 R12, [UR8+0x80a0] ;  /* 0x0080a008ff0c7983 */ /* 0x000ee80008100a00 */
[----:B------:R-:W4:Y:S01]  /*b120*/  LDL.64 R14, [UR8+0x2040] ;  /* 0x00204008ff0e7983 */ /* 0x000f220008100a00 */
[----:B-----5:R-:W-:-:S04]  /*b130*/  FMUL R16, RZ, R8 ;  /* 0x00000008ff107220 */ /* 0x020fc80000400000 */
[-C--:B--2---:R-:W-:Y:S01]  /*b140*/  FFMA R16, R29, R10.reuse, -R16 ;  /* 0x0000000a1d107223 */ /* 0x084fe20000000810 */
[----:B------:R-:W-:Y:S01]  /*b150*/  FMUL R18, RZ, R10 ;  /* 0x0000000aff127220 */ /* 0x000fe20000400000 */
[----:B---3--:R-:W-:-:S03]  /*b160*/  FMUL R17, R6, R12 ;  /* 0x0000000c06117220 */ /* 0x008fc60000400000 */
[----:B------:R-:W-:Y:S01]  /*b170*/  FFMA R18, R29, R8, R18 ;  /* 0x000000081d127223 */ /* 0x000fe20000000012 */
[----:B------:R-:W-:Y:S01]  /*b180*/  FADD R16, RZ, R16 ;  /* 0x00000010ff107221 */ /* 0x000fe20000000000 */
[-C--:B----4-:R-:W-:Y:S01]  /*b190*/  FMUL R19, R6, R14.reuse ;  /* 0x0000000e06137220 */ /* 0x090fe20000400000 */
[C---:B------:R-:W-:Y:S01]  /*b1a0*/  FFMA R17, R28.reuse, R14, -R17 ;  /* 0x0000000e1c117223 */ /* 0x040fe20000000811 */
[----:B------:R-:W-:Y:S02]  /*b1b0*/  FADD R18, RZ, R18 ;  /* 0x00000012ff127221 */ /* 0x000fe40000000000 */
[----:B------:R-:W-:Y:S01]  /*b1c0*/  FFMA R19, R28, R12, R19 ;  /* 0x0000000c1c137223 */ /* 0x000fe20000000013 */
[----:B------:R-:W-:Y:S01]  /*b1d0*/  FADD R20, R16, R17 ;  /* 0x0000001110147221 */ /* 0x000fe20000000000 */
[----:B------:R-:W-:Y:S02]  /*b1e0*/  FMUL R17, R38, R8 ;  /* 0x0000000826117220 */ /* 0x000fe40000400000 */
[----:B------:R-:W-:Y:S01]  /*b1f0*/  FADD R22, R18, R19 ;  /* 0x0000001312167221 */ /* 0x000fe20000000000 */
[----:B------:R-:W-:Y:S01]  /*b200*/  FMUL R19, RZ, R12 ;  /* 0x0000000cff137220 */ /* 0x000fe20000400000 */
[----:B------:R-:W-:-:S03]  /*b210*/  FFMA R17, R26, R10, -R17 ;  /* 0x0000000a1a117223 */ /* 0x000fc60000000811 */
[-C--:B------:R-:W-:Y:S01]  /*b220*/  FFMA R24, R2, R14.reuse, -R19 ;  /* 0x0000000e02187223 */ /* 0x080fe20000000813 */
[----:B------:R-:W-:Y:S01]  /*b230*/  FADD R17, RZ, R17 ;  /* 0x00000011ff117221 */ /* 0x000fe20000000000 */
[----:B------:R-:W-:-:S03]  /*b240*/  FMUL R19, RZ, R14 ;  /* 0x0000000eff137220 */ /* 0x000fc60000400000 */
[----:B------:R-:W-:Y:S01]  /*b250*/  FADD R24, R17, R24 ;  /* 0x0000001811187221 */ /* 0x000fe20000000000 */
[----:B------:R-:W-:Y:S01]  /*b260*/  FMUL R17, R38, R10 ;  /* 0x0000000a26117220 */ /* 0x000fe20000400000 */
[----:B------:R-:W-:Y:S02]  /*b270*/  FFMA R16, R2, R12, R19 ;  /* 0x0000000c02107223 */ /* 0x000fe40000000013 */
[----:B------:R-:W2:Y:S01]  /*b280*/  LDL.64 R18, [UR8+0x4060] ;  /* 0x00406008ff127983 */ /* 0x000ea20008100a00 */
[----:B------:R-:W-:-:S04]  /*b290*/  FFMA R17, R26, R8, R17 ;  /* 0x000000081a117223 */ /* 0x000fc80000000011 */
[----:B------:R-:W-:-:S04]  /*b2a0*/  FADD R17, RZ, R17 ;  /* 0x00000011ff117221 */ /* 0x000fc80000000000 */
[----:B------:R-:W-:Y:S01]  /*b2b0*/  FADD R21, R17, R16 ;  /* 0x0000001011157221 */ /* 0x000fe20000000000 */
[----:B------:R-:W-:-:S04]  /*b2c0*/  FMUL R17, R36, R8 ;  /* 0x0000000824117220 */ /* 0x000fc80000400000 */
[-C--:B------:R-:W-:Y:S01]  /*b2d0*/  FFMA R16, R4, R10.reuse, -R17 ;  /* 0x0000000a04107223 */ /* 0x080fe20000000811 */
[----:B------:R-:W-:Y:S01]  /*b2e0*/  FMUL R17, R36, R10 ;  /* 0x0000000a24117220 */ /* 0x000fe20000400000 */
[----:B------:R-:W-:-:S03]  /*b2f0*/  FMUL R10, R35, R12 ;  /* 0x0000000c230a7220 */ /* 0x000fc60000400000 */
[----:B------:R-:W-:Y:S01]  /*b300*/  FFMA R8, R4, R8, R17 ;  /* 0x0000000804087223 */ /* 0x000fe20000000011 */
[-C--:B------:R-:W-:Y:S01]  /*b310*/  FFMA R17, R5, R14.reuse, -R10 ;  /* 0x0000000e05117223 */ /* 0x080fe2000000080a */
[----:B------:R-:W-:Y:S01]  /*b320*/  FADD R10, RZ, R16 ;  /* 0x00000010ff0a7221 */ /* 0x000fe20000000000 */
[----:B------:R-:W-:-:S03]  /*b330*/  FMUL R14, R35, R14 ;  /* 0x0000000e230e7220 */ /* 0x000fc60000400000 */
[----:B------:R-:W-:Y:S01]  /*b340*/  FADD R10, R10, R17 ;  /* 0x000000110a0a7221 */ /* 0x000fe20000000000 */
[----:B------:R-:W-:Y:S01]  /*b350*/  FFMA R12, R5, R12, R14 ;  /* 0x0000000c050c7223 */ /* 0x000fe2000000000e */
[----:B------:R-:W3:Y:S01]  /*b360*/  LDL.64 R16, [UR8+0xa0c0] ;  /* 0x00a0c008ff107983 */ /* 0x000ee20008100a00 */
[----:B------:R-:W-:-:S04]  /*b370*/  FADD R23, RZ, R8 ;  /* 0x00000008ff177221 */ /* 0x000fc80000000000 */
[----:B------:R-:W-:Y:S01]  /*b380*/  FADD R12, R23, R12 ;  /* 0x0000000c170c7221 */ /* 0x000fe20000000000 */
[----:B------:R-:W-:Y:S01]  /*b390*/  FMUL R25, RZ, R13 ;  /* 0x0000000dff197220 */ /* 0x000fe20000400000 */
[----:B------:R-:W-:Y:S01]  /*b3a0*/  UIADD3 UR5, UPT, UPT, UR5, 0x2, URZ ;  /* 0x0000000205057890 */ /* 0x000fe2000fffe0ff */
[----:B---3--:R-:W-:-:S04]  /*b3b0*/  FMUL R8, R7, R16 ;  /* 0x0000001007087220 */ /* 0x008fc80000400000 */
[----:B--2---:R-:W-:-:S04]  /*b3c0*/  FFMA R23, R27, R18, -R8 ;  /* 0x000000121b177223 */ /* 0x004fc80000000808 */
[----:B------:R-:W-:Y:S01]  /*b3d0*/  FADD R20, R20, R23 ;  /* 0x0000001714147221 */ /* 0x000fe20000000000 */
[----:B------:R-:W-:Y:S01]  /*b3e0*/  FMUL R23, R7, R18 ;  /* 0x0000001207177220 */ /* 0x000fe20000400000 */
[----:B------:R-:W-:-:S03]  /*b3f0*/  FMUL R8, R37, R16 ;  /* 0x0000001025087220 */ /* 0x000fc60000400000 */
[----:B------:R-:W-:-:S04]  /*b400*/  FFMA R23, R27, R16, R23 ;  /* 0x000000101b177223 */ /* 0x000fc80000000017 */
[----:B------:R-:W-:Y:S01]  /*b410*/  FADD R22, R22, R23 ;  /* 0x0000001716167221 */ /* 0x000fe20000000000 */
[----:B------:R-:W-:-:S04]  /*b420*/  FFMA R23, R3, R18, -R8 ;  /* 0x0000001203177223 */ /* 0x000fc80000000808 */
[----:B------:R-:W-:Y:S01]  /*b430*/  FADD R24, R24, R23 ;  /* 0x0000001718187221 */ /* 0x000fe20000000000 */
[----:B------:R-:W-:Y:S01]  /*b440*/  FMUL R23, R37, R18 ;  /* 0x0000001225177220 */ /* 0x000fe20000400000 */
[----:B------:R-:W-:-:S03]  /*b450*/  FMUL R14, RZ, R16 ;  /* 0x00000010ff0e7220 */ /* 0x000fc60000400000 */
[----:B------:R-:W-:-:S04]  /*b460*/  FFMA R8, R3, R16, R23 ;  /* 0x0000001003087223 */ /* 0x000fc80000000017 */
[----:B------:R-:W-:Y:S01]  /*b470*/  FADD R8, R21, R8 ;  /* 0x0000000815087221 */ /* 0x000fe20000000000 */
[----:B------:R-:W-:-:S04]  /*b480*/  FFMA R21, R31, R18, -R14 ;  /* 0x000000121f157223 */ /* 0x000fc8000000080e */
[----:B------:R-:W-:Y:S01]  /*b490*/  FADD R10, R10, R21 ;  /* 0x000000150a0a7221 */ /* 0x000fe20000000000 */
[----:B------:R-:W-:Y:S01]  /*b4a0*/  FMUL R21, RZ, R18 ;  /* 0x00000012ff157220 */ /* 0x000fe20000400000 */
[----:B------:R-:W-:-:S03]  /*b4b0*/  FMUL R14, RZ, R9 ;  /* 0x00000009ff0e7220 */ /* 0x000fc60000400000 */
[----:B------:R-:W-:Y:S01]  /*b4c0*/  FFMA R21, R31, R16, R21 ;  /* 0x000000101f157223 */ /* 0x000fe20000000015 */
[----:B------:R-:W-:-:S03]  /*b4d0*/  FFMA R14, R29, R11, -R14 ;  /* 0x0000000b1d0e7223 */ /* 0x000fc6000000080e */
[----:B------:R-:W-:Y:S01]  /*b4e0*/  FADD R12, R12, R21 ;  /* 0x000000150c0c7221 */ /* 0x000fe20000000000 */
[----:B------:R-:W-:Y:S01]  /*b4f0*/  FMUL R21, R6, R13 ;  /* 0x0000000d06157220 */ /* 0x000fe20000400000 */
[----:B------:R-:W-:-:S03]  /*b500*/  FADD R14, RZ, R14 ;  /* 0x0000000eff0e7221 */ /* 0x000fc60000000000 */
[----:B------:R-:W-:-:S04]  /*b510*/  FFMA R21, R28, R15, -R21 ;  /* 0x0000000f1c157223 */ /* 0x000fc80000000815 */
[----:B------:R-:W-:Y:S01]  /*b520*/  FADD R21, R14, R21 ;  /* 0x000000150e157221 */ /* 0x000fe20000000000 */
[----:B------:R-:W-:-:S04]  /*b530*/  FMUL R14, R7, R17 ;  /* 0x00000011070e7220 */ /* 0x000fc80000400000 */
[----:B------:R-:W-:-:S04]  /*b540*/  FFMA R14, R27, R19, -R14 ;  /* 0x000000131b0e7223 */ /* 0x000fc8000000080e */
[----:B------:R-:W-:Y:S01]  /*b550*/  FADD R21, R21, R14 ;  /* 0x0000000e15157221 */ /* 0x000fe20000000000 */
[----:B------:R-:W-:Y:S01]  /*b560*/  FMUL R14, RZ, R11 ;  /* 0x0000000bff0e7220 */ /* 0x000fe20000400000 */
[----:B------:R-:W-:-:S03]  /*b570*/  FMUL R23, R6, R15 ;  /* 0x0000000f06177220 */ /* 0x000fc60000400000 */
[----:B------:R-:W-:Y:S01]  /*b580*/  FFMA R14, R29, R9, R14 ;  /* 0x000000091d0e7223 */ /* 0x000fe2000000000e */
[----:B------:R-:W-:-:S03]  /*b590*/  FFMA R23, R28, R13, R23 ;  /* 0x0000000d1c177223 */ /* 0x000fc60000000017 */
[----:B------:R-:W-:Y:S01]  /*b5a0*/  FADD R14, RZ, R14 ;  /* 0x0000000eff0e7221 */ /* 0x000fe20000000000 */
[----:B------:R0:W-:Y:S03]  /*b5b0*/  STL.64 [UR8+0x20], R20 ;  /* 0x00002014ff007987 */ /* 0x0001e60008100a08 */
[----:B------:R-:W-:Y:S01]  /*b5c0*/  FADD R23, R14, R23 ;  /* 0x000000170e177221 */ /* 0x000fe20000000000 */
[----:B------:R-:W-:Y:S01]  /*b5d0*/  FMUL R14, R7, R19 ;  /* 0x00000013070e7220 */ /* 0x000fe20000400000 */
[----:B0-----:R-:W-:-:S03]  /*b5e0*/  FMUL R21, R38, R9 ;  /* 0x0000000926157220 */ /* 0x001fc60000400000 */
[----:B------:R-:W-:Y:S01]  /*b5f0*/  FFMA R14, R27, R17, R14 ;  /* 0x000000111b0e7223 */ /* 0x000fe2000000000e */
[----:B------:R-:W-:-:S03]  /*b600*/  FFMA R21, R26, R11, -R21 ;  /* 0x0000000b1a157223 */ /* 0x000fc60000000815 */
[----:B------:R-:W-:Y:S01]  /*b610*/  FADD R23, R23, R14 ;  /* 0x0000000e17177221 */ /* 0x000fe20000000000 */
[----:B------:R-:W-:Y:S01]  /*b620*/  FFMA R14, R2, R15, -R25 ;  /* 0x0000000f020e7223 */ /* 0x000fe20000000819 */
[----:B------:R-:W-:Y:S01]  /*b630*/  FMUL R16, R37, R17 ;  /* 0x0000001125107220 */ /* 0x000fe20000400000 */
[----:B------:R-:W-:-:S03]  /*b640*/  FADD R21, RZ, R21 ;  /* 0x00000015ff157221 */ /* 0x000fc60000000000 */
[----:B------:R-:W-:Y:S01]  /*b650*/  FFMA R25, R3, R19, -R16 ;  /* 0x0000001303197223 */ /* 0x000fe20000000810 */
[----:B------:R-:W-:Y:S01]  /*b660*/  FADD R14, R21, R14 ;  /* 0x0000000e150e7221 */ /* 0x000fe20000000000 */
[-C--:B------:R-:W-:Y:S01]  /*b670*/  FMUL R21, R38, R11.reuse ;  /* 0x0000000b26157220 */ /* 0x080fe20000400000 */
[----:B------:R0:W-:Y:S02]  /*b680*/  STL.64 [UR8+0x6080], R22 ;  /* 0x00608016ff007987 */ /* 0x0001e40008100a08 */
[----:B------:R-:W-:Y:S01]  /*b690*/  FADD R25, R14, R25 ;  /* 0x000000190e197221 */ /* 0x000fe20000000000 */
[----:B------:R-:W-:Y:S01]  /*b6a0*/  FMUL R14, R36, R11 ;  /* 0x0000000b240e7220 */ /* 0x000fe20000400000 */
[----:B------:R-:W-:Y:S01]  /*b6b0*/  FFMA R16, R26, R9, R21 ;  /* 0x000000091a107223 */ /* 0x000fe20000000015 */
[----:B------:R-:W-:Y:S01]  /*b6c0*/  FMUL R21, RZ, R15 ;  /* 0x0000000fff157220 */ /* 0x000fe20000400000 */
[-C--:B0-----:R-:W-:Y:S01]  /*b6d0*/  FMUL R23, R36, R9.reuse ;  /* 0x0000000924177220 */ /* 0x081fe20000400000 */
[----:B------:R-:W-:Y:S01]  /*b6e0*/  FFMA R9, R4, R9, R14 ;  /* 0x0000000904097223 */ /* 0x000fe2000000000e */
[CC--:B------:R-:W-:Y:S01]  /*b6f0*/  FMUL R14, R35.reuse, R13.reuse ;  /* 0x0000000d230e7220 */ /* 0x0c0fe20000400000 */
[----:B------:R-:W-:Y:S01]  /*b700*/  FFMA R21, R2, R13, R21 ;  /* 0x0000000d02157223 */ /* 0x000fe20000000015 */
[----:B------:R-:W-:Y:S01]  /*b710*/  FFMA R11, R4, R11, -R23 ;  /* 0x0000000b040b7223 */ /* 0x000fe20000000817 */
[----:B------:R-:W-:Y:S01]  /*b720*/  FADD R16, RZ, R16 ;  /* 0x00000010ff107221 */ /* 0x000fe20000000000 */
[-C--:B------:R-:W-:Y:S01]  /*b730*/  FMUL R18, R35, R15.reuse ;  /* 0x0000000f23127220 */ /* 0x080fe20000400000 */
[C---:B------:R-:W-:Y:S01]  /*b740*/  FFMA R14, R5.reuse, R15, -R14 ;  /* 0x0000000f050e7223 */ /* 0x040fe2000000080e */
[----:B------:R-:W-:Y:S01]  /*b750*/  FADD R15, RZ, R11 ;  /* 0x0000000bff0f7221 */ /* 0x000fe20000000000 */
[----:B------:R-:W-:Y:S01]  /*b760*/  FADD R11, R16, R21 ;  /* 0x00000015100b7221 */ /* 0x000fe20000000000 */
[----:B------:R-:W-:Y:S01]  /*b770*/  FFMA R13, R5, R13, R18 ;  /* 0x0000000d050d7223 */ /* 0x000fe20000000012 */
[----:B------:R-:W-:Y:S01]  /*b780*/  FADD R16, RZ, R9 ;  /* 0x00000009ff107221 */ /* 0x000fe20000000000 */
[----:B------:R-:W-:Y:S01]  /*b790*/  FMUL R18, RZ, R17 ;  /* 0x00000011ff127220 */ /* 0x000fe20000400000 */
[----:B------:R-:W-:-:S02]  /*b7a0*/  FADD R14, R15, R14 ;  /* 0x0000000e0f0e7221 */ /* 0x000fc40000000000 */
[----:B------:R-:W-:Y:S01]  /*b7b0*/  FADD R13, R16, R13 ;  /* 0x0000000d100d7221 */ /* 0x000fe20000000000 */
[-C--:B------:R-:W-:Y:S01]  /*b7c0*/  FMUL R16, R37, R19.reuse ;  /* 0x0000001325107220 */ /* 0x080fe20000400000 */
[-C--:B------:R-:W-:Y:S01]  /*b7d0*/  FFMA R15, R31, R19.reuse, -R18 ;  /* 0x000000131f0f7223 */ /* 0x080fe20000000812 */
[----:B------:R-:W-:Y:S02]  /*b7e0*/  FMUL R18, RZ, R19 ;  /* 0x00000013ff127220 */ /* 0x000fe40000400000 */
[-C--:B------:R-:W-:Y:S02]  /*b7f0*/  FFMA R16, R3, R17.reuse, R16 ;  /* 0x0000001103107223 */ /* 0x080fe40000000010 */
[----:B------:R-:W-:Y:S02]  /*b800*/  FFMA R18, R31, R17, R18 ;  /* 0x000000111f127223 */ /* 0x000fe40000000012 */
[----:B------:R-:W-:Y:S01]  /*b810*/  FADD R9, R11, R16 ;  /* 0x000000100b097221 */ /* 0x000fe20000000000 */
[----:B------:R-:W-:Y:S01]  /*b820*/  FADD R11, R14, R15 ;  /* 0x0000000f0e0b7221 */ /* 0x000fe20000000000 */
[----:B------:R-:W-:Y:S01]  /*b830*/  FADD R13, R13, R18 ;  /* 0x000000120d0d7221 */ /* 0x000fe20000000000 */
[----:B------:R0:W-:Y:S04]  /*b840*/  STL.64 [UR8+0x2040], R24 ;  /* 0x00204018ff007987 */ /* 0x0001e80008100a08 */
[----:B------:R0:W-:Y:S04]  /*b850*/  STL.64 [UR8+0x80a0], R8 ;  /* 0x0080a008ff007987 */ /* 0x0001e80008100a08 */
[----:B------:R0:W-:Y:S04]  /*b860*/  STL.64 [UR8+0x4060], R10 ;  /* 0x0040600aff007987 */ /* 0x0001e80008100a08 */
[----:B------:R0:W-:Y:S01]  /*b870*/  STL.64 [UR8+0xa0c0], R12 ;  /* 0x00a0c00cff007987 */ /* 0x0001e20008100a08 */
[----:B------:R-:W-:-:S04]  /*b880*/  UIADD3 UR8, UPT, UPT, UR4, 0x1, URZ ;  /* 0x0000000104087890 */ /* 0x000fc8000fffe0ff */
[----:B------:R-:W-:-:S04]  /*b890*/  ULOP3.LUT UR8, UR8, 0xfffffffe, URZ, 0xc0, !UPT ;  /* 0xfffffffe08087892 */ /* 0x000fc8000f8ec0ff */
[----:B------:R-:W-:-:S09]  /*b8a0*/  UISETP.NE.AND UP0, UPT, UR5, UR8, UPT ;  /* 0x000000080500728c */ /* 0x000fd2000bf05270 */
[----:B0-----:R-:W-:Y:S05]  /*b8b0*/  BRA.U UP0, `(.L_x_67) ;  /* 0xfffffff900087547 */ /* 0x001fea000b83ffff */
[----:B------:R-:W-:-:S05]  /*b8c0*/  UMOV UR5, UR8 ;  /* 0x0000000800057c82 */ /* 0x000fca0008000000 */
.L_x_66:
[----:B------:R-:W-:-:S04]  /*b8d0*/  ULOP3.LUT UR8, UR4, 0x1, URZ, 0xc0, !UPT ;  /* 0x0000000104087892 */ /* 0x000fc8000f8ec0ff */
[----:B------:R-:W-:-:S09]  /*b8e0*/  UISETP.NE.U32.AND UP0, UPT, UR8, 0x1, UPT ;  /* 0x000000010800788c */ /* 0x000fd2000bf05070 */
[----:B------:R-:W-:Y:S05]  /*b8f0*/  BRA.U !UP0, `(.L_x_68) ;  /* 0x00000005080c7547 */ /* 0x000fea000b800000 */
[----:B------:R-:W-:-:S09]  /*b900*/  ULEA UR5, UR5, UR29, 0x2 ;  /* 0x0000001d05057291 */ /* 0x000fd2000f8e10ff */
[----:B------:R-:W5:Y:S04]  /*b910*/  LDL R15, [UR5+0x6080] ;  /* 0x00608005ff0f7983 */ /* 0x000f680008100800 */
[----:B------:R-:W3:Y:S04]  /*b920*/  LDL R17, [UR5+0x20] ;  /* 0x00002005ff117983 */ /* 0x000ee80008100800 */
[----:B------:R-:W4:Y:S04]  /*b930*/  LDL R11, [UR5+0x80a0] ;  /* 0x0080a005ff0b7983 */ /* 0x000f280008100800 */
[----:B------:R-:W4:Y:S04]  /*b940*/  LDL R13, [UR5+0x2040] ;  /* 0x00204005ff0d7983 */ /* 0x000f280008100800 */
[----:B0-----:R-:W4:Y:S04]  /*b950*/  LDL R8, [UR5+0xa0c0] ;  /* 0x00a0c005ff087983 */ /* 0x001f280008100800 */
[----:B------:R-:W4:Y:S01]  /*b960*/  LDL R10, [UR5+0x4060] ;  /* 0x00406005ff0a7983 */ /* 0x000f220008100800 */
[-C--:B-----5:R-:W-:Y:S01]  /*b970*/  FMUL R12, RZ, R15.reuse ;  /* 0x0000000fff0c7220 */ /* 0x0a0fe20000400000 */
[-C--:B--2---:R-:W-:Y:S01]  /*b980*/  FMUL R19, R38, R15.reuse ;  /* 0x0000000f26137220 */ /* 0x084fe20000400000 */
[----:B------:R-:W-:Y:S01]  /*b990*/  FMUL R21, R36, R15 ;  /* 0x0000000f24157220 */ /* 0x000fe20000400000 */
[-C--:B---3--:R-:W-:Y:S01]  /*b9a0*/  FMUL R14, RZ, R17.reuse ;  /* 0x00000011ff0e7220 */ /* 0x088fe20000400000 */
[-C--:B------:R-:W-:Y:S01]  /*b9b0*/  FMUL R38, R38, R17.reuse ;  /* 0x0000001126267220 */ /* 0x080fe20000400000 */
[CC--:B------:R-:W-:Y:S01]  /*b9c0*/  FFMA R9, R29.reuse, R17.reuse, -R12 ;  /* 0x000000111d097223 */ /* 0x0c0fe2000000080c */
[-C--:B------:R-:W-:Y:S01]  /*b9d0*/  FMUL R36, R36, R17.reuse ;  /* 0x0000001124247220 */ /* 0x080fe20000400000 */
[----:B----4-:R-:W-:Y:S01]  /*b9e0*/  FFMA R12, R26, R17, -R19 ;  /* 0x000000111a0c7223 */ /* 0x010fe20000000813 */
[----:B------:R-:W-:Y:S01]  /*b9f0*/  FMUL R19, R6, R11 ;  /* 0x0000000b06137220 */ /* 0x000fe20000400000 */
[-C--:B------:R-:W-:Y:S01]  /*ba00*/  FFMA R29, R29, R15.reuse, R14 ;  /* 0x0000000f1d1d7223 */ /* 0x080fe2000000000e */
[----:B------:R-:W-:Y:S01]  /*ba10*/  FFMA R26, R26, R15, R38 ;  /* 0x0000000f1a1a7223 */ /* 0x000fe20000000026 */
[----:B------:R-:W-:Y:S01]  /*ba20*/  FMUL R16, R6, R13 ;  /* 0x0000000d06107220 */ /* 0x000fe20000400000 */
[C---:B------:R-:W-:Y:S01]  /*ba30*/  FFMA R6, R4.reuse, R17, -R21 ;  /* 0x0000001104067223 */ /* 0x040fe20000000815 */
[----:B------:R-:W-:Y:S01]  /*ba40*/  FFMA R4, R4, R15, R36 ;  /* 0x0000000f04047223 */ /* 0x000fe20000000024 */
[-C--:B------:R-:W-:Y:S01]  /*ba50*/  FMUL R15, RZ, R11.reuse ;  /* 0x0000000bff0f7220 */ /* 0x080fe20000400000 */
[C---:B------:R-:W-:Y:S01]  /*ba60*/  FMUL R18, R35.reuse, R11 ;  /* 0x0000000b23127220 */ /* 0x040fe20000400000 */
[----:B------:R-:W-:Y:S01]  /*ba70*/  FADD R12, RZ, R12 ;  /* 0x0000000cff0c7221 */ /* 0x000fe20000000000 */
[-C--:B------:R-:W-:Y:S01]  /*ba80*/  FFMA R14, R28, R13.reuse, -R19 ;  /* 0x0000000d1c0e7223 */ /* 0x080fe20000000813 */
[-C--:B------:R-:W-:Y:S01]  /*ba90*/  FFMA R15, R2, R13.reuse, -R15 ;  /* 0x0000000d020f7223 */ /* 0x080fe2000000080f */
[----:B------:R-:W-:Y:S01]  /*baa0*/  FMUL R20, R35, R13 ;  /* 0x0000000d23147220 */ /* 0x000fe20000400000 */
[----:B------:R-:W-:Y:S01]  /*bab0*/  FFMA R28, R28, R11, R16 ;  /* 0x0000000b1c1c7223 */ /* 0x000fe20000000010 */
[-C--:B------:R-:W-:Y:S01]  /*bac0*/  FMUL R16, RZ, R13.reuse ;  /* 0x0000000dff107220 */ /* 0x080fe20000400000 */
[C---:B------:R-:W-:Y:S01]  /*bad0*/  FFMA R13, R5.reuse, R13, -R18 ;  /* 0x0000000d050d7223 */ /* 0x040fe20000000812 */
[----:B------:R-:W-:Y:S01]  /*bae0*/  FADD R15, R12, R15 ;  /* 0x0000000f0c0f7221 */ /* 0x000fe20000000000 */
[-C--:B------:R-:W-:Y:S01]  /*baf0*/  FFMA R5, R5, R11.reuse, R20 ;  /* 0x0000000b05057223 */ /* 0x080fe20000000014 */
[----:B------:R-:W-:Y:S01]  /*bb00*/  FADD R12, RZ, R4 ;  /* 0x00000004ff0c7221 */ /* 0x000fe20000000000 */
[----:B------:R-:W-:Y:S01]  /*bb10*/  FMUL R4, R7, R8 ;  /* 0x0000000807047220 */ /* 0x000fe20000400000 */
[----:B------:R-:W-:Y:S01]  /*bb20*/  FADD R9, RZ, R9 ;  /* 0x00000009ff097221 */ /* 0x000fe20000000000 */
[----:B------:R-:W-:Y:S01]  /*bb30*/  FFMA R2, R2, R11, R16 ;  /* 0x0000000b02027223 */ /* 0x000fe20000000010 */
[----:B------:R-:W-:Y:S01]  /*bb40*/  FADD R12, R12, R5 ;  /* 0x000000050c0c7221 */ /* 0x000fe20000000000 */
[----:B------:R-:W-:Y:S01]  /*bb50*/  FFMA R5, R27, R10, -R4 ;  /* 0x0000000a1b057223 */ /* 0x000fe20000000804 */
[----:B------:R-:W-:Y:S01]  /*bb60*/  FMUL R4, R37, R8 ;  /* 0x0000000825047220 */ /* 0x000fe20000400000 */
[----:B------:R-:W-:Y:S01]  /*bb70*/  FADD R14, R9, R14 ;  /* 0x0000000e090e7221 */ /* 0x000fe20000000000 */
[-C--:B------:R-:W-:Y:S01]  /*bb80*/  FMUL R37, R37, R10.reuse ;  /* 0x0000000a25257220 */ /* 0x080fe20000400000 */
[----:B------:R-:W-:Y:S01]  /*bb90*/  FADD R29, RZ, R29 ;  /* 0x0000001dff1d7221 */ /* 0x000fe20000000000 */
[----:B------:R-:W-:Y:S01]  /*bba0*/  FADD R11, RZ, R26 ;  /* 0x0000001aff0b7221 */ /* 0x000fe20000000000 */
[----:B------:R-:W-:Y:S01]  /*bbb0*/  FADD R6, RZ, R6 ;  /* 0x00000006ff067221 */ /* 0x000fe20000000000 */
[----:B------:R-:W-:Y:S01]  /*bbc0*/  FMUL R7, R7, R10 ;  /* 0x0000000a07077220 */ /* 0x000fe20000400000 */
[----:B------:R-:W-:Y:S01]  /*bbd0*/  FMUL R16, RZ, R8 ;  /* 0x00000008ff107220 */ /* 0x000fe20000400000 */
[-C--:B------:R-:W-:Y:S01]  /*bbe0*/  FMUL R9, RZ, R10.reuse ;  /* 0x0000000aff097220 */ /* 0x080fe20000400000 */
[C---:B------:R-:W-:Y:S01]  /*bbf0*/  FFMA R4, R3.reuse, R10, -R4 ;  /* 0x0000000a03047223 */ /* 0x040fe20000000804 */
[-C--:B------:R-:W-:Y:S01]  /*bc00*/  FFMA R37, R3, R8.reuse, R37 ;  /* 0x0000000803257223 */ /* 0x080fe20000000025 */
[----:B------:R-:W-:Y:S01]  /*bc10*/  FADD R28, R29, R28 ;  /* 0x0000001c1d1c7221 */ /* 0x000fe20000000000 */
[----:B------:R-:W-:Y:S01]  /*bc20*/  FADD R2, R11, R2 ;  /* 0x000000020b027221 */ /* 0x000fe20000000000 */
[----:B------:R-:W-:Y:S01]  /*bc30*/  FADD R6, R6, R13 ;  /* 0x0000000d06067221 */ /* 0x000fe20000000000 */
[----:B------:R-:W-:Y:S01]  /*bc40*/  FFMA R7, R27, R8, R7 ;  /* 0x000000081b077223 */ /* 0x000fe20000000007 */
[C---:B------:R-:W-:Y:S01]  /*bc50*/  FFMA R3, R31.reuse, R10, -R16 ;  /* 0x0000000a1f037223 */ /* 0x040fe20000000810 */
[----:B------:R-:W-:Y:S01]  /*bc60*/  FFMA R9, R31, R8, R9 ;  /* 0x000000081f097223 */ /* 0x000fe20000000009 */
[----:B------:R-:W-:Y:S01]  /*bc70*/  FADD R5, R14, R5 ;  /* 0x000000050e057221 */ /* 0x000fe20000000000 */
[----:B------:R-:W-:Y:S01]  /*bc80*/  FADD R7, R28, R7 ;  /* 0x000000071c077221 */ /* 0x000fe20000000000 */
[----:B------:R-:W-:Y:S01]  /*bc90*/  FADD R4, R15, R4 ;  /* 0x000000040f047221 */ /* 0x000fe20000000000 */
[----:B------:R-:W-:Y:S01]  /*bca0*/  FADD R2, R2, R37 ;  /* 0x0000002502027221 */ /* 0x000fe20000000000 */
[----:B------:R-:W-:Y:S01]  /*bcb0*/  FADD R3, R6, R3 ;  /* 0x0000000306037221 */ /* 0x000fe20000000000 */
[----:B------:R-:W-:Y:S01]  /*bcc0*/  FADD R9, R12, R9 ;  /* 0x000000090c097221 */ /* 0x000fe20000000000 */
[----:B------:R0:W-:Y:S04]  /*bcd0*/  STL [UR5+0x20], R5 ;  /* 0x00002005ff007987 */ /* 0x0001e80008100805 */
[----:B------:R0:W-:Y:S04]  /*bce0*/  STL [UR5+0x6080], R7 ;  /* 0x00608007ff007987 */ /* 0x0001e80008100805 */
[----:B------:R0:W-:Y:S04]  /*bcf0*/  STL [UR5+0x2040], R4 ;  /* 0x00204004ff007987 */ /* 0x0001e80008100805 */
[----:B------:R0:W-:Y:S04]  /*bd00*/  STL [UR5+0x80a0], R2 ;  /* 0x0080a002ff007987 */ /* 0x0001e80008100805 */
[----:B------:R0:W-:Y:S04]  /*bd10*/  STL [UR5+0x4060], R3 ;  /* 0x00406003ff007987 */ /* 0x0001e80008100805 */
[----:B------:R0:W-:Y:S02]  /*bd20*/  STL [UR5+0xa0c0], R9 ;  /* 0x00a0c009ff007987 */ /* 0x0001e40008100805 */
.L_x_68:
[----:B0-----:R0:W5:Y:S01]  /*bd30*/  LDL R7, [R1+0x20] ;  /* 0x0000200001077983 */ /* 0x0011620000100800 */
[C---:B------:R-:W-:Y:S01]  /*bd40*/  FMUL R3, R30.reuse, -0.63661974668502807617 ;  /* 0xbf22f9831e037820 */ /* 0x040fe20000400000 */
[----:B------:R-:W1:Y:S01]  /*bd50*/  S2UR UR5, SR_CTAID.X ;  /* 0x00000000000579c3 */ /* 0x000e620000002500 */
[----:B------:R-:W2:Y:S01]  /*bd60*/  LDCU UR8, c[0x0][0x3b8] ;  /* 0x00007700ff0877ac */ /* 0x000ea20008000800 */
[----:B------:R-:W1:Y:S01]  /*bd70*/  S2R R2, SR_TID.X ;  /* 0x0000000000027919 */ /* 0x000e620000002100 */
[----:B------:R-:W-:Y:S02]  /*bd80*/  FSETP.GE.AND P0, PT, |R30|, 105615, PT ;  /* 0x47ce47801e00780b */ /* 0x000fe40003f06200 */
[----:B------:R-:W3:Y:S03]  /*bd90*/  F2I.NTZ R3, R3 ;  /* 0x0000000300037305 */ /* 0x000ee60000203100 */
[----:B------:R-:W1:Y:S01]  /*bda0*/  LDC R9, c[0x0][0x360] ;  /* 0x0000d800ff097b82 */ /* 0x000e620000000800 */
[----:B--2---:R-:W-:Y:S01]  /*bdb0*/  MOV R11, UR8 ;  /* 0x00000008000b7c02 */ /* 0x004fe20008000f00 */
[----:B---3--:R-:W-:Y:S01]  /*bdc0*/  IMAD.MOV.U32 R10, RZ, RZ, R3 ;  /* 0x000000ffff0a7224 */ /* 0x008fe200078e0003 */
[----:B------:R-:W-:-:S05]  /*bdd0*/  I2FP.F32.S32 R5, R3 ;  /* 0x0000000300057245 */ /* 0x000fca0000201400 */
[----:B------:R-:W-:-:S04]  /*bde0*/  FFMA R4, R5, -1.5707962512969970703, -R30 ;  /* 0xbfc90fda05047823 */ /* 0x000fc8000000081e */
[----:B------:R-:W-:Y:S01]  /*bdf0*/  FFMA R4, R5, -7.5497894158615963534e-08, R4 ;  /* 0xb3a2216805047823 */ /* 0x000fe20000000004 */
[----:B-1----:R-:W-:-:S03]  /*be00*/  IMAD R6, R9, UR5, R2 ;  /* 0x0000000509067c24 */ /* 0x002fc6000f8e0202 */
[----:B------:R-:W-:Y:S01]  /*be10*/  FFMA R8, R5, -5.3903029534742383927e-15, R4 ;  /* 0xa7c234c505087823 */ /* 0x000fe20000000004 */
[----:B------:R-:W-:Y:S01]  /*be20*/  FADD R9, -R30, -RZ ;  /* 0x800000ff1e097221 */ /* 0x000fe20000000100 */
[----:B------:R-:W-:Y:S02]  /*be30*/  IMAD R11, R6, R11, UR4 ;  /* 0x00000004060b7e24 */ /* 0x000fe4000f8e020b */
[----:B------:R-:W-:Y:S01]  /*be40*/  IMAD.MOV.U32 R14, RZ, RZ, R8 ;  /* 0x000000ffff0e7224 */ /* 0x000fe200078e0008 */
[----:B0-----:R-:W-:Y:S06]  /*be50*/  @!P0 BRA `(.L_x_69) ;  /* 0x0000000000c88947 */ /* 0x001fec0003800000 */
[----:B------:R-:W-:-:S13]  /*be60*/  FSETP.NEU.AND P1, PT, |R30|, +INF , PT ;  /* 0x7f8000001e00780b */ /* 0x000fda0003f2d200 */
[----:B------:R-:W-:Y:S01]  /*be70*/  @!P1 FMUL R14, RZ, -R30 ;  /* 0x8000001eff0e9220 */ /* 0x000fe20000400000 */
[----:B------:R-:W-:Y:S01]  /*be80*/  @!P1 IMAD.MOV.U32 R3, RZ, RZ, RZ ;  /* 0x000000ffff039224 */ /* 0x000fe200078e00ff */
[----:B------:R-:W-:Y:S06]  /*be90*/  @!P1 BRA `(.L_x_69) ;  /* 0x0000000000b89947 */ /* 0x000fec0003800000 */
[----:B------:R-:W0:Y:S01]  /*bea0*/  LDC.64 R4, c[0x4][RZ] ;  /* 0x01000000ff047b82 */ /* 0x000e220000000a00 */
[----:B------:R-:W-:Y:S01]  /*beb0*/  IMAD.SHL.U32 R3, R9, 0x100, RZ ;  /* 0x0000010009037824 */ /* 0x000fe200078e00ff */
[----:B------:R-:W-:Y:S01]  /*bec0*/  CS2R R12, SRZ ;  /* 0x00000000000c7805 */ /* 0x000fe2000001ff00 */
[----:B------:R-:W-:-:S03]  /*bed0*/  IMAD.MOV.U32 R19, RZ, RZ, RZ ;  /* 0x000000ffff137224 */ /* 0x000fc600078e00ff */
[----:B------:R-:W-:-:S07]  /*bee0*/  LOP3.LUT R21, R3, 0x80000000, RZ, 0xfc, !PT ;  /* 0x8000000003157812 */ /* 0x000fce00078efcff */
.L_x_70:
[----:B0-----:R-:W-:-:S05]  /*bef0*/  IMAD.WIDE.U32 R16, R13, 0x4, R4 ;  /* 0x000000040d107825 */ /* 0x001fca00078e0004 */
[----:B------:R-:W2:Y:S01]  /*bf00*/  LDG.E.CONSTANT R14, desc[UR12][R16.64] ;  /* 0x0000000c100e7981 */ /* 0x000ea2000c1e9900 */
[C---:B-1----:R-:W-:Y:S01]  /*bf10*/  LEA R3, R13.reuse, UR30, 0x2 ;  /* 0x0000001e0d037c11 */ /* 0x042fe2000f8e10ff */
[----:B------:R-:W-:-:S05]  /*bf20*/  VIADD R13, R13, 0x1 ;  /* 0x000000010d0d7836 */ /* 0x000fca0000000000 */
[----:B------:R-:W-:Y:S01]  /*bf30*/  ISETP.NE.AND P1, PT, R13, 0x6, PT ;  /* 0x000000060d00780c */ /* 0x000fe20003f25270 */
[----:B--2---:R-:W-:-:S03]  /*bf40*/  IMAD.WIDE.U32 R14, R14, R21, RZ ;  /* 0x000000150e0e7225 */ /* 0x004fc600078e00ff */
[----:B------:R-:W-:-:S05]  /*bf50*/  IADD3 R6, P2, PT, R14, R12, RZ ;  /* 0x0000000c0e067210 */ /* 0x000fca0007f5e0ff */
[----:B------:R1:W-:Y:S01]  /*bf60*/  STL [R3], R6 ;  /* 0x0000000603007387 */ /* 0x0003e20000100800 */
[----:B------:R-:W-:-:S03]  /*bf70*/  IMAD.X R12, R15, 0x1, R19, P2 ;  /* 0x000000010f0c7824 */ /* 0x000fc600010e0613 */
[----:B------:R-:W-:Y:S05]  /*bf80*/  @P1 BRA `(.L_x_70) ;  /* 0xfffffffc00d81947 */ /* 0x000fea000383ffff */
[----:B-1----:R-:W-:Y:S01]  /*bf90*/  SHF.R.U32.HI R6, RZ, 0x17, R9 ;  /* 0x00000017ff067819 */ /* 0x002fe20000011609 */
        /* <DEDUP_REMOVED lines=27> */
[----:B0-----:R-:W-:-:S10]  /*c150*/  DMUL R12, R14, UR8 ;  /* 0x000000080e0c7c28 */ /* 0x001fd40008000000 */
[----:B------:R-:W0:Y:S02]  /*c160*/  F2F.F32.F64 R12, R12 ;  /* 0x0000000c000c7310 */ /* 0x000e240000301000 */
[----:B0-----:R-:W-:-:S07]  /*c170*/  FSEL R14, -R12, R12, !P2 ;  /* 0x0000000c0c0e7208 */ /* 0x001fce0005000100 */
.L_x_69:
[----:B------:R0:W5:Y:S01]  /*c180*/  LDL R12, [R1+0x6080] ;  /* 0x00608000010c7983 */ /* 0x0001620000100800 */
[----:B------:R-:W-:Y:S01]  /*c190*/  FMUL R5, R14, R14 ;  /* 0x0000000e0e057220 */ /* 0x000fe20000400000 */
[C---:B------:R-:W-:Y:S02]  /*c1a0*/  LOP3.LUT R4, R3.reuse, 0x1, RZ, 0xc0, !PT ;  /* 0x0000000103047812 */ /* 0x040fe400078ec0ff */
[----:B------:R-:W-:Y:S01]  /*c1b0*/  IADD3 R3, PT, PT, R3, 0x1, RZ ;  /* 0x0000000103037810 */ /* 0x000fe20007ffe0ff */
[----:B------:R-:W-:Y:S01]  /*c1c0*/  FFMA R6, R5, R34, -0.0013887860113754868507 ;  /* 0xbab607ed05067423 */ /* 0x000fe20000000022 */
[----:B------:R-:W-:Y:S02]  /*c1d0*/  ISETP.NE.U32.AND P1, PT, R4, 0x1, PT ;  /* 0x000000010400780c */ /* 0x000fe40003f25070 */
[----:B------:R-:W-:Y:S02]  /*c1e0*/  LOP3.LUT P2, RZ, R3, 0x2, RZ, 0xc0, !PT ;  /* 0x0000000203ff7812 */ /* 0x000fe4000784c0ff */
[----:B------:R-:W-:-:S02]  /*c1f0*/  FSEL R6, R6, -0.00019574658654164522886, P1 ;  /* 0xb94d415306067808 */ /* 0x000fc40000800000 */
[----:B------:R-:W-:Y:S02]  /*c200*/  FSEL R4, R33, 0.0083327032625675201416, P1 ;  /* 0x3c0885e421047808 */ /* 0x000fe40000800000 */
[----:B------:R-:W-:-:S03]  /*c210*/  FSEL R3, -R32, -0.16666662693023681641, P1 ;  /* 0xbe2aaaa820037808 */ /* 0x000fc60000800100 */
[----:B------:R-:W-:Y:S01]  /*c220*/  FFMA R6, R5, R6, R4 ;  /* 0x0000000605067223 */ /* 0x000fe20000000004 */
[----:B------:R-:W-:-:S03]  /*c230*/  FSEL R4, R14, 1, !P1 ;  /* 0x3f8000000e047808 */ /* 0x000fc60004800000 */
[C---:B------:R-:W-:Y:S01]  /*c240*/  FFMA R3, R5.reuse, R6, R3 ;  /* 0x0000000605037223 */ /* 0x040fe20000000003 */
[----:B------:R-:W-:Y:S02]  /*c250*/  IMAD.MOV.U32 R6, RZ, RZ, R10 ;  /* 0x000000ffff067224 */ /* 0x000fe400078e000a */
[----:B------:R-:W-:-:S04]  /*c260*/  FFMA R5, R5, R4, RZ ;  /* 0x0000000405057223 */ /* 0x000fc800000000ff */
[----:B------:R-:W-:Y:S01]  /*c270*/  FFMA R16, R5, R3, R4 ;  /* 0x0000000305107223 */ /* 0x000fe20000000004 */
[----:B------:R-:W-:-:S03]  /*c280*/  IMAD.MOV.U32 R3, RZ, RZ, R8 ;  /* 0x000000ffff037224 */ /* 0x000fc600078e0008 */
[----:B------:R-:W-:Y:S01]  /*c290*/  @P2 FADD R16, RZ, -R16 ;  /* 0x80000010ff102221 */ /* 0x000fe20000000000 */
        /* <DEDUP_REMOVED lines=10> */
.L_x_72:
[----:B0-----:R-:W-:-:S06]  /*c340*/  IMAD.WIDE.U32 R18, R3, 0x4, R4 ;  /* 0x0000000403127825 */ /* 0x001fcc00078e0004 */
        /* <DEDUP_REMOVED lines=29> */
[----:B------:R-:W-:Y:S02]  /*c520*/  LOP3.LUT R13, R6, R9, RZ, 0x3c, !PT ;  /* 0x00000009060d7212 */ /* 0x000fe400078e3cff */
[C---:B------:R-:W-:Y:S02]  /*c530*/  LOP3.LUT R4, R5.reuse, R4, RZ, 0x3c, !PT ;  /* 0x0000000405047212 */ /* 0x040fe400078e3cff */
[----:B------:R-:W-:-:S02]  /*c540*/  LOP3.LUT R5, R5, R6, RZ, 0x3c, !PT ;  /* 0x0000000605057212 */ /* 0x000fc400078e3cff */
[----:B------:R-:W-:Y:S02]  /*c550*/  LEA.HI R6, R6, R3, RZ, 0x1 ;  /* 0x0000000306067211 */ /* 0x000fe400078f08ff */
[----:B------:R-:W-:Y:S02]  /*c560*/  ISETP.GE.AND P1, PT, R13, RZ, PT ;  /* 0x000000ff0d00720c */ /* 0x000fe40003f26270 */
[----:B------:R-:W0:Y:S01]  /*c570*/  I2F.F64.S64 R4, R4 ;  /* 0x0000000400047312 */ /* 0x000e220000301c00 */
[----:B------:R-:W-:-:S04]  /*c580*/  IMAD.MOV R3, RZ, RZ, -R6 ;  /* 0x000000ffff037224 */ /* 0x000fc800078e0a06 */
[----:B------:R-:W-:Y:S01]  /*c590*/  @!P2 IMAD.MOV.U32 R6, RZ, RZ, R3 ;  /* 0x000000ffff06a224 */ /* 0x000fe200078e0003 */
[----:B0-----:R-:W-:-:S10]  /*c5a0*/  DMUL R14, R4, UR8 ;  /* 0x00000008040e7c28 */ /* 0x001fd40008000000 */
[----:B------:R-:W0:Y:S02]  /*c5b0*/  F2F.F32.F64 R14, R14 ;  /* 0x0000000e000e7310 */ /* 0x000e240000301000 */
[----:B0-----:R-:W-:-:S07]  /*c5c0*/  FSEL R3, -R14, R14, !P1 ;  /* 0x0000000e0e037208 */ /* 0x001fce0004800100 */
.L_x_71:
[----:B------:R-:W-:Y:S01]  /*c5d0*/  FMUL R4, R3, R3 ;  /* 0x0000000303047220 */ /* 0x000fe20000400000 */
[C---:B------:R-:W-:Y:S01]  /*c5e0*/  LOP3.LUT R13, R6.reuse, 0x1, RZ, 0xc0, !PT ;  /* 0x00000001060d7812 */ /* 0x040fe200078ec0ff */
[----:B------:R-:W0:Y:S01]  /*c5f0*/  LDCU.64 UR8, c[0x0][0x380] ;  /* 0x00007000ff0877ac */ /* 0x000e220008000a00 */
[----:B------:R-:W-:Y:S01]  /*c600*/  LOP3.LUT P2, RZ, R6, 0x2, RZ, 0xc0, !PT ;  /* 0x0000000206ff7812 */ /* 0x000fe2000784c0ff */
[----:B------:R-:W-:Y:S01]  /*c610*/  FFMA R5, R4, R34, -0.0013887860113754868507 ;  /* 0xbab607ed04057423 */ /* 0x000fe20000000022 */
[----:B------:R-:W-:-:S04]  /*c620*/  ISETP.NE.U32.AND P1, PT, R13, 0x1, PT ;  /* 0x000000010d00780c */ /* 0x000fc80003f25070 */
[----:B------:R-:W-:Y:S02]  /*c630*/  FSEL R5, R5, -0.00019574658654164522886, !P1 ;  /* 0xb94d415305057808 */ /* 0x000fe40004800000 */
[----:B------:R-:W-:Y:S02]  /*c640*/  FSEL R13, R33, 0.0083327032625675201416, !P1 ;  /* 0x3c0885e4210d7808 */ /* 0x000fe40004800000 */
[----:B------:R-:W-:Y:S02]  /*c650*/  FSEL R6, -R32, -0.16666662693023681641, !P1 ;  /* 0xbe2aaaa820067808 */ /* 0x000fe40004800100 */
[----:B------:R-:W-:Y:S01]  /*c660*/  FSEL R3, R3, 1, P1 ;  /* 0x3f80000003037808 */ /* 0x000fe20000800000 */
[C---:B------:R-:W-:Y:S01]  /*c670*/  FFMA R5, R4.reuse, R5, R13 ;  /* 0x0000000504057223 */ /* 0x040fe2000000000d */
[----:B------:R-:W-:Y:S02]  /*c680*/  SHF.L.U32 R13, R11, 0x2, RZ ;  /* 0x000000020b0d7819 */ /* 0x000fe400000006ff */
[----:B------:R-:W-:Y:S01]  /*c690*/  SHF.R.U32.HI R11, RZ, 0x1e, R11 ;  /* 0x0000001eff0b7819 */ /* 0x000fe2000001160b */
[C---:B------:R-:W-:Y:S01]  /*c6a0*/  FFMA R5, R4.reuse, R5, R6 ;  /* 0x0000000504057223 */ /* 0x040fe20000000006 */
[----:B------:R-:W-:-:S04]  /*c6b0*/  FFMA R4, R4, R3, RZ ;  /* 0x0000000304047223 */ /* 0x000fc800000000ff */
[----:B------:R-:W-:Y:S01]  /*c6c0*/  FFMA R3, R4, R5, R3 ;  /* 0x0000000504037223 */ /* 0x000fe20000000003 */
[----:B0-----:R-:W-:-:S03]  /*c6d0*/  IADD3 R4, P1, PT, R13, UR8, RZ ;  /* 0x000000080d047c10 */ /* 0x001fc6000ff3e0ff */
[----:B------:R-:W-:Y:S01]  /*c6e0*/  @P2 FADD R3, RZ, -R3 ;  /* 0x80000003ff032221 */ /* 0x000fe20000000000 */
[----:B------:R-:W-:-:S03]  /*c6f0*/  IADD3.X R5, PT, PT, R11, UR9, RZ, P1, !PT ;  /* 0x000000090b057c10 */ /* 0x000fc60008ffe4ff */
[----:B-----5:R-:W-:-:S04]  /*c700*/  FMUL R6, R12, R3 ;  /* 0x000000030c067220 */ /* 0x020fc80000400000 */
[----:B------:R-:W-:Y:S01]  /*c710*/  FFMA R3, R7, R16, -R6 ;  /* 0x0000001007037223 */ /* 0x000fe20000000806 */
[----:B------:R-:W-:Y:S02]  /*c720*/  IMAD.MOV.U32 R6, RZ, RZ, R10 ;  /* 0x000000ffff067224 */ /* 0x000fe400078e000a */
[----:B------:R-:W-:Y:S02]  /*c730*/  IMAD.MOV.U32 R16, RZ, RZ, R8 ;  /* 0x000000ffff107224 */ /* 0x000fe400078e0008 */
[----:B------:R0:W-:Y:S01]  /*c740*/  STG.E desc[UR12][R4.64], R3 ;  /* 0x0000000304007986 */ /* 0x0001e2000c10190c */
[----:B------:R-:W-:Y:S05]  /*c750*/  @!P0 BRA `(.L_x_73) ;  /* 0x0000000000cc8947 */ /* 0x000fea0003800000 */
[----:B------:R-:W-:-:S13]  /*c760*/  FSETP.NEU.AND P1, PT, |R30|, +INF , PT ;  /* 0x7f8000001e00780b */ /* 0x000fda0003f2d200 */
[----:B------:R-:W-:Y:S01]  /*c770*/  @!P1 FMUL R16, RZ, -R30 ;  /* 0x8000001eff109220 */ /* 0x000fe20000400000 */
[----:B------:R-:W-:Y:S01]  /*c780*/  @!P1 IMAD.MOV.U32 R6, RZ, RZ, RZ ;  /* 0x000000ffff069224 */ /* 0x000fe200078e00ff */
[----:B------:R-:W-:Y:S06]  /*c790*/  @!P1 BRA `(.L_x_73) ;  /* 0x0000000000bc9947 */ /* 0x000fec0003800000 */
[----:B0-----:R-:W0:Y:S01]  /*c7a0*/  LDC.64 R4, c[0x4][RZ] ;  /* 0x01000000ff047b82 */ /* 0x001e220000000a00 */
[----:B------:R-:W-:Y:S02]  /*c7b0*/  IMAD.SHL.U32 R6, R9, 0x100, RZ ;  /* 0x0000010009067824 */ /* 0x000fe400078e00ff */
[----:B------:R-:W-:Y:S02]  /*c7c0*/  IMAD.MOV.U32 R14, RZ, RZ, RZ ;  /* 0x000000ffff0e7224 */ /* 0x000fe400078e00ff */
[----:B------:R-:W-:Y:S01]  /*c7d0*/  IMAD.MOV.U32 R21, RZ, RZ, RZ ;  /* 0x000000ffff157224 */ /* 0x000fe200078e00ff */
[----:B------:R-:W-:Y:S01]  /*c7e0*/  LOP3.LUT R23, R6, 0x80000000, RZ, 0xfc, !PT ;  /* 0x8000000006177812 */ /* 0x000fe200078efcff */
[----:B------:R-:W-:-:S07]  /*c7f0*/  IMAD.MOV.U32 R3, RZ, RZ, RZ ;  /* 0x000000ffff037224 */ /* 0x000fce00078e00ff */
.L_x_74:
        /* <DEDUP_REMOVED lines=36> */
[----:B------:R-:W-:-:S05]  /*ca40*/  IADD3 R3, PT, PT, -R6, RZ, RZ ;  /* 0x000000ff06037210 */ /* 0x000fca0007ffe1ff */
[----:B------:R-:W-:Y:S01]  /*ca50*/  @!P2 IMAD.MOV.U32 R6, RZ, RZ, R3 ;  /* 0x000000ffff06a224 */ /* 0x000fe200078e0003 */
[----:B0-----:R-:W-:-:S10]  /*ca60*/  DMUL R14, R4, UR8 ;  /* 0x00000008040e7c28 */ /* 0x001fd40008000000 */
[----:B------:R-:W0:Y:S02]  /*ca70*/  F2F.F32.F64 R14, R14 ;  /* 0x0000000e000e7310 */ /* 0x000e240000301000 */
[----:B0-----:R-:W-:-:S07]  /*ca80*/  FSEL R16, -R14, R14, !P1 ;  /* 0x0000000e0e107208 */ /* 0x001fce0004800100 */
.L_x_73:
        /* <DEDUP_REMOVED lines=13> */
[----:B------:R-:W-:-:S04]  /*cb60*/  @P2 FADD R6, RZ, -R6 ;  /* 0x80000006ff062221 */ /* 0x000fc80000000000 */
[----:B------:R-:W-:Y:S01]  /*cb70*/  FMUL R15, R7, R6 ;  /* 0x00000006070f7220 */ /* 0x000fe20000400000 */
[----:B------:R-:W-:Y:S06]  /*cb80*/  @!P0 BRA `(.L_x_75) ;  /* 0x0000000000cc8947 */ /* 0x000fec0003800000 */
[----:B------:R-:W-:-:S13]  /*cb90*/  FSETP.NEU.AND P0, PT, |R30|, +INF , PT ;  /* 0x7f8000001e00780b */ /* 0x000fda0003f0d200 */
[----:B------:R-:W-:Y:S01]  /*cba0*/  @!P0 FMUL R8, RZ, -R30 ;  /* 0x8000001eff088220 */ /* 0x000fe20000400000 */
[----:B------:R-:W-:Y:S01]  /*cbb0*/  @!P0 IMAD.MOV.U32 R10, RZ, RZ, RZ ;  /* 0x000000ffff0a8224 */ /* 0x000fe200078e00ff */
[----:B------:R-:W-:Y:S06]  /*cbc0*/  @!P0 BRA `(.L_x_75) ;  /* 0x0000000000bc8947 */ /* 0x000fec0003800000 */
[----:B------:R-:W0:Y:S01]  /*cbd0*/  LDC.64 R4, c[0x4][RZ] ;  /* 0x01000000ff047b82 */ /* 0x000e220000000a00 */
[----:B------:R-:W-:Y:S02]  /*cbe0*/  IMAD.SHL.U32 R7, R9, 0x100, RZ ;  /* 0x0000010009077824 */ /* 0x000fe400078e00ff */
[----:B------:R-:W-:Y:S02]  /*cbf0*/  IMAD.MOV.U32 R6, RZ, RZ, RZ ;  /* 0x000000ffff067224 */ /* 0x000fe400078e00ff */
[----:B------:R-:W-:Y:S01]  /*cc00*/  IMAD.MOV.U32 R21, RZ, RZ, RZ ;  /* 0x000000ffff157224 */ /* 0x000fe200078e00ff */
[----:B------:R-:W-:Y:S01]  /*cc10*/  LOP3.LUT R23, R7, 0x80000000, RZ, 0xfc, !PT ;  /* 0x8000000007177812 */ /* 0x000fe200078efcff */
[----:B------:R-:W-:-:S07]  /*cc20*/  IMAD.MOV.U32 R3, RZ, RZ, RZ ;  /* 0x000000ffff037224 */ /* 0x000fce00078e00ff */
.L_x_76:
        /* <DEDUP_REMOVED lines=36> */
[----:B------:R-:W-:-:S05]  /*ce70*/  IMAD.MOV R3, RZ, RZ, -R10 ;  /* 0x000000ffff037224 */ /* 0x000fca00078e0a0a */
[----:B------:R-:W-:Y:S01]  /*ce80*/  @!P1 MOV R10, R3 ;  /* 0x00000003000a9202 */ /* 0x000fe20000000f00 */
[----:B0-----:R-:W-:-:S10]  /*ce90*/  DMUL R6, R4, UR8 ;  /* 0x0000000804067c28 */ /* 0x001fd40008000000 */
[----:B------:R-:W0:Y:S02]  /*cea0*/  F2F.F32.F64 R6, R6 ;  /* 0x0000000600067310 */ /* 0x000e240000301000 */
[----:B0-----:R-:W-:-:S07]  /*ceb0*/  FSEL R8, -R6, R6, !P0 ;  /* 0x0000000606087208 */ /* 0x001fce0004000100 */
.L_x_75:
[----:B------:R-:W-:Y:S01]  /*cec0*/  FMUL R3, R8, R8 ;  /* 0x0000000808037220 */ /* 0x000fe20000400000 */
[----:B------:R-:W-:Y:S01]  /*ced0*/  LOP3.LUT R4, R10, 0x1, RZ, 0xc0, !PT ;  /* 0x000000010a047812 */ /* 0x000fe200078ec0ff */
[----:B------:R-:W0:Y:S01]  /*cee0*/  LDC R7, c[0x0][0x360] ;  /* 0x0000d800ff077b82 */ /* 0x000e220000000800 */
[----:B------:R-:W1:Y:S01]  /*cef0*/  LDCU.64 UR14, c[0x0][0x388] ;  /* 0x00007100ff0e77ac */ /* 0x000e620008000a00 */
[----:B------:R-:W-:Y:S01]  /*cf00*/  FFMA R34, R3, R34, -0.0013887860113754868507 ;  /* 0xbab607ed03227423 */ /* 0x000fe20000000022 */
[----:B------:R-:W-:Y:S01]  /*cf10*/  ISETP.NE.U32.AND P0, PT, R4, 0x1, PT ;  /* 0x000000010400780c */ /* 0x000fe20003f05070 */
[----:B------:R-:W-:Y:S01]  /*cf20*/  VIADD R10, R10, 0x1 ;  /* 0x000000010a0a7836 */ /* 0x000fe20000000000 */
[----:B------:R-:W2:Y:S02]  /*cf30*/  LDCU.128 UR8, c[0x0][0x3a0] ;  /* 0x00007400ff0877ac */ /* 0x000ea40008000c00 */
[----:B------:R-:W-:Y:S02]  /*cf40*/  FSEL R4, R33, 0.0083327032625675201416, P0 ;  /* 0x3c0885e421047808 */ /* 0x000fe40000000000 */
[----:B------:R-:W-:-:S02]  /*cf50*/  FSEL R34, R34, -0.00019574658654164522886, P0 ;  /* 0xb94d415322227808 */ /* 0x000fc40000000000 */
[----:B------:R-:W-:Y:S02]  /*cf60*/  FSEL R5, -R32, -0.16666662693023681641, P0 ;  /* 0xbe2aaaa820057808 */ /* 0x000fe40000000100 */
[----:B------:R-:W-:Y:S01]  /*cf70*/  LOP3.LUT P1, RZ, R10, 0x2, RZ, 0xc0, !PT ;  /* 0x000000020aff7812 */ /* 0x000fe2000782c0ff */
[----:B------:R-:W-:Y:S01]  /*cf80*/  FFMA R4, R3, R34, R4 ;  /* 0x0000002203047223 */ /* 0x000fe20000000004 */
[----:B------:R-:W-:-:S03]  /*cf90*/  FSEL R8, R8, 1, !P0 ;  /* 0x3f80000008087808 */ /* 0x000fc60004000000 */
[C---:B------:R-:W-:Y:S02]  /*cfa0*/  FFMA R4, R3.reuse, R4, R5 ;  /* 0x0000000403047223 */ /* 0x040fe40000000005 */
[----:B------:R-:W-:Y:S01]  /*cfb0*/  FFMA R3, R3, R8, RZ ;  /* 0x0000000803037223 */ /* 0x000fe200000000ff */
[----:B--2---:R-:W-:-:S03]  /*cfc0*/  IMAD.U32 R5, RZ, RZ, UR11 ;  /* 0x0000000bff057e24 */ /* 0x004fc6000f8e00ff */
[----:B------:R-:W-:Y:S01]  /*cfd0*/  FFMA R3, R3, R4, R8 ;  /* 0x0000000403037223 */ /* 0x000fe20000000008 */
[----:B-1----:R-:W-:Y:S01]  /*cfe0*/  IADD3 R8, P0, PT, R13, UR14, RZ ;  /* 0x0000000e0d087c10 */ /* 0x002fe2000ff1e0ff */
[----:B------:R-:W-:Y:S02]  /*cff0*/  IMAD.U32 R4, RZ, RZ, UR10 ;  /* 0x0000000aff047e24 */ /* 0x000fe4000f8e00ff */
[----:B------:R-:W-:Y:S01]  /*d000*/  @P1 FADD R3, RZ, -R3 ;  /* 0x80000003ff031221 */ /* 0x000fe20000000000 */
[----:B0-----:R-:W-:Y:S01]  /*d010*/  IMAD R13, R7, UR5, R2 ;  /* 0x00000005070d7c24 */ /* 0x001fe2000f8e0202 */
[----:B------:R-:W-:Y:S01]  /*d020*/  IADD3.X R9, PT, PT, R11, UR15, RZ, P0, !PT ;  /* 0x0000000f0b097c10 */ /* 0x000fe200087fe4ff */
[----:B------:R-:W-:Y:S01]  /*d030*/  UIMAD.WIDE.U32 UR8, UR4, 0x4, UR8 ;  /* 0x00000004040878a5 */ /* 0x000fe2000f8e0008 */
[----:B------:R-:W-:Y:S01]  /*d040*/  FFMA R15, R12, R3, R15 ;  /* 0x000000030c0f7223 */ /* 0x000fe2000000000f */
[----:B------:R-:W-:Y:S01]  /*d050*/  IMAD.WIDE.U32 R4, R13, 0x4, R4 ;  /* 0x000000040d047825 */ /* 0x000fe200078e0004 */
[----:B------:R-:W0:Y:S03]  /*d060*/  LDC.64 R6, c[0x0][0x3b0] ;  /* 0x0000ec00ff067b82 */ /* 0x000e260000000a00 */
[----:B------:R1:W-:Y:S04]  /*d070*/  STG.E desc[UR12][R8.64], R15 ;  /* 0x0000000f08007986 */ /* 0x0003e8000c10190c */
[----:B------:R-:W2:Y:S01]  /*d080*/  LDG.E R5, desc[UR12][R4.64] ;  /* 0x0000000c04057981 */ /* 0x000ea2000c1e1900 */
[----:B------:R-:W-:-:S02]  /*d090*/  IMAD.U32 R2, RZ, RZ, UR8 ;  /* 0x00000008ff027e24 */ /* 0x000fc4000f8e00ff */
[----:B------:R-:W-:-:S05]  /*d0a0*/  IMAD.U32 R3, RZ, RZ, UR9 ;  /* 0x00000009ff037e24 */ /* 0x000fca000f8e00ff */
[----:B------:R-:W3:Y:S01]  /*d0b0*/  LDG.E R2, desc[UR12][R2.64] ;  /* 0x0000000c02027981 */ /* 0x000ee2000c1e1900 */
[----:B0-----:R-:W-:-:S06]  /*d0c0*/  IMAD.WIDE.U32 R6, R13, 0x4, R6 ;  /* 0x000000040d067825 */ /* 0x001fcc00078e0006 */
[----:B------:R0:W5:Y:S01]  /*d0d0*/  LDG.E R7, desc[UR12][R6.64] ;  /* 0x0000000c06077981 */ /* 0x000162000c1e1900 */
[----:B------:R-:W-:Y:S01]  /*d0e0*/  BSSY.RECONVERGENT B0, `(.L_x_77) ;  /* 0x000000d000007945 */ /* 0x000fe20003800200 */
[----:B--2---:R-:W2:Y:S08]  /*d0f0*/  MUFU.RCP R10, R5 ;  /* 0x00000005000a7308 */ /* 0x004eb00000001000 */
[----:B---3--:R-:W3:Y:S01]  /*d100*/  FCHK P0, -R2, R5 ;  /* 0x0000000502007302 */ /* 0x008ee20000000100 */
[----:B--2---:R-:W-:-:S04]  /*d110*/  FFMA R11, -R5, R10, 1 ;  /* 0x3f800000050b7423 */ /* 0x004fc8000000010a */
[----:B------:R-:W-:-:S04]  /*d120*/  FFMA R11, R10, R11, R10 ;  /* 0x0000000b0a0b7223 */ /* 0x000fc8000000000a */
[----:B------:R-:W-:-:S04]  /*d130*/  FFMA R4, -R2, R11, RZ ;  /* 0x0000000b02047223 */ /* 0x000fc800000001ff */
[----:B-1----:R-:W-:-:S04]  /*d140*/  FFMA R8, -R5, R4, -R2 ;  /* 0x0000000405087223 */ /* 0x002fc80000000902 */
[----:B------:R-:W-:Y:S01]  /*d150*/  FFMA R4, R11, R8, R4 ;  /* 0x000000080b047223 */ /* 0x000fe20000000004 */
[----:B0--3--:R-:W-:Y:S06]  /*d160*/  @!P0 BRA `(.L_x_78) ;  /* 0x0000000000108947 */ /* 0x009fec0003800000 */
[----:B------:R-:W-:Y:S01]  /*d170*/  FADD R4, -R2, -RZ ;  /* 0x800000ff02047221 */ /* 0x000fe20000000100 */
[----:B------:R-:W-:-:S07]  /*d180*/  MOV R6, 0xd1a0 ;  /* 0x0000d1a000067802 */ /* 0x000fce0000000f00 */
[----:B----45:R-:W-:Y:S05]  /*d190*/  CALL.REL.NOINC `($__internal_0_$__cuda_sm3x_div_rn_noftz_f32_slowpath) ;  /* 0x0000002c00887944 */ /* 0x030fea0003c00000 */
[----:B------:R-:W-:-:S07]  /*d1a0*/  IMAD.MOV.U32 R4, RZ, RZ, R9 ;  /* 0x000000ffff047224 */ /* 0x000fce00078e0009 */
.L_x_78:
[----:B------:R-:W-:Y:S05]  /*d1b0*/  BSYNC.RECONVERGENT B0 ;  /* 0x0000000000007941 */ /* 0x000fea0003800200 */
.L_x_77:
[----:B------:R-:W-:Y:S01]  /*d1c0*/  IMAD.MOV.U32 R3, RZ, RZ, 0x3bbb989d ;  /* 0x3bbb989dff037424 */ /* 0x000fe200078e00ff */
[----:B-----5:R-:W0:Y:S01]  /*d1d0*/  MUFU.RCP R6, R7 ;  /* 0x0000000700067308 */ /* 0x020e220000001000 */
[----:B------:R-:W-:Y:S01]  /*d1e0*/  IMAD.MOV.U32 R8, RZ, RZ, 0x437c0000 ;  /* 0x437c0000ff087424 */ /* 0x000fe200078e00ff */
[----:B------:R-:W-:Y:S01]  /*d1f0*/  BSSY.RECONVERGENT B0, `(.L_x_79) ;  /* 0x0000015000007945 */ /* 0x000fe20003800200 */
[----:B------:R-:W-:-:S04]  /*d200*/  FFMA.SAT R3, R4, R3, 0.5 ;  /* 0x3f00000004037423 */ /* 0x000fc80000002003 */
[----:B------:R-:W-:Y:S01]  /*d210*/  FFMA.RM R3, R3, R8, 12582913 ;  /* 0x4b40000103037423 */ /* 0x000fe20000004008 */
[----:B------:R-:W-:Y:S03]  /*d220*/  FCHK P0, -R2, R7 ;  /* 0x0000000702007302 */ /* 0x000fe60000000100 */
[C---:B------:R-:W-:Y:S01]  /*d230*/  FADD R5, R3.reuse, -12583039 ;  /* 0xcb40007f03057421 */ /* 0x040fe20000000000 */
[----:B------:R-:W-:-:S03]  /*d240*/  IMAD.SHL.U32 R3, R3, 0x800000, RZ ;  /* 0x0080000003037824 */ /* 0x000fc600078e00ff */
[----:B------:R-:W-:Y:S01]  /*d250*/  FFMA R5, R4, 1.4426950216293334961, -R5 ;  /* 0x3fb8aa3b04057823 */ /* 0x000fe20000000805 */
[----:B0-----:R-:W-:-:S03]  /*d260*/  FFMA R9, -R7, R6, 1 ;  /* 0x3f80000007097423 */ /* 0x001fc60000000106 */
[----:B------:R-:W-:Y:S01]  /*d270*/  FFMA R5, R4, 1.925963033500011079e-08, R5 ;  /* 0x32a5706004057823 */ /* 0x000fe20000000005 */
[----:B------:R-:W-:-:S03]  /*d280*/  FFMA R9, R6, R9, R6 ;  /* 0x0000000906097223 */ /* 0x000fc60000000006 */
[----:B------:R-:W0:Y:S01]  /*d290*/  MUFU.EX2 R4, R5 ;  /* 0x0000000500047308 */ /* 0x000e220000000800 */
[----:B------:R-:W-:-:S04]  /*d2a0*/  FFMA R6, -R2, R9, RZ ;  /* 0x0000000902067223 */ /* 0x000fc800000001ff */
[----:B------:R-:W-:-:S04]  /*d2b0*/  FFMA R8, -R7, R6, -R2 ;  /* 0x0000000607087223 */ /* 0x000fc80000000902 */
[----:B------:R-:W-:Y:S01]  /*d2c0*/  FFMA R6, R9, R8, R6 ;  /* 0x0000000809067223 */ /* 0x000fe20000000006 */
[----:B0-----:R-:W-:Y:S01]  /*d2d0*/  FMUL R3, R3, R4 ;  /* 0x0000000403037220 */ /* 0x001fe20000400000 */
[----:B------:R-:W-:Y:S06]  /*d2e0*/  @!P0 BRA `(.L_x_80) ;  /* 0x0000000000148947 */ /* 0x000fec0003800000 */
[----:B------:R-:W-:Y:S01]  /*d2f0*/  FADD R4, -R2, -RZ ;  /* 0x800000ff02047221 */ /* 0x000fe20000000100 */
[----:B------:R-:W-:Y:S01]  /*d300*/  IMAD.MOV.U32 R5, RZ, RZ, R7 ;  /* 0x000000ffff057224 */ /* 0x000fe200078e0007 */
[----:B------:R-:W-:-:S07]  /*d310*/  MOV R6, 0xd330 ;  /* 0x0000d33000067802 */ /* 0x000fce0000000f00 */
[----:B----4-:R-:W-:Y:S05]  /*d320*/  CALL.REL.NOINC `($__internal_0_$__cuda_sm3x_div_rn_noftz_f32_slowpath) ;  /* 0x0000002c00247944 */ /* 0x010fea0003c00000 */
[----:B------:R-:W-:-:S07]  /*d330*/  IMAD.MOV.U32 R6, RZ, RZ, R9 ;  /* 0x000000ffff067224 */ /* 0x000fce00078e0009 */
.L_x_80:
[----:B------:R-:W-:Y:S05]  /*d340*/  BSYNC.RECONVERGENT B0 ;  /* 0x0000000000007941 */ /* 0x000fea0003800200 */
.L_x_79:
[----:B------:R-:W-:Y:S02]  /*d350*/  HFMA2 R5, -RZ, RZ, 0.96630859375, -0.0022525787353515625 ;  /* 0x3bbb989dff057431 */ /* 0x000fe400000001ff */
[----:B------:R-:W-:Y:S01]  /*d360*/  IMAD.MOV.U32 R7, RZ, RZ, 0x437c0000 ;  /* 0x437c0000ff077424 */ /* 0x000fe200078e00ff */
[----:B------:R-:W-:Y:S01]  /*d370*/  UISETP.GE.U32.AND UP0, UPT, UR4, 0x7, UPT ;  /* 0x000000070400788c */ /* 0x000fe2000bf06070 */
[----:B------:R-:W-:Y:S01]  /*d380*/  UMOV UR5, URZ ;  /* 0x000000ff00057c82 */ /* 0x000fe20008000000 */
[----:B------:R-:W-:-:S04]  /*d390*/  FFMA.SAT R2, R6, R5, 0.5 ;  /* 0x3f00000006027423 */ /* 0x000fc80000002005 */
[----:B------:R-:W-:-:S04]  /*d3a0*/  FFMA.RM R2, R2, R7, 12582913 ;  /* 0x4b40000102027423 */ /* 0x000fc80000004007 */
[C---:B------:R-:W-:Y:S01]  /*d3b0*/  FADD R5, R2.reuse, -12583039 ;  /* 0xcb40007f02057421 */ /* 0x040fe20000000000 */
[----:B------:R-:W-:-:S03]  /*d3c0*/  IMAD.SHL.U32 R2, R2, 0x800000, RZ ;  /* 0x0080000002027824 */ /* 0x000fc600078e00ff */
[----:B------:R-:W-:-:S04]  /*d3d0*/  FFMA R5, R6, 1.4426950216293334961, -R5 ;  /* 0x3fb8aa3b06057823 */ /* 0x000fc80000000805 */
[----:B------:R-:W-:-:S06]  /*d3e0*/  FFMA R5, R6, 1.925963033500011079e-08, R5 ;  /* 0x32a5706006057823 */ /* 0x000fcc0000000005 */
[----:B------:R-:W0:Y:S02]  /*d3f0*/  MUFU.EX2 R5, R5 ;  /* 0x0000000500057308 */ /* 0x000e240000000800 */
[----:B0-----:R-:W-:Y:S01]  /*d400*/  FMUL R2, R2, R5 ;  /* 0x0000000502027220 */ /* 0x001fe20000400000 */
[----:B------:R-:W-:Y:S06]  /*d410*/  BRA.U !UP0, `(.L_x_81) ;  /* 0x0000000508407547 */ /* 0x000fec000b800000 */
[----:B------:R-:W-:-:S05]  /*d420*/  UMOV UR5, URZ ;  /* 0x000000ff00057c82 */ /* 0x000fca0008000000 */
.L_x_82:
[----:B------:R-:W-:-:S09]  /*d430*/  ULEA UR8, UR5, UR30, 0x2 ;  /* 0x0000001e05087291 */ /* 0x000fd2000f8e10ff */
[----:B------:R-:W2:Y:S04]  /*d440*/  LDL.128 R4, [UR8+0x20] ;  /* 0x00002008ff047983 */ /* 0x000ea80008100c00 */
[----:B------:R-:W3:Y:S04]  /*d450*/  LDL.128 R12, [UR8+0x6080] ;  /* 0x00608008ff0c7983 */ /* 0x000ee80008100c00 */
[----:B------:R-:W5:Y:S04]  /*d460*/  LDL.128 R8, [UR8+0x2040] ;  /* 0x00204008ff087983 */ /* 0x000f680008100c00 */
[----:B------:R-:W5:Y:S04]  /*d470*/  LDL.128 R16, [UR8+0x80a0] ;  /* 0x0080a008ff107983 */ /* 0x000f680008100c00 */
[----:B------:R-:W5:Y:S04]  /*d480*/  LDL.128 R20, [UR8+0x4060] ;  /* 0x00406008ff147983 */ /* 0x000f680008100c00 */
[----:B------:R-:W5:Y:S04]  /*d490*/  LDL.128 R28, [UR8+0xa0c0] ;  /* 0x00a0c008ff1c7983 */ /* 0x000f680008100c00 */
[----:B----4-:R-:W4:Y:S01]  /*d4a0*/  LDL.128 R24, [UR8+0xa0d0] ;  /* 0x00a0d008ff187983 */ /* 0x010f220008100c00 */
[C---:B--2---:R-:W-:Y:S01]  /*d4b0*/  FMUL R4, R2.reuse, R4 ;  /* 0x0000000402047220 */ /* 0x044fe20000400000 */
[C---:B------:R-:W-:Y:S01]  /*d4c0*/  FMUL R5, R2.reuse, R5 ;  /* 0x0000000502057220 */ /* 0x040fe20000400000 */
[C---:B------:R-:W-:Y:S01]  /*d4d0*/  FMUL R6, R2.reuse, R6 ;  /* 0x0000000602067220 */ /* 0x040fe20000400000 */
[C---:B------:R-:W-:Y:S01]  /*d4e0*/  FMUL R7, R2.reuse, R7 ;  /* 0x0000000702077220 */ /* 0x040fe20000400000 */
[C---:B---3--:R-:W-:Y:S01]  /*d4f0*/  FMUL R12, R2.reuse, R12 ;  /* 0x0000000c020c7220 */ /* 0x048fe20000400000 */
[C---:B------:R-:W-:Y:S01]  /*d500*/  FMUL R13, R2.reuse, R13 ;  /* 0x0000000d020d7220 */ /* 0x040fe20000400000 */
[C---:B------:R-:W-:Y:S01]  /*d510*/  FMUL R14, R2.reuse, R14 ;  /* 0x0000000e020e7220 */ /* 0x040fe20000400000 */
[C---:B------:R-:W-:Y:S01]  /*d520*/  FMUL R15, R2.reuse, R15 ;  /* 0x0000000f020f7220 */ /* 0x040fe20000400000 */
[C---:B-----5:R-:W-:Y:S01]  /*d530*/  FMUL R8, R2.reuse, R8 ;  /* 0x0000000802087220 */ /* 0x060fe20000400000 */
[C---:B------:R-:W-:Y:S01]  /*d540*/  FMUL R9, R2.reuse, R9 ;  /* 0x0000000902097220 */ /* 0x040fe20000400000 */
        /* <DEDUP_REMOVED lines=10> */
[----:B------:R0:W-:Y:S04]  /*d5f0*/  STL.128 [UR8+0x20], R4 ;  /* 0x00002004ff007987 */ /* 0x0001e80008100c08 */
[----:B------:R-:W-:Y:S04]  /*d600*/  STL.128 [UR8+0x6080], R12 ;  /* 0x0060800cff007987 */ /* 0x000fe80008100c08 */
[----:B------:R1:W-:Y:S04]  /*d610*/  STL.128 [UR8+0x2040], R8 ;  /* 0x00204008ff007987 */ /* 0x0003e80008100c08 */
[----:B------:R2:W-:Y:S04]  /*d620*/  STL.128 [UR8+0x80a0], R16 ;  /* 0x0080a010ff007987 */ /* 0x0005e80008100c08 */
[----:B------:R3:W-:Y:S04]  /*d630*/  STL.128 [UR8+0x4060], R20 ;  /* 0x00406014ff007987 */ /* 0x0007e80008100c08 */
[----:B0-----:R-:W5:Y:S04]  /*d640*/  LDL.128 R4, [UR8+0x30] ;  /* 0x00003008ff047983 */ /* 0x001f680008100c00 */
[----:B-1----:R-:W5:Y:S04]  /*d650*/  LDL.128 R8, [UR8+0x6090] ;  /* 0x00609008ff087983 */ /* 0x002f680008100c00 */
[----:B------:R-:W5:Y:S04]  /*d660*/  LDL.128 R12, [UR8+0x2050] ;  /* 0x00205008ff0c7983 */ /* 0x000f680008100c00 */
[----:B--2---:R-:W2:Y:S04]  /*d670*/  LDL.128 R16, [UR8+0x80b0] ;  /* 0x0080b008ff107983 */ /* 0x004ea80008100c00 */
[----:B---3--:R-:W3:Y:S01]  /*d680*/  LDL.128 R20, [UR8+0x4070] ;  /* 0x00407008ff147983 */ /* 0x008ee20008100c00 */
[C---:B------:R-:W-:Y:S01]  /*d690*/  FMUL R28, R3.reuse, R28 ;  /* 0x0000001c031c7220 */ /* 0x040fe20000400000 */
[C---:B------:R-:W-:Y:S01]  /*d6a0*/  FMUL R29, R3.reuse, R29 ;  /* 0x0000001d031d7220 */ /* 0x040fe20000400000 */
[C---:B------:R-:W-:Y:S01]  /*d6b0*/  FMUL R30, R3.reuse, R30 ;  /* 0x0000001e031e7220 */ /* 0x040fe20000400000 */
[C---:B------:R-:W-:Y:S01]  /*d6c0*/  FMUL R31, R3.reuse, R31 ;  /* 0x0000001f031f7220 */ /* 0x040fe20000400000 */
[C---:B----4-:R-:W-:Y:S01]  /*d6d0*/  FMUL R24, R3.reuse, R24 ;  /* 0x0000001803187220 */ /* 0x050fe20000400000 */
[C---:B------:R-:W-:Y:S01]  /*d6e0*/  FMUL R25, R3.reuse, R25 ;  /* 0x0000001903197220 */ /* 0x040fe20000400000 */
[C---:B------:R-:W-:Y:S01]  /*d6f0*/  FMUL R26, R3.reuse, R26 ;  /* 0x0000001a031a7220 */ /* 0x040fe20000400000 */
[C---:B------:R-:W-:Y:S01]  /*d700*/  FMUL R27, R3.reuse, R27 ;  /* 0x0000001b031b7220 */ /* 0x040fe20000400000 */
[----:B------:R0:W-:Y:S04]  /*d710*/  STL.128 [UR8+0xa0c0], R28 ;  /* 0x00a0c01cff007987 */ /* 0x0001e80008100c08 */
[----:B------:R0:W-:Y:S01]  /*d720*/  STL.128 [UR8+0xa0d0], R24 ;  /* 0x00a0d018ff007987 */ /* 0x0001e20008100c08 */
[----:B------:R-:W-:Y:S01]  /*d730*/  UIADD3 UR5, UPT, UPT, UR5, 0x8, URZ ;  /* 0x0000000805057890 */ /* 0x000fe2000fffe0ff */
        /* <DEDUP_REMOVED lines=12> */
[C---:B--2---:R-:W-:Y:S01]  /*d800*/  FMUL R16, R2.reuse, R16 ;  /* 0x0000001002107220 */ /* 0x044fe20000400000 */
[C---:B------:R-:W-:Y:S01]  /*d810*/  FMUL R17, R2.reuse, R17 ;  /* 0x0000001102117220 */ /* 0x040fe20000400000 */
[C---:B------:R-:W-:Y:S01]  /*d820*/  FMUL R18, R2.reuse, R18 ;  /* 0x0000001202127220 */ /* 0x040fe20000400000 */
[----:B------:R-:W-:Y:S01]  /*d830*/  FMUL R19, R2, R19 ;  /* 0x0000001302137220 */ /* 0x000fe20000400000 */
[C---:B---3--:R-:W-:Y:S01]  /*d840*/  FMUL R20, R3.reuse, R20 ;  /* 0x0000001403147220 */ /* 0x048fe20000400000 */
[C---:B------:R-:W-:Y:S01]  /*d850*/  FMUL R21, R3.reuse, R21 ;  /* 0x0000001503157220 */ /* 0x040fe20000400000 */
[C---:B------:R-:W-:Y:S01]  /*d860*/  FMUL R22, R3.reuse, R22 ;  /* 0x0000001603167220 */ /* 0x040fe20000400000 */
[----:B------:R-:W-:Y:S01]  /*d870*/  FMUL R23, R3, R23 ;  /* 0x0000001703177220 */ /* 0x000fe20000400000 */
[----:B------:R0:W-:Y:S04]  /*d880*/  STL.128 [UR8+0x30], R4 ;  /* 0x00003004ff007987 */ /* 0x0001e80008100c08 */
[----:B------:R0:W-:Y:S04]  /*d890*/  STL.128 [UR8+0x6090], R8 ;  /* 0x00609008ff007987 */ /* 0x0001e80008100c08 */
[----:B------:R0:W-:Y:S04]  /*d8a0*/  STL.128 [UR8+0x2050], R12 ;  /* 0x0020500cff007987 */ /* 0x0001e80008100c08 */
[----:B------:R0:W-:Y:S04]  /*d8b0*/  STL.128 [UR8+0x80b0], R16 ;  /* 0x0080b010ff007987 */ /* 0x0001e80008100c08 */
[----:B------:R0:W-:Y:S01]  /*d8c0*/  STL.128 [UR8+0x4070], R20 ;  /* 0x00407014ff007987 */ /* 0x0001e20008100c08 */
[----:B------:R-:W-:-:S04]  /*d8d0*/  UIADD3 UR8, UPT, UPT, UR4, 0x1, URZ ;  /* 0x0000000104087890 */ /* 0x000fc8000fffe0ff */
[----:B------:R-:W-:-:S04]  /*d8e0*/  ULOP3.LUT UR8, UR8, 0xfffffff8, URZ, 0xc0, !UPT ;  /* 0xfffffff808087892 */ /* 0x000fc8000f8ec0ff */
[----:B------:R-:W-:-:S09]  /*d8f0*/  UISETP.NE.AND UP0, UPT, UR5, UR8, UPT ;  /* 0x000000080500728c */ /* 0x000fd2000bf05270 */
[----:B0-----:R-:W-:Y:S05]  /*d900*/  BRA.U UP0, `(.L_x_82) ;  /* 0xfffffff900c87547 */ /* 0x001fea000b83ffff */
[----:B------:R-:W-:-:S05]  /*d910*/  UMOV UR5, UR8 ;  /* 0x0000000800057c82 */ /* 0x000fca0008000000 */
.L_x_81:
[----:B------:R-:W-:-:S04]  /*d920*/  UIADD3 UR4, UPT, UPT, UR4, 0x1, URZ ;  /* 0x0000000104047890 */ /* 0x000fc8000fffe0ff */
[----:B------:R-:W-:-:S09]  /*d930*/  ULOP3.LUT UP0, URZ, UR4, 0x7, URZ, 0xc0, !UPT ;  /* 0x0000000704ff7892 */ /* 0x000fd2000f80c0ff */
[----:B------:R-:W-:Y:S05]  /*d940*/  BRA.U !UP0, `(.L_x_83) ;  /* 0x0000000908387547 */ /* 0x000fea000b800000 */
[----:B------:R-:W-:-:S04]  /*d950*/  LOP3.LUT R5, R0, 0x7, RZ, 0xc0, !PT ;  /* 0x0000000700057812 */ /* 0x000fc800078ec0ff */
[C---:B------:R-:W-:Y:S01]  /*d960*/  LOP3.LUT P1, RZ, R5.reuse, 0x3, RZ, 0xc0, !PT ;  /* 0x0000000305ff7812 */ /* 0x040fe2000782c0ff */
[----:B------:R-:W-:-:S05]  /*d970*/  VIADD R4, R5, 0xffffffff ;  /* 0xffffffff05047836 */ /* 0x000fca0000000000 */
[----:B------:R-:W-:-:S13]  /*d980*/  ISETP.GE.U32.AND P0, PT, R4, 0x3, PT ;  /* 0x000000030400780c */ /* 0x000fda0003f06070 */
[----:B------:R-:W-:Y:S05]  /*d990*/  @!P0 BRA `(.L_x_84) ;  /* 0x0000000400288947 */ /* 0x000fea0003800000 */
[----:B------:R-:W-:-:S09]  /*d9a0*/  ULEA UR8, UR5, UR30, 0x2 ;  /* 0x0000001e05087291 */ /* 0x000fd2000f8e10ff */
[----:B------:R-:W2:Y:S04]  /*d9b0*/  LDL R23, [UR8+0x20] ;  /* 0x00002008ff177983 */ /* 0x000ea80008100800 */
[----:B------:R-:W3:Y:S04]  /*d9c0*/  LDL R25, [UR8+0x6080] ;  /* 0x00608008ff197983 */ /* 0x000ee80008100800 */
[----:B------:R-:W5:Y:S04]  /*d9d0*/  LDL R27, [UR8+0x2040] ;  /* 0x00204008ff1b7983 */ /* 0x000f680008100800 */
[----:B------:R-:W4:Y:S04]  /*d9e0*/  LDL R29, [UR8+0x80a0] ;  /* 0x0080a008ff1d7983 */ /* 0x000f280008100800 */
        /* <DEDUP_REMOVED lines=19> */
[----:B------:R-:W4:Y:S01]  /*db20*/  LDL R4, [UR8+0xa0cc] ;  /* 0x00a0cc08ff047983 */ /* 0x000f220008100800 */
[----:B------:R-:W-:Y:S01]  /*db30*/  UIADD3 UR5, UPT, UPT, UR5, 0x4, URZ ;  /* 0x0000000405057890 */ /* 0x000fe2000fffe0ff */
[C---:B--2---:R-:W-:Y:S01]  /*db40*/  FMUL R23, R2.reuse, R23 ;  /* 0x0000001702177220 */ /* 0x044fe20000400000 */
[----:B---3--:R-:W-:-:S04]  /*db50*/  FMUL R25, R2, R25 ;  /* 0x0000001902197220 */ /* 0x008fc80000400000 */
[----:B------:R0:W-:Y:S01]  /*db60*/  STL [UR8+0x20], R23 ;  /* 0x00002017ff007987 */ /* 0x0001e20008100808 */
[----:B-----5:R-:W-:-:S03]  /*db70*/  FMUL R27, R2, R27 ;  /* 0x0000001b021b7220 */ /* 0x020fc60000400000 */
[----:B------:R0:W-:Y:S01]  /*db80*/  STL [UR8+0x6080], R25 ;  /* 0x00608019ff007987 */ /* 0x0001e20008100808 */
[----:B----4-:R-:W-:-:S03]  /*db90*/  FMUL R29, R2, R29 ;  /* 0x0000001d021d7220 */ /* 0x010fc60000400000 */
[----:B------:R0:W-:Y:S01]  /*dba0*/  STL [UR8+0x2040], R27 ;  /* 0x0020401bff007987 */ /* 0x0001e20008100808 */
[----:B------:R-:W-:-:S03]  /*dbb0*/  FMUL R16, R3, R16 ;  /* 0x0000001003107220 */ /* 0x000fc60000400000 */
        /* <DEDUP_REMOVED lines=38> */
[----:B------:R0:W-:Y:S04]  /*de20*/  STL [UR8+0x406c], R6 ;  /* 0x00406c06ff007987 */ /* 0x0001e80008100808 */
[----:B------:R0:W-:Y:S02]  /*de30*/  STL [UR8+0xa0cc], R4 ;  /* 0x00a0cc04ff007987 */ /* 0x0001e40008100808 */
.L_x_84:
[----:B------:R-:W-:Y:S05]  /*de40*/  @!P1 BRA `(.L_x_83) ;  /* 0x0000000000f89947 */ /* 0x000fea0003800000 */
[C---:B------:R-:W-:Y:S02]  /*de50*/  LOP3.LUT P0, RZ, R44.reuse, 0x3, RZ, 0xc0, !PT ;  /* 0x000000032cff7812 */ /* 0x040fe4000780c0ff */
[----:B0-----:R-:W-:-:S04]  /*de60*/  LOP3.LUT R4, R44, 0x1, RZ, 0xc0, !PT ;  /* 0x000000012c047812 */ /* 0x001fc800078ec0ff */
[----:B------:R-:W-:-:S07]  /*de70*/  ISETP.NE.U32.AND P1, PT, R4, 0x1, PT ;  /* 0x000000010400780c */ /* 0x000fce0003f25070 */
[----:B------:R-:W-:Y:S06]  /*de80*/  @!P0 BRA `(.L_x_85) ;  /* 0x0000000000988947 */ /* 0x000fec0003800000 */
        /* <DEDUP_REMOVED lines=38> */
.L_x_85:
[----:B------:R-:W-:Y:S05]  /*e0f0*/  @!P1 BRA `(.L_x_83) ;  /* 0x00000000004c9947 */ /* 0x000fea0003800000 */
[----:B------:R-:W-:-:S09]  /*e100*/  ULEA UR5, UR5, UR30, 0x2 ;  /* 0x0000001e05057291 */ /* 0x000fd2000f8e10ff */
[----:B0-----:R-:W2:Y:S04]  /*e110*/  LDL R5, [UR5+0x20] ;  /* 0x00002005ff057983 */ /* 0x001ea80008100800 */
[----:B------:R-:W3:Y:S04]  /*e120*/  LDL R7, [UR5+0x6080] ;  /* 0x00608005ff077983 */ /* 0x000ee80008100800 */
[----:B------:R-:W5:Y:S04]  /*e130*/  LDL R9, [UR5+0x2040] ;  /* 0x00204005ff097983 */ /* 0x000f680008100800 */
[----:B------:R-:W4:Y:S04]  /*e140*/  LDL R11, [UR5+0x80a0] ;  /* 0x0080a005ff0b7983 */ /* 0x000f280008100800 */
[----:B------:R-:W4:Y:S04]  /*e150*/  LDL R4, [UR5+0x4060] ;  /* 0x00406005ff047983 */ /* 0x000f280008100800 */
[----:B------:R-:W4:Y:S01]  /*e160*/  LDL R6, [UR5+0xa0c0] ;  /* 0x00a0c005ff067983 */ /* 0x000f220008100800 */
        /* <DEDUP_REMOVED lines=10> */
[----:B------:R1:W-:Y:S04]  /*e210*/  STL [UR5+0x4060], R4 ;  /* 0x00406004ff007987 */ /* 0x0003e80008100805 */
[----:B------:R1:W-:Y:S02]  /*e220*/  STL [UR5+0xa0c0], R6 ;  /* 0x00a0c006ff007987 */ /* 0x0003e40008100805 */
.L_x_83:
[----:B------:R-:W2:Y:S01]  /*e230*/  LDL R2, [R1+0x4060] ;  /* 0x0040600001027983 */ /* 0x000ea20000100800 */
[----:B------:R-:W-:Y:S01]  /*e240*/  FADD R3, -R3, 1 ;  /* 0x3f80000003037421 */ /* 0x000fe20000000100 */
[----:B------:R-:W-:Y:S01]  /*e250*/  UISETP.GE.U32.AND UP0, UPT, UR6, 0xe, UPT ;  /* 0x0000000e0600788c */ /* 0x000fe2000bf06070 */
[----:B------:R-:W-:Y:S01]  /*e260*/  VIADD R46, R45, 0x2 ;  /* 0x000000022d2e7836 */ /* 0x000fe20000000000 */
[----:B------:R-:W-:Y:S02]  /*e270*/  UIADD3 UR8, UPT, UPT, UR6, 0x2, URZ ;  /* 0x0000000206087890 */ /* 0x000fe4000fffe0ff */
[----:B------:R-:W-:Y:S02]  /*e280*/  UIADD3 UR10, UPT, UPT, UR7, -0x1, URZ ;  /* 0xffffffff070a7890 */ /* 0x000fe4000fffe0ff */
[----:B------:R-:W-:Y:S01]  /*e290*/  LOP3.LUT R46, R46, 0xf, RZ, 0xc0, !PT ;  /* 0x0000000f2e2e7812 */ /* 0x000fe200078ec0ff */
[----:B------:R-:W-:Y:S01]  /*e2a0*/  ULOP3.LUT UP1, URZ, UR8, 0xf, URZ, 0xc0, !UPT ;  /* 0x0000000f08ff7892 */ /* 0x000fe2000f82c0ff */
[----:B------:R-:W-:Y:S01]  /*e2b0*/  UMOV UR5, URZ ;  /* 0x000000ff00057c82 */ /* 0x000fe20008000000 */
[----:B--2---:R-:W-:-:S05]  /*e2c0*/  FADD R2, R3, R2 ;  /* 0x0000000203027221 */ /* 0x004fca0000000000 */
[----:B------:R2:W-:Y:S01]  /*e2d0*/  STL [R1+0x4060], R2 ;  /* 0x0040600201007387 */ /* 0x0005e20000100800 */
[----:B------:R-:W-:Y:S05]  /*e2e0*/  BRA.U !UP0, `(.L_x_86) ;  /* 0x0000000108587547 */ /* 0x000fea000b800000 */
[----:B------:R-:W-:Y:S01]  /*e2f0*/  ULOP3.LUT UR5, UR8, 0xfffffff0, URZ, 0xc0, !UPT ;  /* 0xfffffff008057892 */ /* 0x000fe2000f8ec0ff */
[----:B------:R-:W-:-:S11]  /*e300*/  UMOV UR6, URZ ;  /* 0x000000ff00067c82 */ /* 0x000fd60008000000 */
.L_x_87:
[----:B------:R-:W-:-:S09]  /*e310*/  ULEA UR9, UR6, UR30, 0x2 ;  /* 0x0000001e06097291 */ /* 0x000fd2000f8e10ff */
[----:B0--3--:R-:W3:Y:S04]  /*e320*/  LDL.128 R32, [UR9+0x20] ;  /* 0x00002009ff207983 */ /* 0x009ee80008100c00 */
[----:B-1----:R-:W5:Y:S04]  /*e330*/  LDL.128 R4, [UR9+0x6080] ;  /* 0x00608009ff047983 */ /* 0x002f680008100c00 */
[----:B------:R-:W2:Y:S04]  /*e340*/  LDL.128 R8, [UR9+0x30] ;  /* 0x00003009ff087983 */ /* 0x000ea80008100c00 */
[----:B------:R-:W2:Y:S04]  /*e350*/  LDL.128 R12, [UR9+0x6090] ;  /* 0x00609009ff0c7983 */ /* 0x000ea80008100c00 */
[----:B------:R-:W2:Y:S04]  /*e360*/  LDL.128 R16, [UR9+0x40] ;  /* 0x00004009ff107983 */ /* 0x000ea80008100c00 */
[----:B------:R-:W2:Y:S04]  /*e370*/  LDL.128 R20, [UR9+0x60a0] ;  /* 0x0060a009ff147983 */ /* 0x000ea80008100c00 */
[----:B----4-:R-:W4:Y:S04]  /*e380*/  LDL.128 R24, [UR9+0x50] ;  /* 0x00005009ff187983 */ /* 0x010f280008100c00 */
[----:B------:R-:W4:Y:S01]  /*e390*/  LDL.128 R28, [UR9+0x60b0] ;  /* 0x0060b009ff1c7983 */ /* 0x000f220008100c00 */
[----:B------:R-:W-:-:S04]  /*e3a0*/  UIADD3 UR6, UPT, UPT, UR6, 0x10, URZ ;  /* 0x0000001006067890 */ /* 0x000fc8000fffe0ff */
[----:B------:R-:W-:Y:S01]  /*e3b0*/  UISETP.NE.AND UP2, UPT, UR6, UR5, UPT ;  /* 0x000000050600728c */ /* 0x000fe2000bf45270 */
[----:B---3--:R3:W-:Y:S04]  /*e3c0*/  STL.128 [UR9+0xc0e0], R32 ;  /* 0x00c0e020ff007987 */ /* 0x0087e80008100c09 */
[----:B-----5:R3:W-:Y:S04]  /*e3d0*/  STL.128 [UR9+0x12140], R4 ;  /* 0x01214004ff007987 */ /* 0x0207e80008100c09 */
[----:B--2---:R3:W-:Y:S04]  /*e3e0*/  STL.128 [UR9+0xc0f0], R8 ;  /* 0x00c0f008ff007987 */ /* 0x0047e80008100c09 */
[----:B------:R3:W-:Y:S04]  /*e3f0*/  STL.128 [UR9+0x12150], R12 ;  /* 0x0121500cff007987 */ /* 0x0007e80008100c09 */
[----:B------:R3:W-:Y:S04]  /*e400*/  STL.128 [UR9+0xc100], R16 ;  /* 0x00c10010ff007987 */ /* 0x0007e80008100c09 */
[----:B------:R3:W-:Y:S04]  /*e410*/  STL.128 [UR9+0x12160], R20 ;  /* 0x01216014ff007987 */ /* 0x0007e80008100c09 */
[----:B----4-:R3:W-:Y:S04]  /*e420*/  STL.128 [UR9+0xc110], R24 ;  /* 0x00c11018ff007987 */ /* 0x0107e80008100c09 */
[----:B------:R3:W-:Y:S01]  /*e430*/  STL.128 [UR9+0x12170], R28 ;  /* 0x0121701cff007987 */ /* 0x0007e20008100c09 */
[----:B------:R-:W-:Y:S05]  /*e440*/  BRA.U UP2, `(.L_x_87) ;  /* 0xfffffffd02b07547 */ /* 0x000fea000b83ffff */
.L_x_86:
[----:B--2---:R-:W-:Y:S01]  /*e450*/  VIADD R2, R46, 0xffffffff ;  /* 0xffffffff2e027836 */ /* 0x004fe20000000000 */
[----:B------:R-:W-:Y:S06]  /*e460*/  BRA.U !UP1, `(.L_x_88) ;  /* 0x0000000509387547 */ /* 0x000fec000b800000 */
[----:B------:R-:W-:Y:S02]  /*e470*/  ISETP.GE.U32.AND P0, PT, R2, 0x7, PT ;  /* 0x000000070200780c */ /* 0x000fe40003f06070 */
[----:B------:R-:W-:-:S11]  /*e480*/  LOP3.LUT P1, RZ, R46, 0x7, RZ, 0xc0, !PT ;  /* 0x000000072eff7812 */ /* 0x000fd6000782c0ff */
[----:B------:R-:W-:Y:S05]  /*e490*/  @!P0 BRA `(.L_x_89) ;  /* 0x0000000000888947 */ /* 0x000fea0003800000 */
[----:B------:R-:W-:-:S09]  /*e4a0*/  ULEA UR6, UR5, UR30, 0x2 ;  /* 0x0000001e05067291 */ /* 0x000fd2000f8e10ff */
[----:B------:R-:W2:Y:S04]  /*e4b0*/  LDL R3, [UR6+0x20] ;  /* 0x00002006ff037983 */ /* 0x000ea80008100800 */
[----:B01-3--:R-:W3:Y:S04]  /*e4c0*/  LDL R4, [UR6+0x6080] ;  /* 0x00608006ff047983 */ /* 0x00bee80008100800 */
        /* <DEDUP_REMOVED lines=14> */
[----:B------:R-:W-:-:S03]  /*e5b0*/  UIADD3 UR5, UPT, UPT, UR5, 0x8, URZ ;  /* 0x0000000805057890 */ /* 0x000fc6000fffe0ff */
[----:B--2---:R2:W-:Y:S04]  /*e5c0*/  STL [UR6+0xc0e0], R3 ;  /* 0x00c0e003ff007987 */ /* 0x0045e80008100806 */
[----:B---3--:R2:W-:Y:S04]  /*e5d0*/  STL [UR6+0x12140], R4 ;  /* 0x01214004ff007987 */ /* 0x0085e80008100806 */
[----:B-----5:R2:W-:Y:S04]  /*e5e0*/  STL [UR6+0xc0e4], R5 ;  /* 0x00c0e405ff007987 */ /* 0x0205e80008100806 */
[----:B----4-:R2:W-:Y:S04]  /*e5f0*/  STL [UR6+0x12144], R6 ;  /* 0x01214406ff007987 */ /* 0x0105e80008100806 */
[----:B------:R2:W-:Y:S04]  /*e600*/  STL [UR6+0xc0e8], R7 ;  /* 0x00c0e807ff007987 */ /* 0x0005e80008100806 */
        /* <DEDUP_REMOVED lines=10> */
[----:B------:R2:W-:Y:S02]  /*e6b0*/  STL [UR6+0x1215c], R18 ;  /* 0x01215c12ff007987 */ /* 0x0005e40008100806 */
.L_x_89:
[----:B------:R-:W-:Y:S05]  /*e6c0*/  @!P1 BRA `(.L_x_88) ;  /* 0x0000000000a09947 */ /* 0x000fea0003800000 */
[----:B------:R-:W-:Y:S02]  /*e6d0*/  UISETP.GE.U32.AND UP2, UPT, UR10, 0x3, UPT ;  /* 0x000000030a00788c */ /* 0x000fe4000bf46070 */
[----:B------:R-:W-:-:S04]  /*e6e0*/  ULOP3.LUT UR6, UR7, 0x3, URZ, 0xc0, !UPT ;  /* 0x0000000307067892 */ /* 0x000fc8000f8ec0ff */
[----:B------:R-:W-:-:S03]  /*e6f0*/  UISETP.NE.AND UP3, UPT, UR6, URZ, UPT ;  /* 0x000000ff0600728c */ /* 0x000fc6000bf65270 */
[----:B------:R-:W-:Y:S08]  /*e700*/  BRA.U !UP2, `(.L_x_90) ;  /* 0x000000010a487547 */ /* 0x000ff0000b800000 */
[----:B------:R-:W-:-:S09]  /*e710*/  ULEA UR9, UR5, UR30, 0x2 ;  /* 0x0000001e05097291 */ /* 0x000fd2000f8e10ff */
[----:B--2---:R-:W2:Y:S04]  /*e720*/  LDL R3, [UR9+0x20] ;  /* 0x00002009ff037983 */ /* 0x004ea80008100800 */
[----:B01-3--:R-:W3:Y:S04]  /*e730*/  LDL R4, [UR9+0x6080] ;  /* 0x00608009ff047983 */ /* 0x00bee80008100800 */
[----:B------:R-:W5:Y:S04]  /*e740*/  LDL R5, [UR9+0x24] ;  /* 0x00002409ff057983 */ /* 0x000f680008100800 */
        /* <DEDUP_REMOVED lines=13> */
[----:B------:R0:W-:Y:S02]  /*e820*/  STL [UR9+0x1214c], R10 ;  /* 0x01214c0aff007987 */ /* 0x0001e40008100809 */
.L_x_90:
[----:B------:R-:W-:Y:S05]  /*e830*/  BRA.U !UP3, `(.L_x_88) ;  /* 0x000000010b447547 */ /* 0x000fea000b800000 */
[----:B------:R-:W-:-:S09]  /*e840*/  ULEA UR5, UR5, UR30, 0x2 ;  /* 0x0000001e05057291 */ /* 0x000fd2000f8e10ff */
[----:B0-2---:R-:W2:Y:S04]  /*e850*/  LDL R3, [UR5+0x20] ;  /* 0x00002005ff037983 */ /* 0x005ea80008100800 */
[----:B-1-3--:R-:W3:Y:S01]  /*e860*/  LDL R4, [UR5+0x6080] ;  /* 0x00608005ff047983 */ /* 0x00aee20008100800 */
[----:B------:R-:W-:-:S03]  /*e870*/  UISETP.NE.AND UP2, UPT, UR6, 0x1, UPT ;  /* 0x000000010600788c */ /* 0x000fc6000bf45270 */
[----:B--2---:R0:W-:Y:S04]  /*e880*/  STL [UR5+0xc0e0], R3 ;  /* 0x00c0e003ff007987 */ /* 0x0041e80008100805 */
[----:B---3--:R0:W-:Y:S02]  /*e890*/  STL [UR5+0x12140], R4 ;  /* 0x01214004ff007987 */ /* 0x0081e40008100805 */
[----:B------:R-:W-:Y:S05]  /*e8a0*/  BRA.U !UP2, `(.L_x_88) ;  /* 0x000000010a287547 */ /* 0x000fea000b800000 */
[----:B0-----:R-:W2:Y:S04]  /*e8b0*/  LDL R3, [UR5+0x24] ;  /* 0x00002405ff037983 */ /* 0x001ea80008100800 */
[----:B------:R-:W3:Y:S01]  /*e8c0*/  LDL R4, [UR5+0x6084] ;  /* 0x00608405ff047983 */ /* 0x000ee20008100800 */
[----:B------:R-:W-:-:S03]  /*e8d0*/  UISETP.NE.AND UP2, UPT, UR6, 0x2, UPT ;  /* 0x000000020600788c */ /* 0x000fc6000bf45270 */
[----:B--2---:R0:W-:Y:S04]  /*e8e0*/  STL [UR5+0xc0e4], R3 ;  /* 0x00c0e403ff007987 */ /* 0x0041e80008100805 */
[----:B---3--:R0:W-:Y:S02]  /*e8f0*/  STL [UR5+0x12144], R4 ;  /* 0x01214404ff007987 */ /* 0x0081e40008100805 */
[----:B------:R-:W-:Y:S05]  /*e900*/  BRA.U !UP2, `(.L_x_88) ;  /* 0x000000010a107547 */ /* 0x000fea000b800000 */
[----:B0-----:R-:W2:Y:S04]  /*e910*/  LDL R3, [UR5+0x28] ;  /* 0x00002805ff037983 */ /* 0x001ea80008100800 */
[----:B------:R-:W3:Y:S04]  /*e920*/  LDL R4, [UR5+0x6088] ;  /* 0x00608805ff047983 */ /* 0x000ee80008100800 */
[----:B--2---:R0:W-:Y:S04]  /*e930*/  STL [UR5+0xc0e8], R3 ;  /* 0x00c0e803ff007987 */ /* 0x0041e80008100805 */
[----:B---3--:R0:W-:Y:S02]  /*e940*/  STL [UR5+0x12148], R4 ;  /* 0x01214804ff007987 */ /* 0x0081e40008100805 */
.L_x_88:
[----:B------:R-:W-:Y:S01]  /*e950*/  UMOV UR5, URZ ;  /* 0x000000ff00057c82 */ /* 0x000fe20008000000 */
[----:B------:R-:W-:Y:S05]  /*e960*/  BRA.U !UP0, `(.L_x_91) ;  /* 0x0000000108587547 */ /* 0x000fea000b800000 */
[----:B------:R-:W-:Y:S01]  /*e970*/  ULOP3.LUT UR5, UR8, 0xfffffff0, URZ, 0xc0, !UPT ;  /* 0xfffffff008057892 */ /* 0x000fe2000f8ec0ff */
[----:B------:R-:W-:-:S11]  /*e980*/  UMOV UR6, URZ ;  /* 0x000000ff00067c82 */ /* 0x000fd60008000000 */
.L_x_92:
[----:B------:R-:W-:-:S09]  /*e990*/  ULEA UR9, UR6, UR30, 0x2 ;  /* 0x0000001e06097291 */ /* 0x000fd2000f8e10ff */
[----:B0--3--:R-:W3:Y:S04]  /*e9a0*/  LDL.128 R32, [UR9+0x2040] ;  /* 0x00204009ff207983 */ /* 0x009ee80008100c00 */
[----:B-12---:R-:W2:Y:S04]  /*e9b0*/  LDL.128 R4, [UR9+0x80a0] ;  /* 0x0080a009ff047983 */ /* 0x006ea80008100c00 */
[----:B------:R-:W5:Y:S04]  /*e9c0*/  LDL.128 R8, [UR9+0x2050] ;  /* 0x00205009ff087983 */ /* 0x000f680008100c00 */
[----:B------:R-:W5:Y:S04]  /*e9d0*/  LDL.128 R12, [UR9+0x80b0] ;  /* 0x0080b009ff0c7983 */ /* 0x000f680008100c00 */
[----:B------:R-:W5:Y:S04]  /*e9e0*/  LDL.128 R16, [UR9+0x2060] ;  /* 0x00206009ff107983 */ /* 0x000f680008100c00 */
[----:B------:R-:W5:Y:S04]  /*e9f0*/  LDL.128 R20, [UR9+0x80c0] ;  /* 0x0080c009ff147983 */ /* 0x000f680008100c00 */
[----:B----4-:R-:W4:Y:S04]  /*ea00*/  LDL.128 R24, [UR9+0x2070] ;  /* 0x00207009ff187983 */ /* 0x010f280008100c00 */
[----:B------:R-:W4:Y:S01]  /*ea10*/  LDL.128 R28, [UR9+0x80d0] ;  /* 0x0080d009ff1c7983 */ /* 0x000f220008100c00 */
[----:B------:R-:W-:-:S04]  /*ea20*/  UIADD3 UR6, UPT, UPT, UR6, 0x10, URZ ;  /* 0x0000001006067890 */ /* 0x000fc8000fffe0ff */
[----:B------:R-:W-:Y:S01]  /*ea30*/  UISETP.NE.AND UP2, UPT, UR6, UR5, UPT ;  /* 0x000000050600728c */ /* 0x000fe2000bf45270 */
[----:B---3--:R0:W-:Y:S04]  /*ea40*/  STL.128 [UR9+0xe100], R32 ;  /* 0x00e10020ff007987 */ /* 0x0081e80008100c09 */
[----:B--2---:R0:W-:Y:S04]  /*ea50*/  STL.128 [UR9+0x14160], R4 ;  /* 0x01416004ff007987 */ /* 0x0041e80008100c09 */
[----:B-----5:R0:W-:Y:S04]  /*ea60*/  STL.128 [UR9+0xe110], R8 ;  /* 0x00e11008ff007987 */ /* 0x0201e80008100c09 */
[----:B------:R0:W-:Y:S04]  /*ea70*/  STL.128 [UR9+0x14170], R12 ;  /* 0x0141700cff007987 */ /* 0x0001e80008100c09 */
[----:B------:R0:W-:Y:S04]  /*ea80*/  STL.128 [UR9+0xe120], R16 ;  /* 0x00e12010ff007987 */ /* 0x0001e80008100c09 */
[----:B------:R0:W-:Y:S04]  /*ea90*/  STL.128 [UR9+0x14180], R20 ;  /* 0x01418014ff007987 */ /* 0x0001e80008100c09 */
[----:B----4-:R0:W-:Y:S04]  /*eaa0*/  STL.128 [UR9+0xe130], R24 ;  /* 0x00e13018ff007987 */ /* 0x0101e80008100c09 */
[----:B------:R0:W-:Y:S01]  /*eab0*/  STL.128 [UR9+0x14190], R28 ;  /* 0x0141901cff007987 */ /* 0x0001e20008100c09 */
[----:B------:R-:W-:Y:S05]  /*eac0*/  BRA.U UP2, `(.L_x_92) ;  /* 0xfffffffd02b07547 */ /* 0x000fea000b83ffff */
.L_x_91:
[----:B------:R-:W-:Y:S05]  /*ead0*/  BRA.U !UP1, `(.L_x_93) ;  /* 0x0000000509387547 */ /* 0x000fea000b800000 */
[----:B------:R-:W-:Y:S02]  /*eae0*/  ISETP.GE.U32.AND P0, PT, R2, 0x7, PT ;  /* 0x000000070200780c */ /* 0x000fe40003f06070 */
[----:B------:R-:W-:-:S11]  /*eaf0*/  LOP3.LUT P1, RZ, R46, 0x7, RZ, 0xc0, !PT ;  /* 0x000000072eff7812 */ /* 0x000fd6000782c0ff */
[----:B------:R-:W-:Y:S05]  /*eb00*/  @!P0 BRA `(.L_x_94) ;  /* 0x0000000000888947 */ /* 0x000fea0003800000 */
[----:B------:R-:W-:-:S09]  /*eb10*/  ULEA UR6, UR5, UR30, 0x2 ;  /* 0x0000001e05067291 */ /* 0x000fd2000f8e10ff */
[----:B------:R-:W5:Y:S04]  /*eb20*/  LDL R2, [UR6+0x2040] ;  /* 0x00204006ff027983 */ /* 0x000f680008100800 */
[----:B0-2---:R-:W2:Y:S04]  /*eb30*/  LDL R3, [UR6+0x80a0] ;  /* 0x0080a006ff037983 */ /* 0x005ea80008100800 */
[----:B-1-3--:R-:W3:Y:S04]  /*eb40*/  LDL R4, [UR6+0x2044] ;  /* 0x00204406ff047983 */ /* 0x00aee80008100800 */
        /* <DEDUP_REMOVED lines=14> */
[----:B-----5:R0:W-:Y:S04]  /*ec30*/  STL [UR6+0xe100], R2 ;  /* 0x00e10002ff007987 */ /* 0x0201e80008100806 */
[----:B--2---:R0:W-:Y:S04]  /*ec40*/  STL [UR6+0x14160], R3 ;  /* 0x01416003ff007987 */ /* 0x0041e80008100806 */
[----:B---3--:R0:W-:Y:S04]  /*ec50*/  STL [UR6+0xe104], R4 ;  /* 0x00e10404ff007987 */ /* 0x0081e80008100806 */
        /* <DEDUP_REMOVED lines=13> */
.L_x_94:
[----:B------:R-:W-:Y:S05]  /*ed30*/  @!P1 BRA `(.L_x_93) ;  /* 0x0000000000a09947 */ /* 0x000fea0003800000 */
[----:B------:R-:W-:Y:S02]  /*ed40*/  UISETP.GE.U32.AND UP3, UPT, UR10, 0x3, UPT ;  /* 0x000000030a00788c */ /* 0x000fe4000bf66070 */
[----:B------:R-:W-:-:S04]  /*ed50*/  ULOP3.LUT UR6, UR7, 0x3, URZ, 0xc0, !UPT ;  /* 0x0000000307067892 */ /* 0x000fc8000f8ec0ff */
[----:B------:R-:W-:-:S03]  /*ed60*/  UISETP.NE.AND UP2, UPT, UR6, URZ, UPT ;  /* 0x000000ff0600728c */ /* 0x000fc6000bf45270 */
[----:B------:R-:W-:Y:S08]  /*ed70*/  BRA.U !UP3, `(.L_x_95) ;  /* 0x000000010b487547 */ /* 0x000ff0000b800000 */
[----:B------:R-:W-:-:S09]  /*ed80*/  ULEA UR9, UR5, UR30, 0x2 ;  /* 0x0000001e05097291 */ /* 0x000fd2000f8e10ff */
[----:B0-----:R-:W5:Y:S04]  /*ed90*/  LDL R2, [UR9+0x2040] ;  /* 0x00204009ff027983 */ /* 0x001f680008100800 */
[----:B--2---:R-:W2:Y:S04]  /*eda0*/  LDL R3, [UR9+0x80a0] ;  /* 0x0080a009ff037983 */ /* 0x004ea80008100800 */
[----:B-1-3--:R-:W3:Y:S04]  /*edb0*/  LDL R4, [UR9+0x2044] ;  /* 0x00204409ff047983 */ /* 0x00aee80008100800 */
        /* <DEDUP_REMOVED lines=13> */
[----:B------:R0:W-:Y:S02]  /*ee90*/  STL [UR9+0x1416c], R9 ;  /* 0x01416c09ff007987 */ /* 0x0001e40008100809 */
.L_x_95:
[----:B------:R-:W-:Y:S05]  /*eea0*/  BRA.U !UP2, `(.L_x_93) ;  /* 0x000000010a447547 */ /* 0x000fea000b800000 */
[----:B------:R-:W-:-:S09]  /*eeb0*/  ULEA UR5, UR5, UR30, 0x2 ;  /* 0x0000001e05057291 */ /* 0x000fd2000f8e10ff */
[----:B0-----:R-:W5:Y:S04]  /*eec0*/  LDL R2, [UR5+0x2040] ;  /* 0x00204005ff027983 */ /* 0x001f680008100800 */
[----:B--2---:R-:W2:Y:S01]  /*eed0*/  LDL R3, [UR5+0x80a0] ;  /* 0x0080a005ff037983 */ /* 0x004ea20008100800 */
[----:B------:R-:W-:-:S03]  /*eee0*/  UISETP.NE.AND UP2, UPT, UR6, 0x1, UPT ;  /* 0x000000010600788c */ /* 0x000fc6000bf45270 */
[----:B-----5:R0:W-:Y:S04]  /*eef0*/  STL [UR5+0xe100], R2 ;  /* 0x00e10002ff007987 */ /* 0x0201e80008100805 */
[----:B--2---:R0:W-:Y:S02]  /*ef00*/  STL [UR5+0x14160], R3 ;  /* 0x01416003ff007987 */ /* 0x0041e40008100805 */
[----:B------:R-:W-:Y:S05]  /*ef10*/  BRA.U !UP2, `(.L_x_93) ;  /* 0x000000010a287547 */ /* 0x000fea000b800000 */
[----:B0-----:R-:W2:Y:S04]  /*ef20*/  LDL R2, [UR5+0x2044] ;  /* 0x00204405ff027983 */ /* 0x001ea80008100800 */
[----:B------:R-:W5:Y:S01]  /*ef30*/  LDL R3, [UR5+0x80a4] ;  /* 0x0080a405ff037983 */ /* 0x000f620008100800 */
[----:B------:R-:W-:-:S03]  /*ef40*/  UISETP.NE.AND UP2, UPT, UR6, 0x2, UPT ;  /* 0x000000020600788c */ /* 0x000fc6000bf45270 */
[----:B--2---:R0:W-:Y:S04]  /*ef50*/  STL [UR5+0xe104], R2 ;  /* 0x00e10402ff007987 */ /* 0x0041e80008100805 */
[----:B-----5:R0:W-:Y:S02]  /*ef60*/  STL [UR5+0x14164], R3 ;  /* 0x01416403ff007987 */ /* 0x0201e40008100805 */
[----:B------:R-:W-:Y:S05]  /*ef70*/  BRA.U !UP2, `(.L_x_93) ;  /* 0x000000010a107547 */ /* 0x000fea000b800000 */
[----:B0-----:R-:W2:Y:S04]  /*ef80*/  LDL R2, [UR5+0x2048] ;  /* 0x00204805ff027983 */ /* 0x001ea80008100800 */
[----:B------:R-:W5:Y:S04]  /*ef90*/  LDL R3, [UR5+0x80a8] ;  /* 0x0080a805ff037983 */ /* 0x000f680008100800 */
[----:B--2---:R0:W-:Y:S04]  /*efa0*/  STL [UR5+0xe108], R2 ;  /* 0x00e10802ff007987 */ /* 0x0041e80008100805 */
[----:B-----5:R0:W-:Y:S02]  /*efb0*/  STL [UR5+0x14168], R3 ;  /* 0x01416803ff007987 */ /* 0x0201e40008100805 */
.L_x_93:
[----:B------:R-:W-:Y:S01]  /*efc0*/  UMOV UR5, URZ ;  /* 0x000000ff00057c82 */ /* 0x000fe20008000000 */
[----:B------:R-:W-:Y:S05]  /*efd0*/  BRA.U !UP0, `(.L_x_96) ;  /* 0x0000000508987547 */ /* 0x000fea000b800000 */
[----:B------:R-:W-:Y:S01]  /*efe0*/  ULOP3.LUT UR5, UR8, 0xfffffff0, URZ, 0xc0, !UPT ;  /* 0xfffffff008057892 */ /* 0x000fe2000f8ec0ff */
[----:B------:R-:W-:-:S11]  /*eff0*/  UMOV UR6, URZ ;  /* 0x000000ff00067c82 */ /* 0x000fd60008000000 */
.L_x_97:
[----:B------:R-:W-:-:S09]  /*f000*/  ULEA UR8, UR6, UR30, 0x2 ;  /* 0x0000001e06087291 */ /* 0x000fd2000f8e10ff */
[----:B0--3--:R-:W3:Y:S04]  /*f010*/  LDL.128 R32, [UR8+0xc0e0] ;  /* 0x00c0e008ff207983 */ /* 0x009ee80008100c00 */
[----:B-12---:R-:W2:Y:S04]  /*f020*/  LDL.128 R4, [UR8+0xc0f0] ;  /* 0x00c0f008ff047983 */ /* 0x006ea80008100c00 */
[----:B------:R-:W5:Y:S04]  /*f030*/  LDL.128 R16, [UR8+0xc100] ;  /* 0x00c10008ff107983 */ /* 0x000f680008100c00 */
[----:B------:R-:W4:Y:S04]  /*f040*/  LDL.128 R8, [UR8+0xc110] ;  /* 0x00c11008ff087983 */ /* 0x000f280008100c00 */
[----:B------:R-:W4:Y:S04]  /*f050*/  LDL.128 R12, [UR8+0x12140] ;  /* 0x01214008ff0c7983 */ /* 0x000f280008100c00 */
[----:B------:R-:W4:Y:S04]  /*f060*/  LDL.128 R20, [UR8+0x12150] ;  /* 0x01215008ff147983 */ /* 0x000f280008100c00 */
[----:B------:R-:W4:Y:S04]  /*f070*/  LDL.128 R36, [UR8+0x12160] ;  /* 0x01216008ff247983 */ /* 0x000f280008100c00 */
[----:B------:R-:W4:Y:S01]  /*f080*/  LDL.64 R2, [UR8+0xe108] ;  /* 0x00e10808ff027983 */ /* 0x000f220008100a00 */
[----:B---3--:R-:W-:-:S03]  /*f090*/  IMAD.MOV.U32 R28, RZ, RZ, R35 ;  /* 0x000000ffff1c7224 */ /* 0x008fc600078e0023 */
[----:B------:R-:W3:Y:S01]  /*f0a0*/  LDL R35, [UR8+0xe140] ;  /* 0x00e14008ff237983 */ /* 0x000ee20008100800 */
[----:B--2---:R-:W-:Y:S02]  /*f0b0*/  IMAD.MOV.U32 R29, RZ, RZ, R4 ;  /* 0x000000ffff1d7224 */ /* 0x004fe400078e0004 */
[----:B------:R-:W-:Y:S02]  /*f0c0*/  IMAD.MOV.U32 R30, RZ, RZ, R5 ;  /* 0x000000ffff1e7224 */ /* 0x000fe400078e0005 */
[----:B------:R-:W-:Y:S01]  /*f0d0*/  IMAD.MOV.U32 R31, RZ, RZ, R6 ;  /* 0x000000ffff1f7224 */ /* 0x000fe200078e0006 */
[----:B-----5:R-:W-:Y:S01]  /*f0e0*/  MOV R42, R17 ;  /* 0x00000011002a7202 */ /* 0x020fe20000000f00 */
[----:B------:R-:W-:Y:S02]  /*f0f0*/  IMAD.MOV.U32 R41, RZ, RZ, R16 ;  /* 0x000000ffff297224 */ /* 0x000fe400078e0010 */
[----:B------:R-:W-:Y:S02]  /*f100*/  IMAD.MOV.U32 R43, RZ, RZ, R18 ;  /* 0x000000ffff2b7224 */ /* 0x000fe400078e0012 */
[----:B------:R-:W-:Y:S01]  /*f110*/  IMAD.MOV.U32 R16, RZ, RZ, R19 ;  /* 0x000000ffff107224 */ /* 0x000fe200078e0013 */
[----:B------:R0:W-:Y:S01]  /*f120*/  STL.128 [UR8+0x30], R28 ;  /* 0x0000301cff007987 */ /* 0x0001e20008100c08 */
[----:B----4-:R-:W-:-:S02]  /*f130*/  IMAD.MOV.U32 R17, RZ, RZ, R8 ;  /* 0x000000ffff117224 */ /* 0x010fc400078e0008 */
[----:B------:R-:W-:Y:S02]  /*f140*/  IMAD.MOV.U32 R18, RZ, RZ, R9 ;  /* 0x000000ffff127224 */ /* 0x000fe400078e0009 */
[----:B------:R-:W-:Y:S02]  /*f150*/  IMAD.MOV.U32 R19, RZ, RZ, R10 ;  /* 0x000000ffff137224 */ /* 0x000fe400078e000a */
[----:B------:R-:W-:Y:S02]  /*f160*/  IMAD.MOV.U32 R40, RZ, RZ, R7 ;  /* 0x000000ffff287224 */ /* 0x000fe400078e0007 */
[----:B------:R-:W-:Y:S01]  /*f170*/  IMAD.MOV.U32 R24, RZ, RZ, R15 ;  /* 0x000000ffff187224 */ /* 0x000fe200078e000f */
[----:B------:R1:W-:Y:S01]  /*f180*/  STL.128 [UR8+0x50], R16 ;  /* 0x00005010ff007987 */ /* 0x0003e20008100c08 */
[----:B------:R-:W-:-:S03]  /*f190*/  IMAD.MOV.U32 R25, RZ, RZ, R20 ;  /* 0x000000ffff197224 */ /* 0x000fc600078e0014 */
[----:B0-----:R-:W2:Y:S01]  /*f1a0*/  LDL.128 R28, [UR8+0xe110] ;  /* 0x00e11008ff1c7983 */ /* 0x001ea20008100c00 */
[----:B------:R-:W-:Y:S02]  /*f1b0*/  IMAD.MOV.U32 R26, RZ, RZ, R21 ;  /* 0x000000ffff1a7224 */ /* 0x000fe400078e0015 */
[----:B------:R-:W-:Y:S01]  /*f1c0*/  IMAD.MOV.U32 R27, RZ, RZ, R22 ;  /* 0x000000ffff1b7224 */ /* 0x000fe200078e0016 */
[----:B------:R-:W4:Y:S04]  /*f1d0*/  LDL.128 R4, [UR8+0x12170] ;  /* 0x01217008ff047983 */ /* 0x000f280008100c00 */
[----:B------:R-:W5:Y:S04]  /*f1e0*/  LDL R15, [UR8+0x141a0] ;  /* 0x0141a008ff0f7983 */ /* 0x000f680008100800 */
[----:B-1----:R-:W3:Y:S04]  /*f1f0*/  LDL.128 R16, [UR8+0xe120] ;  /* 0x00e12008ff107983 */ /* 0x002ee80008100c00 */
[----:B------:R0:W-:Y:S04]  /*f200*/  STL.128 [UR8+0x6090], R24 ;  /* 0x00609018ff007987 */ /* 0x0001e80008100c08 */
[----:B0-----:R-:W5:Y:S01]  /*f210*/  LDL R24, [UR8+0xe104] ;  /* 0x00e10408ff187983 */ /* 0x001f620008100800 */
[----:B------:R-:W-:Y:S01]  /*f220*/  IMAD.MOV.U32 R20, RZ, RZ, R23 ;  /* 0x000000ffff147224 */ /* 0x000fe200078e0017 */
[----:B------:R-:W-:Y:S01]  /*f230*/  MOV R22, R37 ;  /* 0x0000002500167202 */ /* 0x000fe20000000f00 */
[----:B------:R-:W-:-:S02]  /*f240*/  IMAD.MOV.U32 R21, RZ, RZ, R36 ;  /* 0x000000ffff157224 */ /* 0x000fc400078e0024 */
[----:B------:R-:W-:Y:S02]  /*f250*/  IMAD.MOV.U32 R23, RZ, RZ, R38 ;  /* 0x000000ffff177224 */ /* 0x000fe400078e0026 */
[----:B------:R-:W-:Y:S02]  /*f260*/  IMAD.MOV.U32 R36, RZ, RZ, R39 ;  /* 0x000000ffff247224 */ /* 0x000fe400078e0027 */
[----:B------:R-:W-:Y:S01]  /*f270*/  IMAD.MOV.U32 R25, RZ, RZ, R2 ;  /* 0x000000ffff197224 */ /* 0x000fe200078e0002 */
[----:B------:R0:W-:Y:S01]  /*f280*/  STL.128 [UR8+0x60a0], R20 ;  /* 0x0060a014ff007987 */ /* 0x0001e20008100c08 */
[----:B------:R-:W-:-:S03]  /*f290*/  IMAD.MOV.U32 R26, RZ, RZ, R3 ;  /* 0x000000ffff1a7224 */ /* 0x000fc600078e0003 */
[----:B------:R-:W5:Y:S04]  /*f2a0*/  LDL.64 R2, [UR8+0x14168] ;  /* 0x01416808ff027983 */ /* 0x000f680008100a00 */
[----:B0-----:R-:W5:Y:S01]  /*f2b0*/  LDL.128 R20, [UR8+0xe130] ;  /* 0x00e13008ff147983 */ /* 0x001f620008100c00 */
[----:B--2---:R-:W-:Y:S02]  /*f2c0*/  IMAD.MOV.U32 R27, RZ, RZ, R28 ;  /* 0x000000ffff1b7224 */ /* 0x004fe400078e001c */
[----:B------:R-:W-:Y:S02]  /*f2d0*/  IMAD.MOV.U32 R28, RZ, RZ, R29 ;  /* 0x000000ffff1c7224 */ /* 0x000fe400078e001d */
[----:B------:R-:W-:Y:S02]  /*f2e0*/  IMAD.MOV.U32 R29, RZ, RZ, R30 ;  /* 0x000000ffff1d7224 */ /* 0x000fe400078e001e */
[----:B------:R-:W-:-:S02]  /*f2f0*/  IMAD.MOV.U32 R30, RZ, RZ, R31 ;  /* 0x000000ffff1e7224 */ /* 0x000fc400078e001f */
[----:B----4-:R-:W-:Y:S02]  /*f300*/  IMAD.MOV.U32 R37, RZ, RZ, R4 ;  /* 0x000000ffff257224 */ /* 0x010fe400078e0004 */
[----:B------:R-:W-:Y:S02]  /*f310*/  IMAD.MOV.U32 R38, RZ, RZ, R5 ;  /* 0x000000ffff267224 */ /* 0x000fe400078e0005 */
[----:B------:R-:W-:Y:S01]  /*f320*/  IMAD.MOV.U32 R39, RZ, RZ, R6 ;  /* 0x000000ffff277224 */ /* 0x000fe200078e0006 */
[----:B---3--:R-:W-:Y:S01]  /*f330*/  MOV R31, R16 ;  /* 0x00000010001f7202 */ /* 0x008fe20000000f00 */
[----:B------:R-:W-:Y:S02]  /*f340*/  IMAD.MOV.U32 R4, RZ, RZ, R33 ;  /* 0x000000ffff047224 */ /* 0x000fe400078e0021 */
[----:B------:R-:W-:Y:S01]  /*f350*/  IMAD.MOV.U32 R5, RZ, RZ, R34 ;  /* 0x000000ffff057224 */ /* 0x000fe200078e0022 */
[----:B------:R0:W-:Y:S04]  /*f360*/  STL.128 [UR8+0x60b0], R36 ;  /* 0x0060b024ff007987 */ /* 0x0001e80008100c08 */
[----:B------:R1:W-:Y:S04]  /*f370*/  STL.128 [UR8+0x2050], R28 ;  /* 0x0020501cff007987 */ /* 0x0003e80008100c08 */
[----:B------:R2:W-:Y:S04]  /*f380*/  STL.64 [UR8+0x28], R4 ;  /* 0x00002804ff007987 */ /* 0x0005e80008100a08 */
[----:B-----5:R3:W-:Y:S04]  /*f390*/  STL.128 [UR8+0x2040], R24 ;  /* 0x00204018ff007987 */ /* 0x0207e80008100c08 */
[----:B0-----:R-:W4:Y:S04]  /*f3a0*/  LDL.128 R36, [UR8+0x14170] ;  /* 0x01417008ff247983 */ /* 0x001f280008100c00 */
[----:B-1----:R-:W5:Y:S04]  /*f3b0*/  LDL.128 R28, [UR8+0x14190] ;  /* 0x01419008ff1c7983 */ /* 0x002f680008100c00 */
[----:B--2---:R-:W2:Y:S04]  /*f3c0*/  LDL R4, [UR8+0x14164] ;  /* 0x01416408ff047983 */ /* 0x004ea80008100800 */
[----:B---3--:R-:W3:Y:S01]  /*f3d0*/  LDL.128 R24, [UR8+0x14180] ;  /* 0x01418008ff187983 */ /* 0x008ee20008100c00 */
[----:B------:R-:W-:-:S02]  /*f3e0*/  IMAD.MOV.U32 R33, RZ, RZ, R14 ;  /* 0x000000ffff217224 */ /* 0x000fc400078e000e */
[----:B------:R-:W-:Y:S01]  /*f3f0*/  IMAD.MOV.U32 R8, RZ, RZ, R17 ;  /* 0x000000ffff087224 */ /* 0x000fe200078e0011 */
[----:B------:R0:W-:Y:S01]  /*f400*/  STL [UR8+0x24], R32 ;  /* 0x00002420ff007987 */ /* 0x0001e20008100808 */
[----:B------:R-:W-:Y:S02]  /*f410*/  IMAD.MOV.U32 R9, RZ, RZ, R18 ;  /* 0x000000ffff097224 */ /* 0x000fe400078e0012 */
[----:B------:R-:W-:Y:S01]  /*f420*/  IMAD.MOV.U32 R10, RZ, RZ, R19 ;  /* 0x000000ffff0a7224 */ /* 0x000fe200078e0013 */
[----:B------:R1:W-:Y:S01]  /*f430*/  STL [UR8+0x60], R11 ;  /* 0x0000600bff007987 */ /* 0x0003e20008100808 */
[----:B0-----:R-:W-:Y:S02]  /*f440*/  IMAD.MOV.U32 R32, RZ, RZ, R13 ;  /* 0x000000ffff207224 */ /* 0x001fe400078e000d */
[----:B-1----:R-:W-:Y:S01]  /*f450*/  IMAD.MOV.U32 R11, RZ, RZ, R20 ;  /* 0x000000ffff0b7224 */ /* 0x002fe200078e0014 */
[----:B------:R-:W-:Y:S01]  /*f460*/  STL [UR8+0x6084], R12 ;  /* 0x0060840cff007987 */ /* 0x000fe20008100808 */
[----:B------:R-:W-:-:S02]  /*f470*/  IMAD.MOV.U32 R34, RZ, RZ, R23 ;  /* 0x000000ffff227224 */ /* 0x000fc400078e0017 */
[----:B------:R-:W-:Y:S01]  /*f480*/  IMAD.MOV.U32 R5, RZ, RZ, R2 ;  /* 0x000000ffff057224 */ /* 0x000fe200078e0002 */
[----:B------:R0:W-:Y:S01]  /*f490*/  STL.64 [UR8+0x6088], R32 ;  /* 0x00608820ff007987 */ /* 0x0001e20008100a08 */
[----:B------:R-:W-:-:S03]  /*f4a0*/  IMAD.MOV.U32 R6, RZ, RZ, R3 ;  /* 0x000000ffff067224 */ /* 0x000fc600078e0003 */
[----:B------:R4:W-:Y:S04]  /*f4b0*/  STL [UR8+0x60c0], R7 ;  /* 0x0060c007ff007987 */ /* 0x0009e80008100808 */
[----:B------:R1:W-:Y:S01]  /*f4c0*/  STL.128 [UR8+0x2060], R8 ;  /* 0x00206008ff007987 */ /* 0x0003e20008100c08 */
[----:B0-----:R-:W-:Y:S02]  /*f4d0*/  IMAD.MOV.U32 R32, RZ, RZ, R21 ;  /* 0x000000ffff207224 */ /* 0x001fe400078e0015 */
[----:B------:R-:W-:Y:S01]  /*f4e0*/  IMAD.MOV.U32 R33, RZ, RZ, R22 ;  /* 0x000000ffff217224 */ /* 0x000fe200078e0016 */
[----:B------:R0:W-:Y:S04]  /*f4f0*/  STL.128 [UR8+0x40], R40 ;  /* 0x00004028ff007987 */ /* 0x0001e80008100c08 */
[----:B------:R0:W-:Y:S01]  /*f500*/  STL.128 [UR8+0x2070], R32 ;  /* 0x00207020ff007987 */ /* 0x0001e20008100c08 */
[----:B------:R-:W-:-:S04]  /*f510*/  UIADD3 UR6, UPT, UPT, UR6, 0x10, URZ ;  /* 0x0000001006067890 */ /* 0x000fc8000fffe0ff */
[----:B------:R-:W-:Y:S01]  /*f520*/  UISETP.NE.AND UP0, UPT, UR6, UR5, UPT ;  /* 0x000000050600728c */ /* 0x000fe2000bf05270 */
[----:B----4-:R-:W-:Y:S01]  /*f530*/  MOV R7, R36 ;  /* 0x0000002400077202 */ /* 0x010fe20000000f00 */
[----:B-1----:R-:W-:Y:S02]  /*f540*/  IMAD.MOV.U32 R8, RZ, RZ, R37 ;  /* 0x000000ffff087224 */ /* 0x002fe400078e0025 */
[----:B------:R-:W-:Y:S01]  /*f550*/  IMAD.MOV.U32 R9, RZ, RZ, R38 ;  /* 0x000000ffff097224 */ /* 0x000fe200078e0026 */
[----:B-----5:R-:W-:Y:S01]  /*f560*/  MOV R13, R30 ;  /* 0x0000001e000d7202 */ /* 0x020fe20000000f00 */
[----:B------:R-:W-:Y:S02]  /*f570*/  IMAD.MOV.U32 R10, RZ, RZ, R39 ;  /* 0x000000ffff0a7224 */ /* 0x000fe400078e0027 */
[----:B------:R-:W-:Y:S02]  /*f580*/  IMAD.MOV.U32 R19, RZ, RZ, R28 ;  /* 0x000000ffff137224 */ /* 0x000fe400078e001c */
[----:B------:R-:W-:-:S02]  /*f590*/  IMAD.MOV.U32 R12, RZ, RZ, R29 ;  /* 0x000000ffff0c7224 */ /* 0x000fc400078e001d */
[----:B------:R-:W-:Y:S02]  /*f5a0*/  IMAD.MOV.U32 R14, RZ, RZ, R31 ;  /* 0x000000ffff0e7224 */ /* 0x000fe400078e001f */
[----:B---3--:R-:W-:Y:S02]  /*f5b0*/  IMAD.MOV.U32 R11, RZ, RZ, R24 ;  /* 0x000000ffff0b7224 */ /* 0x008fe400078e0018 */
[----:B------:R-:W-:Y:S02]  /*f5c0*/  IMAD.MOV.U32 R16, RZ, RZ, R25 ;  /* 0x000000ffff107224 */ /* 0x000fe400078e0019 */
[----:B------:R-:W-:Y:S02]  /*f5d0*/  IMAD.MOV.U32 R17, RZ, RZ, R26 ;  /* 0x000000ffff117224 */ /* 0x000fe400078e001a */
[----:B------:R-:W-:Y:S01]  /*f5e0*/  IMAD.MOV.U32 R18, RZ, RZ, R27 ;  /* 0x000000ffff127224 */ /* 0x000fe200078e001b */
[----:B--2---:R0:W-:Y:S04]  /*f5f0*/  STL.128 [UR8+0x80a0], R4 ;  /* 0x0080a004ff007987 */ /* 0x0041e80008100c08 */
[----:B------:R0:W-:Y:S04]  /*f600*/  STL.128 [UR8+0x80b0], R8 ;  /* 0x0080b008ff007987 */ /* 0x0001e80008100c08 */
[----:B------:R0:W-:Y:S04]  /*f610*/  STL.128 [UR8+0x80c0], R16 ;  /* 0x0080c010ff007987 */ /* 0x0001e80008100c08 */
[----:B------:R0:W-:Y:S01]  /*f620*/  STL.128 [UR8+0x80d0], R12 ;  /* 0x0080d00cff007987 */ /* 0x0001e20008100c08 */
[----:B------:R-:W-:Y:S05]  /*f630*/  BRA.U UP0, `(.L_x_97) ;  /* 0xfffffff900707547 */ /* 0x000fea000b83ffff */
.L_x_96:
[----:B------:R-:W-:Y:S05]  /*f640*/  BRA.U !UP1, `(.L_x_98) ;  /* 0x0000000909307547 */ /* 0x000fea000b800000 */
[C---:B0-----:R-:W-:Y:S01]  /*f650*/  VIADD R2, R46.reuse, 0xffffffff ;  /* 0xffffffff2e027836 */ /* 0x041fe20000000000 */
[----:B------:R-:W-:-:S04]  /*f660*/  LOP3.LUT P1, RZ, R46, 0x7, RZ, 0xc0, !PT ;  /* 0x000000072eff7812 */ /* 0x000fc8000782c0ff */
[----:B------:R-:W-:-:S13]  /*f670*/  ISETP.GE.U32.AND P0, PT, R2, 0x7, PT ;  /* 0x000000070200780c */ /* 0x000fda0003f06070 */
[----:B------:R-:W-:Y:S05]  /*f680*/  @!P0 BRA `(.L_x_99) ;  /* 0x0000000400088947 */ /* 0x000fea0003800000 */
[----:B------:R-:W-:-:S09]  /*f690*/  ULEA UR6, UR5, UR30, 0x2 ;  /* 0x0000001e05067291 */ /* 0x000fd2000f8e10ff */
[----:B------:R-:W5:Y:S04]  /*f6a0*/  LDL R2, [UR6+0xc0e0] ;  /* 0x00c0e006ff027983 */ /* 0x000f680008100800 */
[----:B--23--:R-:W2:Y:S04]  /*f6b0*/  LDL R13, [UR6+0x12140] ;  /* 0x01214006ff0d7983 */ /* 0x00cea80008100800 */
[----:B------:R-:W3:Y:S04]  /*f6c0*/  LDL R14, [UR6+0xe104] ;  /* 0x00e10406ff0e7983 */ /* 0x000ee80008100800 */
[----:B------:R-:W3:Y:S04]  /*f6d0*/  LDL R3, [UR6+0x14164] ;  /* 0x01416406ff037983 */ /* 0x000ee80008100800 */
[----:B-1----:R-:W3:Y:S04]  /*f6e0*/  LDL R4, [UR6+0xc0e4] ;  /* 0x00c0e406ff047983 */ /* 0x002ee80008100800 */
[----:B------:R-:W3:Y:S04]  /*f6f0*/  LDL R5, [UR6+0x12144] ;  /* 0x01214406ff057983 */ /* 0x000ee80008100800 */
        /* <DEDUP_REMOVED lines=18> */
[----:B----4-:R-:W4:Y:S04]  /*f820*/  LDL R26, [UR6+0x12158] ;  /* 0x01215806ff1a7983 */ /* 0x010f280008100800 */
[----:B------:R-:W4:Y:S04]  /*f830*/  LDL R27, [UR6+0xe11c] ;  /* 0x00e11c06ff1b7983 */ /* 0x000f280008100800 */
[----:B------:R-:W4:Y:S04]  /*f840*/  LDL R28, [UR6+0x1417c] ;  /* 0x01417c06ff1c7983 */ /* 0x000f280008100800 */
[----:B------:R-:W4:Y:S04]  /*f850*/  LDL R29, [UR6+0xc0fc] ;  /* 0x00c0fc06ff1d7983 */ /* 0x000f280008100800 */
[----:B------:R-:W4:Y:S04]  /*f860*/  LDL R30, [UR6+0x1215c] ;  /* 0x01215c06ff1e7983 */ /* 0x000f280008100800 */
[----:B------:R-:W4:Y:S04]  /*f870*/  LDL R31, [UR6+0xe120] ;  /* 0x00e12006ff1f7983 */ /* 0x000f280008100800 */
[----:B------:R-:W4:Y:S04]  /*f880*/  LDL R32, [UR6+0x14180] ;  /* 0x01418006ff207983 */ /* 0x000f280008100800 */
[----:B-----5:R0:W-:Y:S04]  /*f890*/  STL [UR6+0x24], R2 ;  /* 0x00002402ff007987 */ /* 0x0201e80008100806 */
[----:B0-----:R-:W5:Y:S04]  /*f8a0*/  LDL R2, [UR6+0x1214c] ;  /* 0x01214c06ff027983 */ /* 0x001f680008100800 */
[----:B--2---:R0:W-:Y:S04]  /*f8b0*/  STL [UR6+0x6084], R13 ;  /* 0x0060840dff007987 */ /* 0x0041e80008100806 */
[----:B---3--:R0:W-:Y:S04]  /*f8c0*/  STL [UR6+0x2040], R14 ;  /* 0x0020400eff007987 */ /* 0x0081e80008100806 */
        /* <DEDUP_REMOVED lines=21> */
[----:B----4-:R0:W-:Y:S04]  /*fa20*/  STL [UR6+0x609c], R26 ;  /* 0x00609c1aff007987 */ /* 0x0101e80008100806 */
[----:B------:R0:W-:Y:S04]  /*fa30*/  STL [UR6+0x2058], R27 ;  /* 0x0020581bff007987 */ /* 0x0001e80008100806 */
[----:B------:R0:W-:Y:S04]  /*fa40*/  STL [UR6+0x80b8], R28 ;  /* 0x0080b81cff007987 */ /* 0x0001e80008100806 */
[----:B------:R0:W-:Y:S04]  /*fa50*/  STL [UR6+0x40], R29 ;  /* 0x0000401dff007987 */ /* 0x0001e80008100806 */
[----:B------:R0:W-:Y:S04]  /*fa60*/  STL [UR6+0x60a0], R30 ;  /* 0x0060a01eff007987 */ /* 0x0001e80008100806 */
[----:B------:R0:W-:Y:S04]  /*fa70*/  STL [UR6+0x205c], R31 ;  /* 0x00205c1fff007987 */ /* 0x0001e80008100806 */
[----:B------:R0:W-:Y:S01]  /*fa80*/  STL [UR6+0x80bc], R32 ;  /* 0x0080bc20ff007987 */ /* 0x0001e20008100806 */
[----:B------:R-:W-:-:S03]  /*fa90*/  UIADD3 UR5, UPT, UPT, UR5, 0x8, URZ ;  /* 0x0000000805057890 */ /* 0x000fc6000fffe0ff */
[----:B-----5:R0:W-:Y:S09]  /*faa0*/  STL [UR6+0x6090], R2 ;  /* 0x00609002ff007987 */ /* 0x0201f20008100806 */
.L_x_99:
[----:B------:R-:W-:Y:S05]  /*fab0*/  @!P1 BRA `(.L_x_98) ;  /* 0x0000000400149947 */ /* 0x000fea0003800000 */
[----:B------:R-:W-:Y:S02]  /*fac0*/  ULOP3.LUT UR6, UR7, 0x3, URZ, 0xc0, !UPT ;  /* 0x0000000307067892 */ /* 0x000fe4000f8ec0ff */
[----:B------:R-:W-:Y:S02]  /*fad0*/  UIADD3 UR7, UPT, UPT, UR7, -0x1, URZ ;  /* 0xffffffff07077890 */ /* 0x000fe4000fffe0ff */
[----:B------:R-:W-:Y:S02]  /*fae0*/  UISETP.NE.AND UP1, UPT, UR6, URZ, UPT ;  /* 0x000000ff0600728c */ /* 0x000fe4000bf25270 */
[----:B------:R-:W-:-:S09]  /*faf0*/  UISETP.GE.U32.AND UP0, UPT, UR7, 0x3, UPT ;  /* 0x000000030700788c */ /* 0x000fd2000bf06070 */
[----:B------:R-:W-:Y:S05]  /*fb00*/  BRA.U !UP0, `(.L_x_100) ;  /* 0x0000000108887547 */ /* 0x000fea000b800000 */
        /* <DEDUP_REMOVED lines=34> */
.L_x_100:
[----:B------:R-:W-:Y:S05]  /*fd30*/  BRA.U !UP1, `(.L_x_98) ;  /* 0x0000000109747547 */ /* 0x000fea000b800000 */
[----:B------:R-:W-:-:S09]  /*fd40*/  ULEA UR5, UR5, UR30, 0x2 ;  /* 0x0000001e05057291 */ /* 0x000fd2000f8e10ff */
[----:B0-----:R-:W5:Y:S04]  /*fd50*/  LDL R2, [UR5+0xc0e0] ;  /* 0x00c0e005ff027983 */ /* 0x001f680008100800 */
[----:B--2---:R-:W2:Y:S04]  /*fd60*/  LDL R3, [UR5+0x12140] ;  /* 0x01214005ff037983 */ /* 0x004ea80008100800 */
[----:B-1-3--:R-:W3:Y:S04]  /*fd70*/  LDL R4, [UR5+0xe104] ;  /* 0x00e10405ff047983 */ /* 0x00aee80008100800 */
[----:B------:R-:W4:Y:S01]  /*fd80*/  LDL R5, [UR5+0x14164] ;  /* 0x01416405ff057983 */ /* 0x000f220008100800 */
[----:B------:R-:W-:-:S03]  /*fd90*/  UISETP.NE.AND UP0, UPT, UR6, 0x1, UPT ;  /* 0x000000010600788c */ /* 0x000fc6000bf05270 */
[----:B-----5:R0:W-:Y:S04]  /*fda0*/  STL [UR5+0x24], R2 ;  /* 0x00002402ff007987 */ /* 0x0201e80008100805 */
[----:B--2---:R0:W-:Y:S04]  /*fdb0*/  STL [UR5+0x6084], R3 ;  /* 0x00608403ff007987 */ /* 0x0041e80008100805 */
[----:B---3--:R0:W-:Y:S04]  /*fdc0*/  STL [UR5+0x2040], R4 ;  /* 0x00204004ff007987 */ /* 0x0081e80008100805 */
[----:B----4-:R0:W-:Y:S01]  /*fdd0*/  STL [UR5+0x80a0], R5 ;  /* 0x0080a005ff007987 */ /* 0x0101e20008100805 */
[----:B------:R-:W-:Y:S05]  /*fde0*/  BRA.U !UP0, `(.L_x_98) ;  /* 0x0000000108487547 */ /* 0x000fea000b800000 */
[----:B------:R-:W-:Y:S01]  /*fdf0*/  UISETP.NE.AND UP0, UPT, UR6, 0x2, UPT ;  /* 0x000000020600788c */ /* 0x000fe2000bf05270 */
[----:B0-----:R-:W2:Y:S04]  /*fe00*/  LDL R2, [UR5+0xc0e4] ;  /* 0x00c0e405ff027983 */ /* 0x001ea80008100800 */
[----:B------:R-:W3:Y:S01]  /*fe10*/  LDL R3, [UR5+0x12144] ;  /* 0x01214405ff037983 */ /* 0x000ee20008100800 */
[----:B------:R-:W-:-:S03]  /*fe20*/  PLOP3.LUT P0, PT, PT, PT, UP0, 0x80, 0x8 ;  /* 0x000000000008781c */ /* 0x000fc60003f0f008 */
[----:B------:R-:W4:Y:S04]  /*fe30*/  LDL R4, [UR5+0xe108] ;  /* 0x00e10805ff047983 */ /* 0x000f280008100800 */
[----:B------:R-:W5:Y:S06]  /*fe40*/  LDL R5, [UR5+0x14168] ;  /* 0x01416805ff057983 */ /* 0x000f6c0008100800 */
[----:B------:R-:W5:Y:S04]  /*fe50*/  @P0 LDL R6, [UR5+0xc0e8] ;  /* 0x00c0e805ff060983 */ /* 0x000f680008100800 */
[----:B------:R-:W5:Y:S04]  /*fe60*/  @P0 LDL R7, [UR5+0x12148] ;  /* 0x01214805ff070983 */ /* 0x000f680008100800 */
[----:B------:R-:W5:Y:S04]  /*fe70*/  @P0 LDL R8, [UR5+0xe10c] ;  /* 0x00e10c05ff080983 */ /* 0x000f680008100800 */
[----:B------:R-:W5:Y:S04]  /*fe80*/  @P0 LDL R9, [UR5+0x1416c] ;  /* 0x01416c05ff090983 */ /* 0x000f680008100800 */
[----:B--2---:R0:W-:Y:S04]  /*fe90*/  STL [UR5+0x28], R2 ;  /* 0x00002802ff007987 */ /* 0x0041e80008100805 */
[----:B---3--:R0:W-:Y:S04]  /*fea0*/  STL [UR5+0x6088], R3 ;  /* 0x00608803ff007987 */ /* 0x0081e80008100805 */
[----:B----4-:R0:W-:Y:S04]  /*feb0*/  STL [UR5+0x2044], R4 ;  /* 0x00204404ff007987 */ /* 0x0101e80008100805 */
[----:B-----5:R0:W-:Y:S04]  /*fec0*/  STL [UR5+0x80a4], R5 ;  /* 0x0080a405ff007987 */ /* 0x0201e80008100805 */
[----:B------:R0:W-:Y:S04]  /*fed0*/  @P0 STL [UR5+0x2c], R6 ;  /* 0x00002c06ff000987 */ /* 0x0001e80008100805 */
[----:B------:R0:W-:Y:S04]  /*fee0*/  @P0 STL [UR5+0x608c], R7 ;  /* 0x00608c07ff000987 */ /* 0x0001e80008100805 */
[----:B------:R0:W-:Y:S04]  /*fef0*/  @P0 STL [UR5+0x2048], R8 ;  /* 0x00204808ff000987 */ /* 0x0001e80008100805 */
[----:B------:R0:W-:Y:S02]  /*ff00*/  @P0 STL [UR5+0x80a8], R9 ;  /* 0x0080a809ff000987 */ /* 0x0001e40008100805 */
.L_x_98:
[----:B0123--:R-:W2:Y:S01]  /*ff10*/  LDL R4, [R1+0x80a0] ;  /* 0x0080a00001047983 */ /* 0x00fea20000100800 */
[----:B------:R-:W0:Y:S03]  /*ff20*/  LDCU UR5, c[0x0][0x3b8] ;  /* 0x00007700ff0577ac */ /* 0x000e260008000800 */
[----:B------:R-:W3:Y:S01]  /*ff30*/  LDL R2, [R1+0x2040] ;  /* 0x0020400001027983 */ /* 0x000ee20000100800 */
[----:B------:R-:W-:Y:S02]  /*ff40*/  VIADD R44, R44, 0x1 ;  /* 0x000000012c2c7836 */ /* 0x000fe40000000000 */
[----:B------:R-:W-:Y:S01]  /*ff50*/  VIADD R45, R45, 0x1 ;  /* 0x000000012d2d7836 */ /* 0x000fe20000000000 */
[----:B0-----:R-:W-:Y:S01]  /*ff60*/  UISETP.NE.AND UP0, UPT, UR4, UR5, UPT ;  /* 0x000000050400728c */ /* 0x001fe2000bf05270 */
[----:B--2---:R-:W-:Y:S01]  /*ff70*/  FADD R4, -R4, -RZ ;  /* 0x800000ff04047221 */ /* 0x004fe20000000100 */
[----:B---3--:R0:W-:Y:S04]  /*ff80*/  STL [R1+0x20], R2 ;  /* 0x0000200201007387 */ /* 0x0081e80000100800 */
[----:B------:R0:W-:Y:S03]  /*ff90*/  STL [R1+0x6080], R4 ;  /* 0x0060800401007387 */ /* 0x0001e60000100800 */
[----:B------:R-:W-:Y:S05]  /*ffa0*/  BRA.U UP0, `(.L_x_101) ;  /* 0xffffff2500407547 */ /* 0x000fea000b83ffff */
[----:B------:R-:W-:Y:S05]  /*ffb0*/  EXIT ;  /* 0x000000000000794d */ /* 0x000fea0003800000 */
        .weak           $__internal_0_$__cuda_sm3x_div_rn_noftz_f32_slowpath
        .type           $__internal_0_$__cuda_sm3x_div_rn_noftz_f32_slowpath,@function
        .size           $__internal_0_$__cuda_sm3x_div_rn_noftz_f32_slowpath,($_Z12gre_epg_cudaPfS_S_S_S_S_S_iii$__internal_trig_reduction_slowpathd - $__internal_0_$__cuda_sm3x_div_rn_noftz_f32_slowpath)
$__internal_0_$__cuda_sm3x_div_rn_noftz_f32_slowpath:
[----:B------:R-:W-:Y:S01]  /*ffc0*/  SHF.R.U32.HI R9, RZ, 0x17, R5 ;  /* 0x00000017ff097819 */ /* 0x000fe20000011605 */
[----:B------:R-:W-:Y:S01]  /*ffd0*/  BSSY.RECONVERGENT B1, `(.L_x_102) ;  /* 0x0000062000017945 */ /* 0x000fe20003800200 */
[----:B------:R-:W-:Y:S02]  /*ffe0*/  SHF.R.U32.HI R8, RZ, 0x17, R4 ;  /* 0x00000017ff087819 */ /* 0x000fe40000011604 */
[----:B------:R-:W-:Y:S02]  /*fff0*/  LOP3.LUT R14, R9, 0xff, RZ, 0xc0, !PT ;  /* 0x000000ff090e7812 */ /* 0x000fe400078ec0ff */
[----:B------:R-:W-:-:S03]  /*10000*/  LOP3.LUT R12, R8, 0xff, RZ, 0xc0, !PT ;  /* 0x000000ff080c7812 */ /* 0x000fc600078ec0ff */
[----:B------:R-:W-:Y:S02]  /*10010*/  VIADD R10, R14, 0xffffffff ;  /* 0xffffffff0e0a7836 */ /* 0x000fe40000000000 */
[----:B------:R-:W-:-:S03]  /*10020*/  VIADD R9, R12, 0xffffffff ;  /* 0xffffffff0c097836 */ /* 0x000fc60000000000 */
[----:B------:R-:W-:-:S04]  /*10030*/  ISETP.GT.U32.AND P0, PT, R10, 0xfd, PT ;  /* 0x000000fd0a00780c */ /* 0x000fc80003f04070 */
[----:B------:R-:W-:-:S13]  /*10040*/  ISETP.GT.U32.OR P0, PT, R9, 0xfd, P0 ;  /* 0x000000fd0900780c */ /* 0x000fda0000704470 */
[----:B------:R-:W-:Y:S01]  /*10050*/  @!P0 IMAD.MOV.U32 R8, RZ, RZ, RZ ;  /* 0x000000ffff088224 */ /* 0x000fe200078e00ff */
[----:B------:R-:W-:Y:S06]  /*10060*/  @!P0 BRA `(.L_x_103) ;  /* 0x00000000005c8947 */ /* 0x000fec0003800000 */
[----:B------:R-:W-:Y:S02]  /*10070*/  FSETP.GTU.FTZ.AND P0, PT, |R4|, +INF , PT ;  /* 0x7f8000000400780b */ /* 0x000fe40003f1c200 */
[----:B------:R-:W-:-:S04]  /*10080*/  FSETP.GTU.FTZ.AND P1, PT, |R5|, +INF , PT ;  /* 0x7f8000000500780b */ /* 0x000fc80003f3c200 */
[----:B------:R-:W-:-:S13]  /*10090*/  PLOP3.LUT P0, PT, P0, P1, PT, 0xf8, 0x8f ;  /* 0x00000000008f781c */ /* 0x000fda0000703f70 */
[----:B------:R-:W-:Y:S05]  /*100a0*/  @P0 BRA `(.L_x_104) ;  /* 0x00000004004c0947 */ /* 0x000fea0003800000 */
[----:B------:R-:W-:-:S13]  /*100b0*/  LOP3.LUT P0, RZ, R5, 0x7fffffff, R4, 0xc8, !PT ;  /* 0x7fffffff05ff7812 */ /* 0x000fda000780c804 */
[----:B------:R-:W-:Y:S05]  /*100c0*/  @!P0 BRA `(.L_x_105) ;  /* 0x00000004003c8947 */ /* 0x000fea0003800000 */
[C---:B------:R-:W-:Y:S02]  /*100d0*/  FSETP.NEU.FTZ.AND P0, PT, |R4|.reuse, +INF , PT ;  /* 0x7f8000000400780b */ /* 0x040fe40003f1d200 */
[----:B------:R-:W-:Y:S02]  /*100e0*/  FSETP.NEU.FTZ.AND P2, PT, |R5|, +INF , PT ;  /* 0x7f8000000500780b */ /* 0x000fe40003f5d200 */
[----:B------:R-:W-:-:S11]  /*100f0*/  FSETP.NEU.FTZ.AND P1, PT, |R4|, +INF , PT ;  /* 0x7f8000000400780b */ /* 0x000fd60003f3d200 */
[----:B------:R-:W-:Y:S05]  /*10100*/  @!P2 BRA !P0, `(.L_x_105) ;  /* 0x00000004002ca947 */ /* 0x000fea0004000000 */
[----:B------:R-:W-:-:S04]  /*10110*/  LOP3.LUT P0, RZ, R4, 0x7fffffff, RZ, 0xc0, !PT ;  /* 0x7fffffff04ff7812 */ /* 0x000fc8000780c0ff */
[----:B------:R-:W-:-:S13]  /*10120*/  PLOP3.LUT P0, PT, P2, P0, PT, 0x2f, 0xf2 ;  /* 0x0000000000f2781c */ /* 0x000fda0001700577 */
[----:B------:R-:W-:Y:S05]  /*10130*/  @P0 BRA `(.L_x_106) ;  /* 0x0000000400180947 */ /* 0x000fea0003800000 */
[----:B------:R-:W-:-:S04]  /*10140*/  LOP3.LUT P0, RZ, R5, 0x7fffffff, RZ, 0xc0, !PT ;  /* 0x7fffffff05ff7812 */ /* 0x000fc8000780c0ff */
[----:B------:R-:W-:-:S13]  /*10150*/  PLOP3.LUT P0, PT, P1, P0, PT, 0x2f, 0xf2 ;  /* 0x0000000000f2781c */ /* 0x000fda0000f00577 */
[----:B------:R-:W-:Y:S05]  /*10160*/  @P0 BRA `(.L_x_107) ;  /* 0x0000000400000947 */ /* 0x000fea0003800000 */
[----:B------:R-:W-:Y:S02]  /*10170*/  ISETP.GE.AND P0, PT, R9, RZ, PT ;  /* 0x000000ff0900720c */ /* 0x000fe40003f06270 */
[----:B------:R-:W-:-:S11]  /*10180*/  ISETP.GE.AND P1, PT, R10, RZ, PT ;  /* 0x000000ff0a00720c */ /* 0x000fd60003f26270 */
[----:B------:R-:W-:Y:S02]  /*10190*/  @P0 IMAD.MOV.U32 R8, RZ, RZ, RZ ;  /* 0x000000ffff080224 */ /* 0x000fe400078e00ff */
[----:B------:R-:W-:Y:S01]  /*101a0*/  @!P0 FFMA R4, R4, 1.84467440737095516160e+19, RZ ;  /* 0x5f80000004048823 */ /* 0x000fe200000000ff */
[----:B------:R-:W-:Y:S02]  /*101b0*/  @!P0 IMAD.MOV.U32 R8, RZ, RZ, -0x40 ;  /* 0xffffffc0ff088424 */ /* 0x000fe400078e00ff */
[----:B------:R-:W-:Y:S02]  /*101c0*/  @!P1 FFMA R5, R5, 1.84467440737095516160e+19, RZ ;  /* 0x5f80000005059823 */ /* 0x000fe400000000ff */
[----:B------:R-:W-:-:S07]  /*101d0*/  @!P1 VIADD R8, R8, 0x40 ;  /* 0x0000004008089836 */ /* 0x000fce0000000000 */
.L_x_103:
[----:B------:R-:W-:Y:S01]  /*101e0*/  LEA R10, R14, 0xc0800000, 0x17 ;  /* 0xc08000000e0a7811 */ /* 0x000fe200078eb8ff */
[----:B------:R-:W-:Y:S04]  /*101f0*/  BSSY.RECONVERGENT B2, `(.L_x_108) ;  /* 0x0000036000027945 */ /* 0x000fe80003800200 */
[----:B------:R-:W-:Y:S01]  /*10200*/  IMAD.IADD R10, R5, 0x1, -R10 ;  /* 0x00000001050a7824 */ /* 0x000fe200078e0a0a */
[----:B------:R-:W-:-:S03]  /*10210*/  IADD3 R5, PT, PT, R12, -0x7f, RZ ;  /* 0xffffff810c057810 */ /* 0x000fc60007ffe0ff */
[----:B------:R-:W0:Y:S01]  /*10220*/  MUFU.RCP R9, R10 ;  /* 0x0000000a00097308 */ /* 0x000e220000001000 */
[----:B------:R-:W-:Y:S01]  /*10230*/  FADD.FTZ R11, -R10, -RZ ;  /* 0x800000ff0a0b7221 */ /* 0x000fe20000010100 */
[C---:B------:R-:W-:Y:S01]  /*10240*/  IMAD R4, R5.reuse, -0x800000, R4 ;  /* 0xff80000005047824 */ /* 0x040fe200078e0204 */
[----:B------:R-:W-:-:S05]  /*10250*/  IADD3 R5, PT, PT, R5, 0x7f, -R14 ;  /* 0x0000007f05057810 */ /* 0x000fca0007ffe80e */
[----:B------:R-:W-:Y:S02]  /*10260*/  IMAD.IADD R5, R5, 0x1, R8 ;  /* 0x0000000105057824 */ /* 0x000fe400078e0208 */
[----:B0-----:R-:W-:-:S04]  /*10270*/  FFMA R12, R9, R11, 1 ;  /* 0x3f800000090c7423 */ /* 0x001fc8000000000b */
[----:B------:R-:W-:-:S04]  /*10280*/  FFMA R16, R9, R12, R9 ;  /* 0x0000000c09107223 */ /* 0x000fc80000000009 */
[----:B------:R-:W-:-:S04]  /*10290*/  FFMA R9, R4, R16, RZ ;  /* 0x0000001004097223 */ /* 0x000fc800000000ff */
[----:B------:R-:W-:-:S04]  /*102a0*/  FFMA R12, R11, R9, R4 ;  /* 0x000000090b0c7223 */ /* 0x000fc80000000004 */
[----:B------:R-:W-:-:S04]  /*102b0*/  FFMA R13, R16, R12, R9 ;  /* 0x0000000c100d7223 */ /* 0x000fc80000000009 */
[----:B------:R-:W-:-:S04]  /*102c0*/  FFMA R12, R11, R13, R4 ;  /* 0x0000000d0b0c7223 */ /* 0x000fc80000000004 */
[----:B------:R-:W-:-:S05]  /*102d0*/  FFMA R9, R16, R12, R13 ;  /* 0x0000000c10097223 */ /* 0x000fca000000000d */
[----:B------:R-:W-:-:S04]  /*102e0*/  SHF.R.U32.HI R4, RZ, 0x17, R9 ;  /* 0x00000017ff047819 */ /* 0x000fc80000011609 */
[----:B------:R-:W-:-:S05]  /*102f0*/  LOP3.LUT R4, R4, 0xff, RZ, 0xc0, !PT ;  /* 0x000000ff04047812 */ /* 0x000fca00078ec0ff */
[----:B------:R-:W-:-:S04]  /*10300*/  IMAD.IADD R10, R4, 0x1, R5 ;  /* 0x00000001040a7824 */ /* 0x000fc800078e0205 */
[----:B------:R-:W-:-:S05]  /*10310*/  VIADD R4, R10, 0xffffffff ;  /* 0xffffffff0a047836 */ /* 0x000fca0000000000 */
[----:B------:R-:W-:-:S13]  /*10320*/  ISETP.GE.U32.AND P0, PT, R4, 0xfe, PT ;  /* 0x000000fe0400780c */ /* 0x000fda0003f06070 */
[----:B------:R-:W-:Y:S05]  /*10330*/  @!P0 BRA `(.L_x_109) ;  /* 0x0000000000808947 */ /* 0x000fea0003800000 */
[----:B------:R-:W-:-:S13]  /*10340*/  ISETP.GT.AND P0, PT, R10, 0xfe, PT ;  /* 0x000000fe0a00780c */ /* 0x000fda0003f04270 */
[----:B------:R-:W-:Y:S05]  /*10350*/  @P0 BRA `(.L_x_110) ;  /* 0x00000000006c0947 */ /* 0x000fea0003800000 */
[----:B------:R-:W-:-:S13]  /*10360*/  ISETP.GE.AND P0, PT, R10, 0x1, PT ;  /* 0x000000010a00780c */ /* 0x000fda0003f06270 */
[----:B------:R-:W-:Y:S05]  /*10370*/  @P0 BRA `(.L_x_111) ;  /* 0x0000000000740947 */ /* 0x000fea0003800000 */
[----:B------:R-:W-:Y:S02]  /*10380*/  ISETP.GE.AND P0, PT, R10, -0x18, PT ;  /* 0xffffffe80a00780c */ /* 0x000fe40003f06270 */
[----:B------:R-:W-:-:S11]  /*10390*/  LOP3.LUT R9, R9, 0x80000000, RZ, 0xc0, !PT ;  /* 0x8000000009097812 */ /* 0x000fd600078ec0ff */
[----:B------:R-:W-:Y:S05]  /*103a0*/  @!P0 BRA `(.L_x_111) ;  /* 0x0000000000688947 */ /* 0x000fea0003800000 */
[-CC-:B------:R-:W-:Y:S01]  /*103b0*/  FFMA.RZ R4, R16, R12.reuse, R13.reuse ;  /* 0x0000000c10047223 */ /* 0x180fe2000000c00d */
[----:B------:R-:W-:Y:S02]  /*103c0*/  VIADD R11, R10, 0x20 ;  /* 0x000000200a0b7836 */ /* 0x000fe40000000000 */
[-CC-:B------:R-:W-:Y:S01]  /*103d0*/  FFMA.RM R5, R16, R12.reuse, R13.reuse ;  /* 0x0000000c10057223 */ /* 0x180fe2000000400d */
[----:B------:R-:W-:Y:S02]  /*103e0*/  ISETP.NE.AND P2, PT, R10, RZ, PT ;  /* 0x000000ff0a00720c */ /* 0x000fe40003f45270 */
[----:B------:R-:W-:Y:S01]  /*103f0*/  LOP3.LUT R8, R4, 0x7fffff, RZ, 0xc0, !PT ;  /* 0x007fffff04087812 */ /* 0x000fe200078ec0ff */
[----:B------:R-:W-:Y:S01]  /*10400*/  FFMA.RP R4, R16, R12, R13 ;  /* 0x0000000c10047223 */ /* 0x000fe2000000800d */
[----:B------:R-:W-:Y:S01]  /*10410*/  ISETP.NE.AND P1, PT, R10, RZ, PT ;  /* 0x000000ff0a00720c */ /* 0x000fe20003f25270 */
[----:B------:R-:W-:Y:S01]  /*10420*/  IMAD.MOV R10, RZ, RZ, -R10 ;  /* 0x000000ffff0a7224 */ /* 0x000fe200078e0a0a */
[----:B------:R-:W-:-:S02]  /*10430*/  LOP3.LUT R8, R8, 0x800000, RZ, 0xfc, !PT ;  /* 0x0080000008087812 */ /* 0x000fc400078efcff */
[----:B------:R-:W-:Y:S02]  /*10440*/  FSETP.NEU.FTZ.AND P0, PT, R4, R5, PT ;  /* 0x000000050400720b */ /* 0x000fe40003f1d000 */
[----:B------:R-:W-:Y:S02]  /*10450*/  SHF.L.U32 R11, R8, R11, RZ ;  /* 0x0000000b080b7219 */ /* 0x000fe400000006ff */
[----:B------:R-:W-:Y:S02]  /*10460*/  SEL R5, R10, RZ, P2 ;  /* 0x000000ff0a057207 */ /* 0x000fe40001000000 */
[----:B------:R-:W-:Y:S02]  /*10470*/  ISETP.NE.AND P1, PT, R11, RZ, P1 ;  /* 0x000000ff0b00720c */ /* 0x000fe40000f25270 */
[----:B------:R-:W-:Y:S02]  /*10480*/  SHF.R.U32.HI R5, RZ, R5, R8 ;  /* 0x00000005ff057219 */ /* 0x000fe40000011608 */
[----:B------:R-:W-:-:S02]  /*10490*/  PLOP3.LUT P0, PT, P0, P1, PT, 0xf8, 0x8f ;  /* 0x00000000008f781c */ /* 0x000fc40000703f70 */
[----:B------:R-:W-:Y:S02]  /*104a0*/  SHF.R.U32.HI R11, RZ, 0x1, R5 ;  /* 0x00000001ff0b7819 */ /* 0x000fe40000011605 */
[----:B------:R-:W-:-:S04]  /*104b0*/  SEL R4, RZ, 0x1, !P0 ;  /* 0x00000001ff047807 */ /* 0x000fc80004000000 */
[----:B------:R-:W-:-:S04]  /*104c0*/  LOP3.LUT R4, R4, 0x1, R11, 0xf8, !PT ;  /* 0x0000000104047812 */ /* 0x000fc800078ef80b */
[----:B------:R-:W-:-:S05]  /*104d0*/  LOP3.LUT R4, R4, R5, RZ, 0xc0, !PT ;  /* 0x0000000504047212 */ /* 0x000fca00078ec0ff */
[----:B------:R-:W-:-:S05]  /*104e0*/  IMAD.IADD R4, R11, 0x1, R4 ;  /* 0x000000010b047824 */ /* 0x000fca00078e0204 */
[----:B------:R-:W-:Y:S01]  /*104f0*/  LOP3.LUT R9, R4, R9, RZ, 0xfc, !PT ;  /* 0x0000000904097212 */ /* 0x000fe200078efcff */
[----:B------:R-:W-:Y:S06]  /*10500*/  BRA `(.L_x_111) ;  /* 0x0000000000107947 */ /* 0x000fec0003800000 */
.L_x_110:
[----:B------:R-:W-:-:S04]  /*10510*/  LOP3.LUT R9, R9, 0x80000000, RZ, 0xc0, !PT ;  /* 0x8000000009097812 */ /* 0x000fc800078ec0ff */
[----:B------:R-:W-:Y:S01]  /*10520*/  LOP3.LUT R9, R9, 0x7f800000, RZ, 0xfc, !PT ;  /* 0x7f80000009097812 */ /* 0x000fe200078efcff */
[----:B------:R-:W-:Y:S06]  /*10530*/  BRA `(.L_x_111) ;  /* 0x0000000000047947 */ /* 0x000fec0003800000 */
.L_x_109:
[----:B------:R-:W-:-:S07]  /*10540*/  IMAD R9, R5, 0x800000, R9 ;  /* 0x0080000005097824 */ /* 0x000fce00078e0209 */
.L_x_111:
[----:B------:R-:W-:Y:S05]  /*10550*/  BSYNC.RECONVERGENT B2 ;  /* 0x0000000000027941 */ /* 0x000fea0003800200 */
.L_x_108:
[----:B------:R-:W-:Y:S05]  /*10560*/  BRA `(.L_x_112) ;  /* 0x0000000000207947 */ /* 0x000fea0003800000 */
.L_x_107:
[----:B------:R-:W-:-:S04]  /*10570*/  LOP3.LUT R4, R5, 0x80000000, R4, 0x48, !PT ;  /* 0x8000000005047812 */ /* 0x000fc800078e4804 */
[----:B------:R-:W-:Y:S01]  /*10580*/  LOP3.LUT R9, R4, 0x7f800000, RZ, 0xfc, !PT ;  /* 0x7f80000004097812 */ /* 0x000fe200078efcff */
[----:B------:R-:W-:Y:S06]  /*10590*/  BRA `(.L_x_112) ;  /* 0x0000000000147947 */ /* 0x000fec0003800000 */
.L_x_106:
[----:B------:R-:W-:Y:S01]  /*105a0*/  LOP3.LUT R9, R5, 0x80000000, R4, 0x48, !PT ;  /* 0x8000000005097812 */ /* 0x000fe200078e4804 */
[----:B------:R-:W-:Y:S06]  /*105b0*/  BRA `(.L_x_112) ;  /* 0x00000000000c7947 */ /* 0x000fec0003800000 */
.L_x_105:
[----:B------:R-:W0:Y:S01]  /*105c0*/  MUFU.RSQ R9, -QNAN ;  /* 0xffc0000000097908 */ /* 0x000e220000001400 */
[----:B------:R-:W-:Y:S05]  /*105d0*/  BRA `(.L_x_112) ;  /* 0x0000000000047947 */ /* 0x000fea0003800000 */
.L_x_104:
[----:B------:R-:W-:-:S07]  /*105e0*/  FADD.FTZ R9, R4, R5 ;  /* 0x0000000504097221 */ /* 0x000fce0000010000 */
.L_x_112:
[----:B------:R-:W-:Y:S05]  /*105f0*/  BSYNC.RECONVERGENT B1 ;  /* 0x0000000000017941 */ /* 0x000fea0003800200 */
.L_x_102:
[----:B------:R-:W-:Y:S02]  /*10600*/  IMAD.MOV.U32 R4, RZ, RZ, R6 ;  /* 0x000000ffff047224 */ /* 0x000fe400078e0006 */
[----:B------:R-:W-:-:S04]  /*10610*/  IMAD.MOV.U32 R5, RZ, RZ, 0x0 ;  /* 0x00000000ff057424 */ /* 0x000fc800078e00ff */
[----:B0-----:R-:W-:Y:S05]  /*10620*/  RET.REL.NODEC R4 `(_Z12gre_epg_cudaPfS_S_S_S_S_S_iii) ;  /* 0xfffffef804747950 */ /* 0x001fea0003c3ffff */
        .type           $_Z12gre_epg_cudaPfS_S_S_S_S_S_iii$__internal_trig_reduction_slowpathd,@function
        .size           $_Z12gre_epg_cudaPfS_S_S_S_S_S_iii$__internal_trig_reduction_slowpathd,(.L_x_120 - $_Z12gre_epg_cudaPfS_S_S_S_S_S_iii$__internal_trig_reduction_slowpathd)
$_Z12gre_epg_cudaPfS_S_S_S_S_S_iii$__internal_trig_reduction_slowpathd:
[----:B------:R-:W-:Y:S01]  /*10630*/  USHF.R.U32.HI UR15, URZ, 0x14, UR14 ;  /* 0x00000014ff0f7899 */ /* 0x000fe2000801160e */
[----:B------:R-:W-:Y:S02]  /*10640*/  HFMA2 R25, -RZ, RZ, 0, 0 ;  /* 0x00000000ff197431 */ /* 0x000fe400000001ff */
[----:B------:R-:W-:Y:S01]  /*10650*/  IMAD.U32 R32, RZ, RZ, UR5 ;  /* 0x00000005ff207e24 */ /* 0x000fe2000f8e00ff */
[----:B------:R-:W-:Y:S01]  /*10660*/  ULOP3.LUT UR10, UR15, 0x7ff, URZ, 0xc0, !UPT ;  /* 0x000007ff0f0a7892 */ /* 0x000fe2000f8ec0ff */
[----:B------:R-:W-:-:S03]  /*10670*/  IMAD.U32 R33, RZ, RZ, UR14 ;  /* 0x0000000eff217e24 */ /* 0x000fc6000f8e00ff */
[----:B------:R-:W-:-:S09]  /*10680*/  UISETP.NE.AND UP0, UPT, UR10, 0x7ff, UPT ;  /* 0x000007ff0a00788c */ /* 0x000fd2000bf05270 */
[----:B------:R-:W-:Y:S05]  /*10690*/  BRA.U !UP0, `(.L_x_113) ;  /* 0x0000000908387547 */ /* 0x000fea000b800000 */
[----:B------:R-:W-:Y:S01]  /*106a0*/  UIADD3 UR5, UPT, UPT, UR10, -0x400, URZ ;  /* 0xfffffc000a057890 */ /* 0x000fe2000fffe0ff */
[----:B------:R-:W-:Y:S01]  /*106b0*/  CS2R R10, SRZ ;  /* 0x00000000000a7805 */ /* 0x000fe2000001ff00 */
[----:B------:R-:W-:Y:S02]  /*106c0*/  UIADD3 UR10, UPT, UPT, UR28, 0x181a0, URZ ;  /* 0x000181a01c0a7890 */ /* 0x000fe4000fffe0ff */
[----:B------:R-:W-:Y:S02]  /*106d0*/  USHF.R.U32.HI UR16, URZ, 0x6, UR5 ;  /* 0x00000006ff107899 */ /* 0x000fe40008011605 */
[----:B------:R-:W-:Y:S02]  /*106e0*/  UISETP.GE.U32.AND UP0, UPT, UR5, 0x80, UPT ;  /* 0x000000800500788c */ /* 0x000fe4000bf06070 */
[----:B------:R-:W-:Y:S02]  /*106f0*/  UIADD3 UR5, UPT, UPT, -UR16, 0x13, URZ ;  /* 0x0000001310057890 */ /* 0x000fe4000fffe1ff */
[----:B------:R-:W-:-:S02]  /*10700*/  UIADD3 UR11, UPT, UPT, -UR16, 0xf, URZ ;  /* 0x0000000f100b7890 */ /* 0x000fc4000fffe1ff */
[----:B------:R-:W-:-:S04]  /*10710*/  USEL UR17, UR5, 0x12, UP0 ;  /* 0x0000001205117887 */ /* 0x000fc80008000000 */
[----:B------:R-:W-:-:S09]  /*10720*/  UISETP.GE.AND UP0, UPT, UR11, UR17, UPT ;  /* 0x000000110b00728c */ /* 0x000fd2000bf06270 */
[----:B------:R-:W-:Y:S05]  /*10730*/  BRA.U UP0, `(.L_x_114) ;  /* 0x0000000100847547 */ /* 0x000fea000b800000 */
[C---:B------:R-:W-:Y:S01]  /*10740*/  SHF.L.U64.HI R12, R32.reuse, 0xb, R33 ;  /* 0x0000000b200c7819 */ /* 0x040fe20000010221 */
[----:B------:R-:W-:Y:S01]  /*10750*/  IMAD.SHL.U32 R13, R32, 0x800, RZ ;  /* 0x00000800200d7824 */ /* 0x000fe200078e00ff */
[----:B------:R-:W-:Y:S01]  /*10760*/  CS2R R10, SRZ ;  /* 0x00000000000a7805 */ /* 0x000fe2000001ff00 */
[----:B------:R-:W-:Y:S01]  /*10770*/  IMAD.U32 R15, RZ, RZ, UR11 ;  /* 0x0000000bff0f7e24 */ /* 0x000fe2000f8e00ff */
[----:B------:R-:W-:Y:S01]  /*10780*/  LOP3.LUT R12, R12, 0x80000000, RZ, 0xfc, !PT ;  /* 0x800000000c0c7812 */ /* 0x000fe200078efcff */
[----:B------:R-:W0:Y:S01]  /*10790*/  LDCU.64 UR20, c[0x0][0x358] ;  /* 0x00006b00ff1477ac */ /* 0x000e220008000a00 */
[----:B------:R-:W-:Y:S01]  /*107a0*/  UIADD3 UR18, UPT, UPT, URZ, -UR16, -UR17 ;  /* 0x80000010ff127290 */ /* 0x000fe2000fffe811 */
[----:B------:R-:W-:-:S11]  /*107b0*/  UMOV UR5, URZ ;  /* 0x000000ff00057c82 */ /* 0x000fd60008000000 */
.L_x_115:
[----:B------:R-:W1:Y:S02]  /*107c0*/  LDC.64 R8, c[0x4][0x8] ;  /* 0x01000200ff087b82 */ /* 0x000e640000000a00 */
[----:B-1----:R-:W-:-:S06]  /*107d0*/  IMAD.WIDE R8, R15, 0x8, R8 ;  /* 0x000000080f087825 */ /* 0x002fcc00078e0208 */
[----:B0-----:R-:W2:Y:S01]  /*107e0*/  LDG.E.64.CONSTANT R8, desc[UR20][R8.64] ;  /* 0x0000001408087981 */ /* 0x001ea2000c1e9b00 */
[----:B------:R-:W-:Y:S01]  /*107f0*/  ULEA UR11, UR5, UR10, 0x3 ;  /* 0x0000000a050b7291 */ /* 0x000fe2000f8e18ff */
[----:B------:R-:W-:Y:S01]  /*10800*/  VIADD R15, R15, 0x1 ;  /* 0x000000010f0f7836 */ /* 0x000fe20000000000 */
[----:B------:R-:W-:Y:S02]  /*10810*/  UIADD3 UR18, UPT, UPT, UR18, 0x1, URZ ;  /* 0x0000000112127890 */ /* 0x000fe4000fffe0ff */
[----:B------:R-:W-:Y:S02]  /*10820*/  UIADD3 UR5, UPT, UPT, UR5, 0x1, URZ ;  /* 0x0000000105057890 */ /* 0x000fe4000fffe0ff */
[----:B------:R-:W-:Y:S01]  /*10830*/  UISETP.NE.AND UP0, UPT, UR18, -0xf, UPT ;  /* 0xfffffff11200788c */ /* 0x000fe2000bf05270 */
[----:B--2---:R-:W-:-:S04]  /*10840*/  IMAD.WIDE.U32 R10, P4, R8, R13, R10 ;  /* 0x0000000d080a7225 */ /* 0x004fc8000788000a */
[-C--:B------:R-:W-:Y:S02]  /*10850*/  IMAD R25, R8, R12.reuse, RZ ;  /* 0x0000000c08197224 */ /* 0x080fe400078e02ff */
[C---:B------:R-:W-:Y:S02]  /*10860*/  IMAD R24, R9.reuse, R13, RZ ;  /* 0x0000000d09187224 */ /* 0x040fe400078e02ff */
[----:B------:R-:W-:Y:S01]  /*10870*/  IMAD R33, R9, R12, RZ ;  /* 0x0000000c09217224 */ /* 0x000fe200078e02ff */
[----:B------:R-:W-:Y:S01]  /*10880*/  IADD3 R11, P0, PT, R25, R11, RZ ;  /* 0x0000000b190b7210 */ /* 0x000fe20007f1e0ff */
[----:B------:R-:W-:-:S03]  /*10890*/  IMAD.HI.U32 R25, R9, R13, RZ ;  /* 0x0000000d09197227 */ /* 0x000fc600078e00ff */
[----:B------:R-:W-:Y:S01]  /*108a0*/  IADD3 R11, P1, PT, R24, R11, RZ ;  /* 0x0000000b180b7210 */ /* 0x000fe20007f3e0ff */
[----:B------:R-:W-:-:S04]  /*108b0*/  IMAD.HI.U32 R24, R8, R12, RZ ;  /* 0x0000000c08187227 */ /* 0x000fc800078e00ff */
[----:B------:R-:W-:Y:S01]  /*108c0*/  IMAD.X R8, RZ, RZ, R24, P4 ;  /* 0x000000ffff087224 */ /* 0x000fe200020e0618 */
[----:B------:R0:W-:Y:S01]  /*108d0*/  STL.64 [UR11], R10 ;  /* 0x0000000aff007987 */ /* 0x0001e20008100a0b */
[----:B------:R-:W-:-:S03]  /*108e0*/  IMAD.HI.U32 R9, R9, R12, RZ ;  /* 0x0000000c09097227 */ /* 0x000fc600078e00ff */
[----:B------:R-:W-:-:S04]  /*108f0*/  IADD3.X R8, P0, PT, R25, R8, RZ, P0, !PT ;  /* 0x0000000819087210 */ /* 0x000fc8000071e4ff */
[----:B0-----:R-:W-:Y:S01]  /*10900*/  IADD3.X R10, P1, PT, R33, R8, RZ, P1, !PT ;  /* 0x00000008210a7210 */ /* 0x001fe20000f3e4ff */
[----:B------:R-:W-:-:S04]  /*10910*/  IMAD.X R8, RZ, RZ, R9, P0 ;  /* 0x000000ffff087224 */ /* 0x000fc800000e0609 */
[----:B------:R-:W-:Y:S01]  /*10920*/  IMAD.X R11, RZ, RZ, R8, P1 ;  /* 0x000000ffff0b7224 */ /* 0x000fe200008e0608 */
[----:B------:R-:W-:Y:S07]  /*10930*/  BRA.U UP0, `(.L_x_115) ;  /* 0xfffffffd00a07547 */ /* 0x000fee000b83ffff */
[----:B------:R-:W-:-:S05]  /*10940*/  UMOV UR11, UR17 ;  /* 0x00000011000b7c82 */ /* 0x000fca0008000000 */
.L_x_114:
[----:B------:R-:W-:Y:S02]  /*10950*/  ULOP3.LUT UP0, UR15, UR15, 0x3f, URZ, 0xc0, !UPT ;  /* 0x0000003f0f0f7892 */ /* 0x000fe4000f80c0ff */
[----:B------:R-:W-:-:S04]  /*10960*/  UIADD3 UR11, UPT, UPT, UR16, UR11, URZ ;  /* 0x0000000b100b7290 */ /* 0x000fc8000fffe0ff */
[----:B------:R-:W-:Y:S01]  /*10970*/  PLOP3.LUT P0, PT, PT, PT, UP0, 0x80, 0x8 ;  /* 0x000000000008781c */ /* 0x000fe20003f0f008 */
[----:B------:R-:W-:-:S09]  /*10980*/  ULEA UR10, UR11, UR10, 0x3 ;  /* 0x0000000a0b0a7291 */ /* 0x000fd2000f8e18ff */
[----:B------:R0:W-:Y:S04]  /*10990*/  STL.64 [UR10+-0x78], R10 ;  /* 0xffff880aff007987 */ /* 0x0001e80008100a0a */
[----:B------:R-:W2:Y:S04]  /*109a0*/  @P0 LDL.64 R12, [R1+0x181a8] ;  /* 0x0181a800010c0983 */ /* 0x000ea80000100a00 */
[----:B------:R-:W3:Y:S04]  /*109b0*/  LDL.64 R8, [R1+0x181b0] ;  /* 0x0181b00001087983 */ /* 0x000ee80000100a00 */
[----:B0-----:R-:W4:Y:S01]  /*109c0*/  LDL.64 R10, [R1+0x181b8] ;  /* 0x0181b800010a7983 */ /* 0x001f220000100a00 */
[----:B------:R-:W-:Y:S01]  /*109d0*/  @UP0 ULOP3.LUT UR5, UR15, 0x3f, URZ, 0x3c, !UPT ;  /* 0x0000003f0f050892 */ /* 0x000fe2000f8e3cff */
[----:B------:R-:W-:Y:S01]  /*109e0*/  BSSY.RECONVERGENT B0, `(.L_x_116) ;  /* 0x0000035000007945 */ /* 0x000fe20003800200 */
[----:B--2---:R-:W-:-:S02]  /*109f0*/  @P0 SHF.R.U64 R24, R12, 0x1, R13 ;  /* 0x000000010c180819 */ /* 0x004fc4000000120d */
[----:B------:R-:W-:Y:S02]  /*10a00*/  @P0 SHF.R.U32.HI R25, RZ, 0x1, R13 ;  /* 0x00000001ff190819 */ /* 0x000fe4000001160d */
[----:B---3--:R-:W-:Y:S02]  /*10a10*/  @P0 SHF.L.U32 R33, R8, UR15, RZ ;  /* 0x0000000f08210c19 */ /* 0x008fe400080006ff */
[----:B------:R-:W-:Y:S02]  /*10a20*/  @P0 SHF.R.U64 R24, R24, UR5, R25 ;  /* 0x0000000518180c19 */ /* 0x000fe40008001219 */
[C-C-:B------:R-:W-:Y:S02]  /*10a30*/  @P0 SHF.R.U64 R15, R8.reuse, 0x1, R9.reuse ;  /* 0x00000001080f0819 */ /* 0x140fe40000001209 */
[--C-:B------:R-:W-:Y:S02]  /*10a40*/  @P0 SHF.L.U64.HI R13, R8, UR15, R9.reuse ;  /* 0x0000000f080d0c19 */ /* 0x100fe40008010209 */
[----:B------:R-:W-:-:S02]  /*10a50*/  @P0 SHF.R.U32.HI R12, RZ, 0x1, R9 ;  /* 0x00000001ff0c0819 */ /* 0x000fc40000011609 */
[----:B------:R-:W-:Y:S02]  /*10a60*/  @P0 LOP3.LUT R8, R33, R24, RZ, 0xfc, !PT ;  /* 0x0000001821080212 */ /* 0x000fe400078efcff */
[----:B------:R-:W-:Y:S02]  /*10a70*/  @P0 SHF.R.U32.HI R24, RZ, UR5, R25 ;  /* 0x00000005ff180c19 */ /* 0x000fe40008011619 */
[C---:B----4-:R-:W-:Y:S02]  /*10a80*/  @P0 SHF.L.U32 R32, R10.reuse, UR15, RZ ;  /* 0x0000000f0a200c19 */ /* 0x050fe400080006ff */
[----:B------:R-:W-:Y:S02]  /*10a90*/  @P0 SHF.R.U64 R15, R15, UR5, R12 ;  /* 0x000000050f0f0c19 */ /* 0x000fe4000800120c */
[----:B------:R-:W-:Y:S02]  /*10aa0*/  @P0 LOP3.LUT R9, R13, R24, RZ, 0xfc, !PT ;  /* 0x000000180d090212 */ /* 0x000fe400078efcff */
[----:B------:R-:W-:-:S02]  /*10ab0*/  @P0 SHF.L.U64.HI R13, R10, UR15, R11 ;  /* 0x0000000f0a0d0c19 */ /* 0x000fc4000801020b */
[----:B------:R-:W-:Y:S01]  /*10ac0*/  @P0 SHF.R.U32.HI R24, RZ, UR5, R12 ;  /* 0x00000005ff180c19 */ /* 0x000fe2000801160c */
[----:B------:R-:W-:Y:S01]  /*10ad0*/  IMAD.SHL.U32 R12, R8, 0x4, RZ ;  /* 0x00000004080c7824 */ /* 0x000fe200078e00ff */
[----:B------:R-:W-:Y:S02]  /*10ae0*/  @P0 LOP3.LUT R10, R32, R15, RZ, 0xfc, !PT ;  /* 0x0000000f200a0212 */ /* 0x000fe400078efcff */
[----:B------:R-:W-:Y:S02]  /*10af0*/  SHF.L.U64.HI R8, R8, 0x2, R9 ;  /* 0x0000000208087819 */ /* 0x000fe40000010209 */
[----:B------:R-:W-:Y:S02]  /*10b00*/  SHF.L.W.U32.HI R33, R9, 0x2, R10 ;  /* 0x0000000209217819 */ /* 0x000fe40000010e0a */
[----:B------:R-:W-:Y:S02]  /*10b10*/  @P0 LOP3.LUT R11, R13, R24, RZ, 0xfc, !PT ;  /* 0x000000180d0b0212 */ /* 0x000fe400078efcff */
[----:B------:R-:W-:-:S02]  /*10b20*/  IADD3 RZ, P0, PT, RZ, -R12, RZ ;  /* 0x8000000cffff7210 */ /* 0x000fc40007f1e0ff */
[----:B------:R-:W-:Y:S02]  /*10b30*/  LOP3.LUT R9, RZ, R8, RZ, 0x33, !PT ;  /* 0x00000008ff097212 */ /* 0x000fe400078e33ff */
[----:B------:R-:W-:Y:S02]  /*10b40*/  SHF.L.W.U32.HI R25, R10, 0x2, R11 ;  /* 0x000000020a197819 */ /* 0x000fe40000010e0b */
[----:B------:R-:W-:Y:S02]  /*10b50*/  LOP3.LUT R10, RZ, R33, RZ, 0x33, !PT ;  /* 0x00000021ff0a7212 */ /* 0x000fe400078e33ff */
[----:B------:R-:W-:Y:S02]  /*10b60*/  IADD3.X R9, P0, PT, RZ, R9, RZ, P0, !PT ;  /* 0x00000009ff097210 */ /* 0x000fe4000071e4ff */
[----:B------:R-:W-:Y:S02]  /*10b70*/  LOP3.LUT R13, RZ, R25, RZ, 0x33, !PT ;  /* 0x00000019ff0d7212 */ /* 0x000fe400078e33ff */
[----:B------:R-:W-:-:S02]  /*10b80*/  IADD3.X R24, P1, PT, RZ, R10, RZ, P0, !PT ;  /* 0x0000000aff187210 */ /* 0x000fc4000073e4ff */
[----:B------:R-:W-:-:S03]  /*10b90*/  ISETP.GT.U32.AND P4, PT, R33, -0x1, PT ;  /* 0xffffffff2100780c */ /* 0x000fc60003f84070 */
[----:B------:R-:W-:Y:S01]  /*10ba0*/  IMAD.X R10, RZ, RZ, R13, P1 ;  /* 0x000000ffff0a7224 */ /* 0x000fe200008e060d */
[----:B------:R-:W-:-:S04]  /*10bb0*/  ISETP.GT.AND.EX P0, PT, R25, -0x1, PT, P4 ;  /* 0xffffffff1900780c */ /* 0x000fc80003f04340 */
[----:B------:R-:W-:Y:S02]  /*10bc0*/  SEL R10, R25, R10, P0 ;  /* 0x0000000a190a7207 */ /* 0x000fe40000000000 */
[----:B------:R-:W-:Y:S02]  /*10bd0*/  SEL R33, R33, R24, P0 ;  /* 0x0000001821217207 */ /* 0x000fe40000000000 */
[----:B------:R-:W-:Y:S02]  /*10be0*/  ISETP.NE.U32.AND P1, PT, R10, RZ, PT ;  /* 0x000000ff0a00720c */ /* 0x000fe40003f25070 */
[----:B------:R-:W-:Y:S02]  /*10bf0*/  SEL R9, R8, R9, P0 ;  /* 0x0000000908097207 */ /* 0x000fe40000000000 */
[----:B------:R-:W-:Y:S01]  /*10c00*/  SEL R13, R33, R10, !P1 ;  /* 0x0000000a210d7207 */ /* 0x000fe20004800000 */
[----:B------:R-:W-:-:S05]  /*10c10*/  @!P0 IMAD.MOV R12, RZ, RZ, -R12 ;  /* 0x000000ffff0c8224 */ /* 0x000fca00078e0a0c */
[----:B------:R-:W0:Y:S02]  /*10c20*/  FLO.U32 R13, R13 ;  /* 0x0000000d000d7300 */ /* 0x000e2400000e0000 */
[C---:B0-----:R-:W-:Y:S02]  /*10c30*/  IADD3 R24, PT, PT, -R13.reuse, 0x1f, RZ ;  /* 0x0000001f0d187810 */ /* 0x041fe40007ffe1ff */
[----:B------:R-:W-:-:S03]  /*10c40*/  IADD3 R15, PT, PT, -R13, 0x3f, RZ ;  /* 0x0000003f0d0f7810 */ /* 0x000fc60007ffe1ff */
[----:B------:R-:W-:Y:S02]  /*10c50*/  @P1 IMAD.MOV R15, RZ, RZ, R24 ;  /* 0x000000ffff0f1224 */ /* 0x000fe400078e0218 */
[----:B------:R-:W-:-:S03]  /*10c60*/  IMAD.U32 R24, RZ, RZ, UR14 ;  /* 0x0000000eff187e24 */ /* 0x000fc6000f8e00ff */
[----:B------:R-:W-:-:S13]  /*10c70*/  ISETP.NE.AND P1, PT, R15, RZ, PT ;  /* 0x000000ff0f00720c */ /* 0x000fda0003f25270 */
[----:B------:R-:W-:Y:S05]  /*10c80*/  @!P1 BRA `(.L_x_117) ;  /* 0x0000000000289947 */ /* 0x000fea0003800000 */
[----:B------:R-:W-:Y:S02]  /*10c90*/  LOP3.LUT R8, R15, 0x3f, RZ, 0xc0, !PT ;  /* 0x0000003f0f087812 */ /* 0x000fe400078ec0ff */
[--C-:B------:R-:W-:Y:S02]  /*10ca0*/  SHF.R.U64 R12, R12, 0x1, R9.reuse ;  /* 0x000000010c0c7819 */ /* 0x100fe40000001209 */
[CC--:B------:R-:W-:Y:S02]  /*10cb0*/  SHF.L.U64.HI R10, R33.reuse, R8.reuse, R10 ;  /* 0x00000008210a7219 */ /* 0x0c0fe4000001020a */
[----:B------:R-:W-:Y:S02]  /*10cc0*/  SHF.L.U32 R33, R33, R8, RZ ;  /* 0x0000000821217219 */ /* 0x000fe400000006ff */
[----:B------:R-:W-:Y:S02]  /*10cd0*/  SHF.R.U32.HI R8, RZ, 0x1, R9 ;  /* 0x00000001ff087819 */ /* 0x000fe40000011609 */
[----:B------:R-:W-:-:S04]  /*10ce0*/  LOP3.LUT R9, R15, 0x3f, RZ, 0xc, !PT ;  /* 0x0000003f0f097812 */ /* 0x000fc800078e0cff */
[-CC-:B------:R-:W-:Y:S02]  /*10cf0*/  SHF.R.U64 R12, R12, R9.reuse, R8.reuse ;  /* 0x000000090c0c7219 */ /* 0x180fe40000001208 */
[----:B------:R-:W-:Y:S02]  /*10d00*/  SHF.R.U32.HI R9, RZ, R9, R8 ;  /* 0x00000009ff097219 */ /* 0x000fe40000011608 */
[----:B------:R-:W-:Y:S02]  /*10d10*/  LOP3.LUT R33, R33, R12, RZ, 0xfc, !PT ;  /* 0x0000000c21217212 */ /* 0x000fe400078efcff */
[----:B------:R-:W-:-:S07]  /*10d20*/  LOP3.LUT R10, R10, R9, RZ, 0xfc, !PT ;  /* 0x000000090a0a7212 */ /* 0x000fce00078efcff */
.L_x_117:
[----:B------:R-:W-:Y:S05]  /*10d30*/  BSYNC.RECONVERGENT B0 ;  /* 0x0000000000007941 */ /* 0x000fea0003800200 */
.L_x_116:
[----:B------:R-:W-:-:S04]  /*10d40*/  IMAD.WIDE.U32 R12, R33, 0x2168c235, RZ ;  /* 0x2168c235210c7825 */ /* 0x000fc800078e00ff */
[----:B------:R-:W-:Y:S01]  /*10d50*/  IMAD.MOV.U32 R9, RZ, RZ, RZ ;  /* 0x000000ffff097224 */ /* 0x000fe200078e00ff */
[----:B------:R-:W-:Y:S01]  /*10d60*/  MOV R8, R13 ;  /* 0x0000000d00087202 */ /* 0x000fe20000000f00 */
[----:B------:R-:W-:Y:S01]  /*10d70*/  IMAD.HI.U32 R13, R10, -0x36f0255e, RZ ;  /* 0xc90fdaa20a0d7827 */ /* 0x000fe200078e00ff */
[----:B------:R-:W-:-:S03]  /*10d80*/  IADD3 RZ, P1, PT, R12, R12, RZ ;  /* 0x0000000c0cff7210 */ /* 0x000fc60007f3e0ff */
[----:B------:R-:W-:-:S04]  /*10d90*/  IMAD.WIDE.U32 R8, R33, -0x36f0255e, R8 ;  /* 0xc90fdaa221087825 */ /* 0x000fc800078e0008 */
[C---:B------:R-:W-:Y:S02]  /*10da0*/  IMAD R33, R10.reuse, -0x36f0255e, RZ ;  /* 0xc90fdaa20a217824 */ /* 0x040fe400078e02ff */
[----:B------:R-:W-:-:S04]  /*10db0*/  IMAD.WIDE.U32 R8, P4, R10, 0x2168c235, R8 ;  /* 0x2168c2350a087825 */ /* 0x000fc80007880008 */
[----:B------:R-:W-:Y:S01]  /*10dc0*/  IMAD.X R13, RZ, RZ, R13, P4 ;  /* 0x000000ffff0d7224 */ /* 0x000fe200020e060d */
[----:B------:R-:W-:Y:S02]  /*10dd0*/  IADD3 R9, P4, PT, R33, R9, RZ ;  /* 0x0000000921097210 */ /* 0x000fe40007f9e0ff */
[----:B------:R-:W-:Y:S02]  /*10de0*/  IADD3.X RZ, P1, PT, R8, R8, RZ, P1, !PT ;  /* 0x0000000808ff7210 */ /* 0x000fe40000f3e4ff */
[C---:B------:R-:W-:Y:S01]  /*10df0*/  ISETP.GT.U32.AND P5, PT, R9.reuse, RZ, PT ;  /* 0x000000ff0900720c */ /* 0x040fe20003fa4070 */
[----:B------:R-:W-:Y:S01]  /*10e00*/  IMAD.X R13, RZ, RZ, R13, P4 ;  /* 0x000000ffff0d7224 */ /* 0x000fe200020e060d */
[----:B------:R-:W-:-:S04]  /*10e10*/  IADD3.X R8, P4, PT, R9, R9, RZ, P1, !PT ;  /* 0x0000000909087210 */ /* 0x000fc80000f9e4ff */
[C---:B------:R-:W-:Y:S01]  /*10e20*/  ISETP.GT.AND.EX P1, PT, R13.reuse, RZ, PT, P5 ;  /* 0x000000ff0d00720c */ /* 0x040fe20003f24350 */
[----:B------:R-:W-:-:S03]  /*10e30*/  IMAD.X R10, R13, 0x1, R13, P4 ;  /* 0x000000010d0a7824 */ /* 0x000fc600020e060d */
[----:B------:R-:W-:Y:S02]  /*10e40*/  SEL R9, R8, R9, P1 ;  /* 0x0000000908097207 */ /* 0x000fe40000800000 */
[----:B------:R-:W-:Y:S02]  /*10e50*/  SEL R8, R10, R13, P1 ;  /* 0x0000000d0a087207 */ /* 0x000fe40000800000 */
[----:B------:R-:W-:Y:S02]  /*10e60*/  IADD3 R9, P4, PT, R9, 0x1, RZ ;  /* 0x0000000109097810 */ /* 0x000fe40007f9e0ff */
[----:B------:R-:W-:Y:S02]  /*10e70*/  SEL R10, RZ, 0xffffffff, !P1 ;  /* 0xffffffffff0a7807 */ /* 0x000fe40004800000 */
[----:B------:R-:W-:Y:S01]  /*10e80*/  LOP3.LUT P1, R24, R24, 0x80000000, RZ, 0xc0, !PT ;  /* 0x8000000018187812 */ /* 0x000fe2000782c0ff */
[----:B------:R-:W-:Y:S02]  /*10e90*/  IMAD.X R8, RZ, RZ, R8, P4 ;  /* 0x000000ffff087224 */ /* 0x000fe400020e0608 */
[----:B------:R-:W-:Y:S01]  /*10ea0*/  IMAD.IADD R15, R10, 0x1, -R15 ;  /* 0x000000010a0f7824 */ /* 0x000fe200078e0a0f */
[----:B------:R-:W-:-:S02]  /*10eb0*/  SHF.R.U32.HI R10, RZ, 0x1e, R11 ;  /* 0x0000001eff0a7819 */ /* 0x000fc4000001160b */
[----:B------:R-:W-:Y:S02]  /*10ec0*/  SHF.R.U64 R9, R9, 0xa, R8 ;  /* 0x0000000a09097819 */ /* 0x000fe40000001208 */
[----:B------:R-:W-:Y:S02]  /*10ed0*/  LEA.HI R25, R25, R10, RZ, 0x1 ;  /* 0x0000000a19197211 */ /* 0x000fe400078f08ff */
[----:B------:R-:W-:Y:S02]  /*10ee0*/  IADD3 R9, P4, PT, R9, 0x1, RZ ;  /* 0x0000000109097810 */ /* 0x000fe40007f9e0ff */
[----:B------:R-:W-:Y:S01]  /*10ef0*/  @!P0 LOP3.LUT R24, R24, 0x80000000, RZ, 0x3c, !PT ;  /* 0x8000000018188812 */ /* 0x000fe200078e3cff */
[----:B------:R-:W-:Y:S01]  /*10f00*/  @P1 IMAD.MOV R25, RZ, RZ, -R25 ;  /* 0x000000ffff191224 */ /* 0x000fe200078e0a19 */
[----:B------:R-:W-:-:S04]  /*10f10*/  LEA.HI.X R8, R8, RZ, RZ, 0x16, P4 ;  /* 0x000000ff08087211 */ /* 0x000fc800020fb4ff */
[--C-:B------:R-:W-:Y:S01]  /*10f20*/  SHF.R.U64 R32, R9, 0x1, R8.reuse ;  /* 0x0000000109207819 */ /* 0x100fe20000001208 */
[----:B------:R-:W-:Y:S01]  /*10f30*/  IMAD.SHL.U32 R9, R15, 0x100000, RZ ;  /* 0x001000000f097824 */ /* 0x000fe200078e00ff */
[----:B------:R-:W-:Y:S02]  /*10f40*/  SHF.R.U32.HI R8, RZ, 0x1, R8 ;  /* 0x00000001ff087819 */ /* 0x000fe40000011608 */
[----:B------:R-:W-:-:S04]  /*10f50*/  IADD3 R32, P4, P5, RZ, RZ, R32 ;  /* 0x000000ffff207210 */ /* 0x000fc80007d9e020 */
[----:B------:R-:W-:-:S04]  /*10f60*/  IADD3.X R9, PT, PT, R9, 0x3fe00000, R8, P4, P5 ;  /* 0x3fe0000009097810 */ /* 0x000fc800027ea408 */
[----:B------:R-:W-:-:S07]  /*10f70*/  LOP3.LUT R33, R9, R24, RZ, 0xfc, !PT ;  /* 0x0000001809217212 */ /* 0x000fce00078efcff */
.L_x_113:
[----:B------:R-:W-:Y:S02]  /*10f80*/  IMAD.MOV.U32 R15, RZ, RZ, 0x0 ;  /* 0x00000000ff0f7424 */ /* 0x000fe400078e00ff */
[----:B------:R-:W-:Y:S02]  /*10f90*/  IMAD.MOV.U32 R24, RZ, RZ, R25 ;  /* 0x000000ffff187224 */ /* 0x000fe400078e0019 */
[----:B------:R-:W-:Y:S05]  /*10fa0*/  RET.REL.NODEC R14 `(_Z12gre_epg_cudaPfS_S_S_S_S_S_iii) ;  /* 0xfffffef00e147950 */ /* 0x000fea0003c3ffff */
.L_x_118:
[----:B------:R-:W-:-:S00]  /*10fb0*/  BRA `(.L_x_118) ;  /* 0xfffffffc00fc7947 */ /* 0x000fc0000383ffff */
[----:B------:R-:W-:-:S00]  /*10fc0*/  NOP ;  /* 0x0000000000007918 */ /* 0x000fc00000000000 */
        /* <DEDUP_REMOVED lines=11> */
.L_x_120:


//--------------------- .nv.global.init           --------------------------
	.section	.nv.global.init,"aw",@progbits
	.align	16
.nv.global.init:
	.type		__cudart_sin_cos_coeffs,@object
	.size		__cudart_sin_cos_coeffs,(__cudart_i2opi_d - __cudart_sin_cos_coeffs)
__cudart_sin_cos_coeffs:
        /*0000*/ 	.byte	0x46, 0xd2, 0xb0, 0x2c, 0xf1, 0xe5, 0x5a, 0xbe, 0x92, 0xe3, 0xac, 0x69, 0xe3, 0x1d, 0xc7, 0x3e
        /*0010*/ 	.byte	0xa1, 0x62, 0xdb, 0x19, 0xa0, 0x01, 0x2a, 0xbf, 0x18, 0x08, 0x11, 0x11, 0x11, 0x11, 0x81, 0x3f
        /*0020*/ 	.byte	0x54, 0x55, 0x55, 0x55, 0x55, 0x55, 0xc5, 0xbf, 0x00, 0x00, 0x00, 0x00, 0x00, 0x00, 0x00, 0x00
        /*0030*/ 	.byte	0x00, 0x00, 0x00, 0x00, 0x00, 0x00, 0x00, 0x00, 0x64, 0x81, 0xfd, 0x20, 0x83, 0xff, 0xa8, 0xbd
        /*0040*/ 	.byte	0x28, 0x85, 0xef, 0xc1, 0xa7, 0xee, 0x21, 0x3e, 0xd9, 0xe6, 0x06, 0x8e, 0x4f, 0x7e, 0x92, 0xbe
        /*0050*/ 	.byte	0xe9, 0xbc, 0xdd, 0x19, 0xa0, 0x01, 0xfa, 0x3e, 0x47, 0x5d, 0xc1, 0x16, 0x6c, 0xc1, 0x56, 0xbf
        /*0060*/ 	.byte	0x51, 0x55, 0x55, 0x55, 0x55, 0x55, 0xa5, 0x3f, 0x00, 0x00, 0x00, 0x00, 0x00, 0x00, 0xe0, 0xbf
        /*0070*/ 	.byte	0x00, 0x00, 0x00, 0x00, 0x00, 0x00, 0xf0, 0x3f, 0x00, 0x00, 0x00, 0x00, 0x00, 0x00, 0x00, 0x00
	.type		__cudart_i2opi_d,@object
	.size		__cudart_i2opi_d,(__cudart_i2opi_f - __cudart_i2opi_d)
__cudart_i2opi_d:
        /* <DEDUP_REMOVED lines=9> */
	.type		__cudart_i2opi_f,@object
	.size		__cudart_i2opi_f,(.L_0 - __cudart_i2opi_f)
__cudart_i2opi_f:
        /*0110*/ 	.byte	0x41, 0x90, 0x43, 0x3c, 0x99, 0x95, 0x62, 0xdb, 0xc0, 0xdd, 0x34, 0xf5, 0xd1, 0x57, 0x27, 0xfc
        /*0120*/ 	.byte	0x29, 0x15, 0x44, 0x4e, 0x6e, 0x83, 0xf9, 0xa2
.L_0:


//--------------------- .nv.shared.reserved.0     --------------------------
	.section	.nv.shared.reserved.0,"aw",@nobits
	.weak		__nv_reservedSMEM_offset_0_alias
	.size		__nv_reservedSMEM_offset_0_alias, 0, 64
	.other		__nv_reservedSMEM_offset_0_alias,@"STO_CUDA_RESERVED_SHARED STV_DEFAULT"
__nv_reservedSMEM_offset_0_alias:
	.zero		0
	.zero		64


//--------------------- .nv.constant0._Z12gre_epg_cudaPfS_S_S_S_S_S_iii --------------------------
	.section	.nv.constant0._Z12gre_epg_cudaPfS_S_S_S_S_S_iii,"a",@progbits
	.sectionflags	@""
	.align	4
.nv.constant0._Z12gre_epg_cudaPfS_S_S_S_S_S_iii:
	.zero		964


//--------------------- SYMBOLS --------------------------

	.type		.nv.reservedSmem.offset0,@object
	.size		.nv.reservedSmem.offset0,0x4
